	.headerflags	@"EF_CUDA_TEXMODE_UNIFIED EF_CUDA_64BIT_ADDRESS EF_CUDA_SM86 EF_CUDA_VIRTUAL_SM(EF_CUDA_SM86)"
	.elftype	@"ET_EXEC"


//--------------------- .nv.info                  --------------------------
	.section	.nv.info,"",@"SHT_CUDA_INFO"
	.align	4


	//----- nvinfo : EIATTR_REGCOUNT
	.align		4
        /*0000*/ 	.byte	0x04, 0x2f
        /*0002*/ 	.short	(.L_1 - .L_0)
	.align		4
.L_0:
        /*0004*/ 	.word	index@(triton_mm)
        /*0008*/ 	.word	0x000000ff


	//----- nvinfo : EIATTR_MAX_STACK_SIZE
	.align		4
.L_1:
        /*000c*/ 	.byte	0x04, 0x23
        /*000e*/ 	.short	(.L_3 - .L_2)
	.align		4
.L_2:
        /*0010*/ 	.word	index@(triton_mm)
        /*0014*/ 	.word	0x00000000


	//----- nvinfo : EIATTR_MIN_STACK_SIZE
	.align		4
.L_3:
        /*0018*/ 	.byte	0x04, 0x12
        /*001a*/ 	.short	(.L_5 - .L_4)
	.align		4
.L_4:
        /*001c*/ 	.word	index@(triton_mm)
        /*0020*/ 	.word	0x000002e0


	//----- nvinfo : EIATTR_FRAME_SIZE
	.align		4
.L_5:
        /*0024*/ 	.byte	0x04, 0x11
        /*0026*/ 	.short	(.L_7 - .L_6)
	.align		4
.L_6:
        /*0028*/ 	.word	index@(triton_mm)
        /*002c*/ 	.word	0x000002e0
.L_7:


//--------------------- .nv.info.triton_mm        --------------------------
	.section	.nv.info.triton_mm,"",@"SHT_CUDA_INFO"
	.align	4


	//----- nvinfo : EIATTR_CUDA_API_VERSION
	.align		4
        /*0000*/ 	.byte	0x04, 0x37
        /*0002*/ 	.short	(.L_9 - .L_8)
.L_8:
        /*0004*/ 	.word	0x0000007b


	//----- nvinfo : EIATTR_SW2861232_WAR
	.align		4
.L_9:
        /*0008*/ 	.byte	0x01, 0x35
	.zero		2


	//----- nvinfo : EIATTR_PARAM_CBANK
	.align		4
        /*000c*/ 	.byte	0x04, 0x0a
        /*000e*/ 	.short	(.L_11 - .L_10)
	.align		4
.L_10:
        /*0010*/ 	.word	index@(.nv.constant0.triton_mm)
        /*0014*/ 	.short	0x0160
        /*0016*/ 	.short	0x001c


	//----- nvinfo : EIATTR_CBANK_PARAM_SIZE
	.align		4
.L_11:
        /*0018*/ 	.byte	0x03, 0x19
        /*001a*/ 	.short	0x001c


	//----- nvinfo : EIATTR_KPARAM_INFO
	.align		4
        /*001c*/ 	.byte	0x04, 0x17
        /*001e*/ 	.short	(.L_13 - .L_12)
.L_12:
        /*0020*/ 	.word	0x00000000
        /*0024*/ 	.short	0x0003
        /*0026*/ 	.short	0x0018
        /*0028*/ 	.byte	0x00, 0xf0, 0x11, 0x00


	//----- nvinfo : EIATTR_KPARAM_INFO
	.align		4
.L_13:
        /*002c*/ 	.byte	0x04, 0x17
        /*002e*/ 	.short	(.L_15 - .L_14)
.L_14:
        /*0030*/ 	.word	0x00000000
        /*0034*/ 	.short	0x0002
        /*0036*/ 	.short	0x0010
        /*0038*/ 	.byte	0x00, 0xf0, 0x21, 0x00


	//----- nvinfo : EIATTR_KPARAM_INFO
	.align		4
.L_15:
        /*003c*/ 	.byte	0x04, 0x17
        /*003e*/ 	.short	(.L_17 - .L_16)
.L_16:
        /*0040*/ 	.word	0x00000000
        /*0044*/ 	.short	0x0001
        /*0046*/ 	.short	0x0008
        /*0048*/ 	.byte	0x00, 0xf0, 0x21, 0x00


	//----- nvinfo : EIATTR_KPARAM_INFO
	.align		4
.L_17:
        /*004c*/ 	.byte	0x04, 0x17
        /*004e*/ 	.short	(.L_19 - .L_18)
.L_18:
        /*0050*/ 	.word	0x00000000
        /*0054*/ 	.short	0x0000
        /*0056*/ 	.short	0x0000
        /*0058*/ 	.byte	0x00, 0xf0, 0x21, 0x00


	//----- nvinfo : EIATTR_MAXREG_COUNT
	.align		4
.L_19:
        /*005c*/ 	.byte	0x03, 0x1b
        /*005e*/ 	.short	0x00ff


	//----- nvinfo : EIATTR_EXIT_INSTR_OFFSETS
	.align		4
        /*0060*/ 	.byte	0x04, 0x1c
        /*0062*/ 	.short	(.L_21 - .L_20)


	//   ....[0]....
.L_20:
        /*0064*/ 	.word	0x00000040


	//   ....[1]....
        /*0068*/ 	.word	0x00028c20


	//   ....[2]....
        /*006c*/ 	.word	0x00028c70


	//----- nvinfo : EIATTR_MAX_THREADS
	.align		4
.L_21:
        /*0070*/ 	.byte	0x04, 0x05
        /*0072*/ 	.short	(.L_23 - .L_22)
.L_22:
        /*0074*/ 	.word	0x00000080
        /*0078*/ 	.word	0x00000001
        /*007c*/ 	.word	0x00000001
.L_23:


//--------------------- .nv.rel.action            --------------------------
	.section	.nv.rel.action,"",@"SHT_CUDA_RELOCINFO"
	.align	8
	.sectionentsize	8
        /*0000*/ 	.byte	0x73, 0x00, 0x00, 0x00, 0x00, 0x00, 0x00, 0x00, 0x00, 0x00, 0x00, 0x11, 0x25, 0x00, 0x05, 0x36


//--------------------- .nv.constant0.triton_mm   --------------------------
	.section	.nv.constant0.triton_mm,"a",@progbits
	.align	4
.nv.constant0.triton_mm:
	.zero		380


//--------------------- .text.triton_mm           --------------------------
	.section	.text.triton_mm,"ax",@progbits
	.sectionflags	@"SHF_BARRIERS=1"
	.sectioninfo	@"SHI_REGISTERS=255"
	.align	128
        .global         triton_mm
        .type           triton_mm,@function
        .size           triton_mm,(.L_x_3 - triton_mm)
        .other          triton_mm,@"STO_CUDA_ENTRY STV_DEFAULT"
triton_mm:
.text.triton_mm:
[----:B------:R-:W-:-:S02]  /*0000*/  MOV R1, c[0x0][0x28] ;  /* 0x00000a0000017a02 */ /* 0x000fc40000000f00 */
[----:B------:R-:W-:Y:S02]  /*0010*/  MOV R0, c[0x0][0x178] ;  /* 0x00005e0000007a02 */ /* 0x000fe40000000f00 */
[----:B------:R-:W-:Y:S02]  /*0020*/  IADD3 R1, R1, -0x2e0, RZ ;  /* 0xfffffd2001017810 */ /* 0x000fe40007ffe0ff */
[----:B------:R-:W-:-:S13]  /*0030*/  LOP3.LUT P0, RZ, R0, 0xffffff, RZ, 0xc0, !PT ;  /* 0x00ffffff00ff7812 */ /* 0x000fda000780c0ff */
[----:B------:R-:W-:Y:S05]  /*0040*/  @!P0 EXIT ;  /* 0x000000000000894d */ /* 0x000fea0003800000 */
[----:B------:R-:W1:Y:S01]  /*0050*/  S2R R9, SR_CTAID.X ;  /* 0x0000000000097919 */ /* 0x000e620000002500 */
[----:B------:R-:W-:Y:S01]  /*0060*/  IADD3 R0, R0, 0x3f, RZ ;  /* 0x0000003f00007810 */ /* 0x000fe20007ffe0ff */
[----:B------:R-:W-:Y:S01]  /*0070*/  ULDC.64 UR8, c[0x0][0x118] ;  /* 0x0000460000087ab9 */ /* 0x000fe20000000a00 */
[----:B------:R-:W-:Y:S01]  /*0080*/  IABS R31, c[0x0][0x178] ;  /* 0x00005e00001f7a13 */ /* 0x000fe20000000000 */
[----:B------:R-:W-:Y:S01]  /*0090*/  CS2R R228, SRZ ;  /* 0x0000000000e47805 */ /* 0x000fe2000001ff00 */
[----:B------:R-:W-:Y:S01]  /*00a0*/  SHF.R.S32.HI R3, RZ, 0x1f, R0 ;  /* 0x0000001fff037819 */ /* 0x000fe20000011400 */
[----:B------:R-:W-:Y:S01]  /*00b0*/  CS2R R230, SRZ ;  /* 0x0000000000e67805 */ /* 0x000fe2000001ff00 */
[----:B------:R-:W-:Y:S02]  /*00c0*/  UMOV UR4, URZ ;  /* 0x0000003f00047c82 */ /* 0x000fe40008000000 */
[----:B------:R-:W-:Y:S01]  /*00d0*/  LEA.HI R3, R3, R0, RZ, 0x6 ;  /* 0x0000000003037211 */ /* 0x000fe200078f30ff */
[----:B------:R-:W-:-:S02]  /*00e0*/  UMOV UR6, URZ ;  /* 0x0000003f00067c82 */ /* 0x000fc40008000000 */
[----:B------:R-:W-:Y:S02]  /*00f0*/  UMOV UR7, URZ ;  /* 0x0000003f00077c82 */ /* 0x000fe40008000000 */
[----:B------:R-:W-:Y:S01]  /*0100*/  UMOV UR5, URZ ;  /* 0x0000003f00057c82 */ /* 0x000fe20008000000 */
[----:B-1----:R-:W-:Y:S02]  /*0110*/  SHF.R.S32.HI R2, RZ, 0x1f, R9 ;  /* 0x0000001fff027819 */ /* 0x002fe40000011409 */
[-C--:B------:R-:W-:Y:S02]  /*0120*/  IABS R13, R9.reuse ;  /* 0x00000009000d7213 */ /* 0x080fe40000000000 */
[----:B------:R-:W-:-:S04]  /*0130*/  LEA.HI R2, R2, R9, RZ, 0x4 ;  /* 0x0000000902027211 */ /* 0x000fc800078f20ff */
[----:B------:R-:W-:Y:S02]  /*0140*/  SHF.R.S32.HI R4, RZ, 0x4, R2 ;  /* 0x00000004ff047819 */ /* 0x000fe40000011402 */
[----:B------:R-:W-:Y:S02]  /*0150*/  LOP3.LUT R2, R2, 0xfffffff0, RZ, 0xc0, !PT ;  /* 0xfffffff002027812 */ /* 0x000fe400078ec0ff */
[----:B------:R-:W-:Y:S02]  /*0160*/  SHF.L.U32 R4, R4, 0x3, RZ ;  /* 0x0000000304047819 */ /* 0x000fe400000006ff */
[----:B------:R-:W-:Y:S02]  /*0170*/  IADD3 R6, -R2, R9, RZ ;  /* 0x0000000902067210 */ /* 0x000fe40007ffe1ff */
[----:B------:R-:W-:Y:S02]  /*0180*/  LEA.HI.SX32 R3, R3, -R4, 0x1a ;  /* 0x8000000403037211 */ /* 0x000fe400078fd2ff */
[----:B------:R-:W-:-:S02]  /*0190*/  MOV R2, RZ ;  /* 0x000000ff00027202 */ /* 0x000fc40000000f00 */
[----:B------:R-:W-:-:S04]  /*01a0*/  IMNMX R5, R3, 0x8, PT ;  /* 0x0000000803057817 */ /* 0x000fc80003800200 */
[----:B------:R-:W-:-:S04]  /*01b0*/  IABS R11, R5 ;  /* 0x00000005000b7213 */ /* 0x000fc80000000000 */
[----:B------:R-:W1:Y:S08]  /*01c0*/  I2F.RP R0, R11 ;  /* 0x0000000b00007306 */ /* 0x000e700000209400 */
[----:B-1----:R-:W1:Y:S02]  /*01d0*/  MUFU.RCP R0, R0 ;  /* 0x0000000000007308 */ /* 0x002e640000001000 */
[----:B-1----:R-:W-:-:S02]  /*01e0*/  IADD3 R3, R0, 0xffffffe, RZ ;  /* 0x0ffffffe00037810 */ /* 0x002fc40007ffe0ff */
[----:B------:R-:W-:-:S04]  /*01f0*/  IABS R0, R5 ;  /* 0x0000000500007213 */ /* 0x000fc80000000000 */
[----:B------:R-:W1:Y:S01]  /*0200*/  F2I.FTZ.U32.TRUNC.NTZ R3, R3 ;  /* 0x0000000300037305 */ /* 0x000e62000021f000 */
[----:B------:R-:W-:Y:S02]  /*0210*/  IADD3 R0, RZ, -R0, RZ ;  /* 0x80000000ff007210 */ /* 0x000fe40007ffe0ff */
[----:B-1----:R-:W-:-:S05]  /*0220*/  IADD3 R8, RZ, -R3, RZ ;  /* 0x80000003ff087210 */ /* 0x002fca0007ffe0ff */
[----:B------:R-:W-:Y:S01]  /*0230*/  IMAD R7, R8, R11, RZ ;  /* 0x0000000b08077224 */ /* 0x000fe200078e02ff */
[----:B------:R-:W-:Y:S02]  /*0240*/  IABS R8, R6 ;  /* 0x0000000600087213 */ /* 0x000fe40000000000 */
[----:B------:R-:W-:Y:S01]  /*0250*/  LOP3.LUT R6, R6, R5, RZ, 0x3c, !PT ;  /* 0x0000000506067212 */ /* 0x000fe200078e3cff */
[----:B------:R-:W-:Y:S01]  /*0260*/  IMAD.HI.U32 R2, R3, R7, R2 ;  /* 0x0000000703027227 */ /* 0x000fe200078e0002 */
[----:B------:R-:W-:Y:S02]  /*0270*/  MOV R3, R8 ;  /* 0x0000000800037202 */ /* 0x000fe40000000f00 */
[----:B------:R-:W1:Y:S01]  /*0280*/  I2F.RP R8, R31 ;  /* 0x0000001f00087306 */ /* 0x000e620000209400 */
[----:B------:R-:W-:Y:S02]  /*0290*/  ISETP.GE.AND P3, PT, R6, RZ, PT ;  /* 0x000000ff0600720c */ /* 0x000fe40003f66270 */
[----:B------:R-:W-:-:S04]  /*02a0*/  IMAD.HI.U32 R7, R2, R3, RZ ;  /* 0x0000000302077227 */ /* 0x000fc800078e00ff */
[----:B------:R-:W-:Y:S02]  /*02b0*/  IMAD R3, R7, R0, R3 ;  /* 0x0000000007037224 */ /* 0x000fe400078e0203 */
[----:B------:R-:W-:-:S03]  /*02c0*/  IMAD.HI.U32 R2, R2, R13, RZ ;  /* 0x0000000d02027227 */ /* 0x000fc600078e00ff */
[C---:B------:R-:W-:Y:S01]  /*02d0*/  ISETP.GT.U32.AND P2, PT, R11.reuse, R3, PT ;  /* 0x000000030b00720c */ /* 0x040fe20003f44070 */
[----:B------:R-:W-:Y:S02]  /*02e0*/  IMAD R2, R2, R0, R13 ;  /* 0x0000000002027224 */ /* 0x000fe400078e020d */
[----:B------:R-:W2:Y:S01]  /*02f0*/  S2R R0, SR_TID.X ;  /* 0x0000000000007919 */ /* 0x000ea20000002100 */
[----:B-1----:R-:W1:Y:S02]  /*0300*/  MUFU.RCP R8, R8 ;  /* 0x0000000800087308 */ /* 0x002e640000001000 */
[----:B------:R-:W-:-:S07]  /*0310*/  ISETP.GT.U32.AND P1, PT, R11, R2, PT ;  /* 0x000000020b00720c */ /* 0x000fce0003f24070 */
[-C--:B------:R-:W-:Y:S02]  /*0320*/  @!P2 IADD3 R3, R3, -R11.reuse, RZ ;  /* 0x8000000b0303a210 */ /* 0x080fe40007ffe0ff */
[----:B------:R-:W-:Y:S02]  /*0330*/  @!P2 IADD3 R7, R7, 0x1, RZ ;  /* 0x000000010707a810 */ /* 0x000fe40007ffe0ff */
[-C--:B------:R-:W-:Y:S02]  /*0340*/  ISETP.GE.U32.AND P0, PT, R3, R11.reuse, PT ;  /* 0x0000000b0300720c */ /* 0x080fe40003f06070 */
[----:B------:R-:W-:Y:S02]  /*0350*/  @!P1 IADD3 R2, R2, -R11, RZ ;  /* 0x8000000b02029210 */ /* 0x000fe40007ffe0ff */
[----:B-1----:R-:W-:Y:S02]  /*0360*/  IADD3 R3, R8, 0xffffffe, RZ ;  /* 0x0ffffffe08037810 */ /* 0x002fe40007ffe0ff */
[----:B------:R-:W-:-:S02]  /*0370*/  ISETP.GT.U32.AND P1, PT, R11, R2, PT ;  /* 0x000000020b00720c */ /* 0x000fc40003f24070 */
[----:B------:R-:W-:Y:S02]  /*0380*/  ISETP.GE.AND P2, PT, R9, RZ, PT ;  /* 0x000000ff0900720c */ /* 0x000fe40003f46270 */
[----:B------:R-:W1:Y:S01]  /*0390*/  F2I.FTZ.U32.TRUNC.NTZ R3, R3 ;  /* 0x0000000300037305 */ /* 0x000e62000021f000 */
[----:B--2---:R-:W-:Y:S02]  /*03a0*/  SHF.R.U32.HI R30, RZ, 0x5, R0 ;  /* 0x00000005ff1e7819 */ /* 0x004fe40000011600 */
[----:B------:R-:W-:Y:S02]  /*03b0*/  @P0 IADD3 R7, R7, 0x1, RZ ;  /* 0x0000000107070810 */ /* 0x000fe40007ffe0ff */
[----:B------:R-:W-:Y:S02]  /*03c0*/  ISETP.NE.AND P0, PT, R5, RZ, PT ;  /* 0x000000ff0500720c */ /* 0x000fe40003f05270 */
[----:B------:R-:W-:Y:S02]  /*03d0*/  LOP3.LUT R5, RZ, R5, RZ, 0x33, !PT ;  /* 0x00000005ff057212 */ /* 0x000fe400078e33ff */
[----:B------:R-:W-:-:S02]  /*03e0*/  @!P3 IADD3 R7, -R7, RZ, RZ ;  /* 0x000000ff0707b210 */ /* 0x000fc40007ffe1ff */
[----:B------:R-:W-:Y:S02]  /*03f0*/  @!P1 IADD3 R2, R2, -R11, RZ ;  /* 0x8000000b02029210 */ /* 0x000fe40007ffe0ff */
[----:B------:R-:W-:Y:S02]  /*0400*/  SEL R7, R5, R7, !P0 ;  /* 0x0000000705077207 */ /* 0x000fe40004000000 */
[----:B------:R-:W-:Y:S02]  /*0410*/  @!P2 IADD3 R2, -R2, RZ, RZ ;  /* 0x000000ff0202a210 */ /* 0x000fe40007ffe1ff */
[----:B-1----:R-:W-:Y:S02]  /*0420*/  IADD3 R6, RZ, -R3, RZ ;  /* 0x80000003ff067210 */ /* 0x002fe40007ffe0ff */
[----:B------:R-:W-:Y:S02]  /*0430*/  SGXT.U32 R30, R30, 0x2 ;  /* 0x000000021e1e781a */ /* 0x000fe40000000000 */
[----:B------:R-:W-:-:S02]  /*0440*/  SHF.R.S32.HI R45, RZ, 0x18, R7 ;  /* 0x00000018ff2d7819 */ /* 0x000fc40000011407 */
[----:B------:R-:W-:Y:S01]  /*0450*/  SHF.L.U32 R61, R7, 0x7, RZ ;  /* 0x00000007073d7819 */ /* 0x000fe200000006ff */
[----:B------:R-:W-:Y:S01]  /*0460*/  IMAD R7, R6, R31, RZ ;  /* 0x0000001f06077224 */ /* 0x000fe200078e02ff */
[----:B------:R-:W-:Y:S02]  /*0470*/  SEL R5, R5, R2, !P0 ;  /* 0x0000000205057207 */ /* 0x000fe40004000000 */
[----:B------:R-:W-:Y:S01]  /*0480*/  SGXT R45, R45, 0x1 ;  /* 0x000000012d2d781a */ /* 0x000fe20000000200 */
[----:B------:R1:W-:Y:S01]  /*0490*/  STL [R1+0xc4], R61 ;  /* 0x0000c43d01007387 */ /* 0x0003e20000100800 */
[C---:B------:R-:W-:Y:S02]  /*04a0*/  LOP3.LUT R8, R61.reuse, R30, RZ, 0xfc, !PT ;  /* 0x0000001e3d087212 */ /* 0x040fe400078efcff */
[----:B------:R-:W-:Y:S02]  /*04b0*/  MOV R2, RZ ;  /* 0x000000ff00027202 */ /* 0x000fe40000000f00 */
[----:B------:R-:W-:-:S02]  /*04c0*/  LOP3.LUT R10, R61, 0x4, R30, 0xfe, !PT ;  /* 0x000000043d0a7812 */ /* 0x000fc400078efe1e */
[----:B------:R-:W-:Y:S01]  /*04d0*/  LEA.HI R6, R45, R8, RZ, 0x8 ;  /* 0x000000082d067211 */ /* 0x000fe200078f40ff */
[----:B------:R-:W-:Y:S01]  /*04e0*/  IMAD.HI.U32 R32, R3, R7, R2 ;  /* 0x0000000703207227 */ /* 0x000fe200078e0002 */
[--C-:B------:R-:W-:Y:S02]  /*04f0*/  LOP3.LUT R7, R61, 0x8, R30.reuse, 0xfe, !PT ;  /* 0x000000083d077812 */ /* 0x100fe400078efe1e */
[----:B------:R-:W-:Y:S02]  /*0500*/  LEA.HI R3, R45, R10, RZ, 0x8 ;  /* 0x0000000a2d037211 */ /* 0x000fe400078f40ff */
[----:B------:R-:W-:Y:S02]  /*0510*/  LOP3.LUT R2, R6, 0x7fff00, RZ, 0xc0, !PT ;  /* 0x007fff0006027812 */ /* 0x000fe400078ec0ff */
[----:B------:R-:W-:Y:S02]  /*0520*/  IADD3 R33, R4, R5, RZ ;  /* 0x0000000504217210 */ /* 0x000fe40007ffe0ff */
[----:B------:R-:W-:-:S02]  /*0530*/  LOP3.LUT R12, R61, 0xc, R30, 0xfe, !PT ;  /* 0x0000000c3d0c7812 */ /* 0x000fc400078efe1e */
[----:B------:R-:W-:Y:S02]  /*0540*/  LEA.HI R4, R45, R7, RZ, 0x8 ;  /* 0x000000072d047211 */ /* 0x000fe400078f40ff */
[----:B------:R-:W-:Y:S02]  /*0550*/  LOP3.LUT R3, R3, 0x7fff00, RZ, 0xc0, !PT ;  /* 0x007fff0003037812 */ /* 0x000fe400078ec0ff */
[----:B------:R-:W-:Y:S02]  /*0560*/  IADD3 R2, R8, -R2, RZ ;  /* 0x8000000208027210 */ /* 0x000fe40007ffe0ff */
[----:B------:R-:W-:Y:S02]  /*0570*/  LOP3.LUT R8, R61, 0x10, R30, 0xfe, !PT ;  /* 0x000000103d087812 */ /* 0x000fe400078efe1e */
[----:B------:R-:W-:Y:S02]  /*0580*/  LEA.HI R5, R45, R12, RZ, 0x8 ;  /* 0x0000000c2d057211 */ /* 0x000fe400078f40ff */
[----:B------:R-:W-:-:S02]  /*0590*/  LOP3.LUT R4, R4, 0x7fff00, RZ, 0xc0, !PT ;  /* 0x007fff0004047812 */ /* 0x000fc400078ec0ff */
[----:B------:R-:W-:Y:S02]  /*05a0*/  IADD3 R3, R10, -R3, RZ ;  /* 0x800000030a037210 */ /* 0x000fe40007ffe0ff */
[----:B------:R-:W-:Y:S02]  /*05b0*/  LOP3.LUT R10, R61, 0x14, R30, 0xfe, !PT ;  /* 0x000000143d0a7812 */ /* 0x000fe400078efe1e */
[----:B------:R-:W-:Y:S02]  /*05c0*/  LEA.HI R6, R45, R8, RZ, 0x8 ;  /* 0x000000082d067211 */ /* 0x000fe400078f40ff */
[----:B------:R-:W-:Y:S02]  /*05d0*/  LOP3.LUT R5, R5, 0x7fff00, RZ, 0xc0, !PT ;  /* 0x007fff0005057812 */ /* 0x000fe400078ec0ff */
[----:B------:R-:W-:Y:S02]  /*05e0*/  IADD3 R4, R7, -R4, RZ ;  /* 0x8000000407047210 */ /* 0x000fe40007ffe0ff */
[----:B------:R-:W-:-:S02]  /*05f0*/  LEA.HI R7, R45, R10, RZ, 0x8 ;  /* 0x0000000a2d077211 */ /* 0x000fc400078f40ff */
[----:B------:R-:W-:Y:S02]  /*0600*/  LOP3.LUT R6, R6, 0x7fff00, RZ, 0xc0, !PT ;  /* 0x007fff0006067812 */ /* 0x000fe400078ec0ff */
[----:B------:R-:W-:Y:S02]  /*0610*/  IADD3 R5, R12, -R5, RZ ;  /* 0x800000050c057210 */ /* 0x000fe40007ffe0ff */
[C-C-:B------:R-:W-:Y:S02]  /*0620*/  LOP3.LUT R11, R61.reuse, 0x18, R30.reuse, 0xfe, !PT ;  /* 0x000000183d0b7812 */ /* 0x140fe400078efe1e */
[--C-:B------:R-:W-:Y:S02]  /*0630*/  LOP3.LUT R12, R61, 0x1c, R30.reuse, 0xfe, !PT ;  /* 0x0000001c3d0c7812 */ /* 0x100fe400078efe1e */
[----:B------:R-:W-:Y:S02]  /*0640*/  LOP3.LUT R7, R7, 0x7fff00, RZ, 0xc0, !PT ;  /* 0x007fff0007077812 */ /* 0x000fe400078ec0ff */
[----:B------:R-:W-:-:S02]  /*0650*/  LOP3.LUT R13, R61, 0x20, R30, 0xfe, !PT ;  /* 0x000000203d0d7812 */ /* 0x000fc400078efe1e */
[----:B------:R-:W-:Y:S02]  /*0660*/  IADD3 R6, R8, -R6, RZ ;  /* 0x8000000608067210 */ /* 0x000fe40007ffe0ff */
[C---:B------:R-:W-:Y:S02]  /*0670*/  LEA.HI R8, R45.reuse, R11, RZ, 0x8 ;  /* 0x0000000b2d087211 */ /* 0x040fe400078f40ff */
[C---:B------:R-:W-:Y:S02]  /*0680*/  LEA.HI R9, R45.reuse, R12, RZ, 0x8 ;  /* 0x0000000c2d097211 */ /* 0x040fe400078f40ff */
[----:B------:R-:W-:Y:S02]  /*0690*/  IADD3 R7, R10, -R7, RZ ;  /* 0x800000070a077210 */ /* 0x000fe40007ffe0ff */
[----:B------:R-:W-:Y:S02]  /*06a0*/  LEA.HI R10, R45, R13, RZ, 0x8 ;  /* 0x0000000d2d0a7211 */ /* 0x000fe400078f40ff */
[----:B------:R-:W-:-:S02]  /*06b0*/  LOP3.LUT R8, R8, 0x7fff00, RZ, 0xc0, !PT ;  /* 0x007fff0008087812 */ /* 0x000fc400078ec0ff */
[----:B------:R-:W-:Y:S02]  /*06c0*/  LOP3.LUT R9, R9, 0x7fff00, RZ, 0xc0, !PT ;  /* 0x007fff0009097812 */ /* 0x000fe400078ec0ff */
[C-C-:B------:R-:W-:Y:S02]  /*06d0*/  LOP3.LUT R16, R61.reuse, 0x24, R30.reuse, 0xfe, !PT ;  /* 0x000000243d107812 */ /* 0x140fe400078efe1e */
[----:B------:R-:W-:Y:S02]  /*06e0*/  LOP3.LUT R10, R10, 0x7fff00, RZ, 0xc0, !PT ;  /* 0x007fff000a0a7812 */ /* 0x000fe400078ec0ff */
[C-C-:B------:R-:W-:Y:S02]  /*06f0*/  LOP3.LUT R17, R61.reuse, 0x28, R30.reuse, 0xfe, !PT ;  /* 0x000000283d117812 */ /* 0x140fe400078efe1e */
[----:B------:R-:W-:Y:S02]  /*0700*/  LOP3.LUT R18, R61, 0x2c, R30, 0xfe, !PT ;  /* 0x0000002c3d127812 */ /* 0x000fe400078efe1e */
[----:B------:R-:W-:-:S02]  /*0710*/  IADD3 R8, R11, -R8, RZ ;  /* 0x800000080b087210 */ /* 0x000fc40007ffe0ff */
[----:B------:R-:W-:Y:S02]  /*0720*/  IADD3 R9, R12, -R9, RZ ;  /* 0x800000090c097210 */ /* 0x000fe40007ffe0ff */
[----:B------:R-:W-:Y:S02]  /*0730*/  LEA.HI R11, R45, R16, RZ, 0x8 ;  /* 0x000000102d0b7211 */ /* 0x000fe400078f40ff */
[----:B------:R-:W-:Y:S02]  /*0740*/  IADD3 R10, R13, -R10, RZ ;  /* 0x8000000a0d0a7210 */ /* 0x000fe40007ffe0ff */
[C---:B------:R-:W-:Y:S02]  /*0750*/  LEA.HI R12, R45.reuse, R17, RZ, 0x8 ;  /* 0x000000112d0c7211 */ /* 0x040fe400078f40ff */
[----:B------:R-:W-:Y:S02]  /*0760*/  LEA.HI R13, R45, R18, RZ, 0x8 ;  /* 0x000000122d0d7211 */ /* 0x000fe400078f40ff */
[----:B------:R-:W-:-:S02]  /*0770*/  LOP3.LUT R11, R11, 0x7fff00, RZ, 0xc0, !PT ;  /* 0x007fff000b0b7812 */ /* 0x000fc400078ec0ff */
[----:B------:R-:W-:Y:S02]  /*0780*/  LOP3.LUT R12, R12, 0x7fff00, RZ, 0xc0, !PT ;  /* 0x007fff000c0c7812 */ /* 0x000fe400078ec0ff */
[--C-:B------:R-:W-:Y:S02]  /*0790*/  LOP3.LUT R19, R61, 0x30, R30.reuse, 0xfe, !PT ;  /* 0x000000303d137812 */ /* 0x100fe400078efe1e */
[----:B------:R-:W-:Y:S02]  /*07a0*/  LOP3.LUT R14, R13, 0x7fff00, RZ, 0xc0, !PT ;  /* 0x007fff000d0e7812 */ /* 0x000fe400078ec0ff */
[----:B------:R-:W-:Y:S02]  /*07b0*/  IADD3 R13, R16, -R11, RZ ;  /* 0x8000000b100d7210 */ /* 0x000fe40007ffe0ff */
[----:B------:R-:W-:Y:S02]  /*07c0*/  IADD3 R11, R17, -R12, RZ ;  /* 0x8000000c110b7210 */ /* 0x000fe40007ffe0ff */
[----:B------:R-:W-:-:S02]  /*07d0*/  LOP3.LUT R22, R61, 0x3c, R30, 0xfe, !PT ;  /* 0x0000003c3d167812 */ /* 0x000fc400078efe1e */
[----:B------:R-:W-:Y:S02]  /*07e0*/  LEA.HI R15, R45, R19, RZ, 0x8 ;  /* 0x000000132d0f7211 */ /* 0x000fe400078f40ff */
[----:B------:R-:W-:Y:S02]  /*07f0*/  IADD3 R12, R18, -R14, RZ ;  /* 0x8000000e120c7210 */ /* 0x000fe40007ffe0ff */
[----:B------:R-:W-:Y:S02]  /*0800*/  LOP3.LUT R18, R61, 0x34, R30, 0xfe, !PT ;  /* 0x000000343d127812 */ /* 0x000fe400078efe1e */
[----:B------:R-:W-:Y:S02]  /*0810*/  LEA.HI R17, R45, R22, RZ, 0x8 ;  /* 0x000000162d117211 */ /* 0x000fe400078f40ff */
[----:B------:R-:W-:Y:S02]  /*0820*/  LOP3.LUT R14, R15, 0x7fff00, RZ, 0xc0, !PT ;  /* 0x007fff000f0e7812 */ /* 0x000fe400078ec0ff */
[----:B------:R-:W-:-:S02]  /*0830*/  LEA.HI R15, R45, R18, RZ, 0x8 ;  /* 0x000000122d0f7211 */ /* 0x000fc400078f40ff */
[----:B------:R-:W-:Y:S02]  /*0840*/  LOP3.LUT R17, R17, 0x7fff00, RZ, 0xc0, !PT ;  /* 0x007fff0011117812 */ /* 0x000fe400078ec0ff */
[----:B------:R-:W-:Y:S02]  /*0850*/  LOP3.LUT R15, R15, 0x7fff00, RZ, 0xc0, !PT ;  /* 0x007fff000f0f7812 */ /* 0x000fe400078ec0ff */
[C-C-:B------:R-:W-:Y:S02]  /*0860*/  LOP3.LUT R21, R61.reuse, 0x40, R30.reuse, 0xfe, !PT ;  /* 0x000000403d157812 */ /* 0x140fe400078efe1e */
[C-C-:B------:R-:W-:Y:S02]  /*0870*/  LOP3.LUT R20, R61.reuse, 0x38, R30.reuse, 0xfe, !PT ;  /* 0x000000383d147812 */ /* 0x140fe400078efe1e */
[----:B------:R-:W-:Y:S02]  /*0880*/  IADD3 R17, R22, -R17, RZ ;  /* 0x8000001116117210 */ /* 0x000fe40007ffe0ff */
[----:B------:R-:W-:-:S02]  /*0890*/  LOP3.LUT R22, R61, 0x44, R30, 0xfe, !PT ;  /* 0x000000443d167812 */ /* 0x000fc400078efe1e */
[----:B------:R-:W-:Y:S02]  /*08a0*/  IADD3 R15, R18, -R15, RZ ;  /* 0x8000000f120f7210 */ /* 0x000fe40007ffe0ff */
[----:B------:R-:W-:Y:S02]  /*08b0*/  LEA.HI R18, R45, R21, RZ, 0x8 ;  /* 0x000000152d127211 */ /* 0x000fe400078f40ff */
[----:B------:R-:W-:Y:S02]  /*08c0*/  IADD3 R14, R19, -R14, RZ ;  /* 0x8000000e130e7210 */ /* 0x000fe40007ffe0ff */
[C---:B------:R-:W-:Y:S02]  /*08d0*/  LEA.HI R16, R45.reuse, R20, RZ, 0x8 ;  /* 0x000000142d107211 */ /* 0x040fe400078f40ff */
[----:B------:R-:W-:Y:S02]  /*08e0*/  LEA.HI R19, R45, R22, RZ, 0x8 ;  /* 0x000000162d137211 */ /* 0x000fe400078f40ff */
[----:B------:R-:W-:-:S02]  /*08f0*/  LOP3.LUT R18, R18, 0x7fff00, RZ, 0xc0, !PT ;  /* 0x007fff0012127812 */ /* 0x000fc400078ec0ff */
[----:B------:R-:W-:Y:S02]  /*0900*/  LOP3.LUT R16, R16, 0x7fff00, RZ, 0xc0, !PT ;  /* 0x007fff0010107812 */ /* 0x000fe400078ec0ff */
[C-C-:B------:R-:W-:Y:S02]  /*0910*/  LOP3.LUT R24, R61.reuse, 0x4c, R30.reuse, 0xfe, !PT ;  /* 0x0000004c3d187812 */ /* 0x140fe400078efe1e */
[--C-:B------:R-:W-:Y:S02]  /*0920*/  LOP3.LUT R23, R61, 0x48, R30.reuse, 0xfe, !PT ;  /* 0x000000483d177812 */ /* 0x100fe400078efe1e */
[----:B------:R-:W-:Y:S02]  /*0930*/  LOP3.LUT R19, R19, 0x7fff00, RZ, 0xc0, !PT ;  /* 0x007fff0013137812 */ /* 0x000fe400078ec0ff */
[----:B------:R-:W-:Y:S02]  /*0940*/  LOP3.LUT R25, R61, 0x50, R30, 0xfe, !PT ;  /* 0x000000503d197812 */ /* 0x000fe400078efe1e */
[----:B------:R-:W-:-:S02]  /*0950*/  IADD3 R18, R21, -R18, RZ ;  /* 0x8000001215127210 */ /* 0x000fc40007ffe0ff */
        /* <DEDUP_REMOVED lines=8> */
[C-C-:B------:R-:W-:Y:S02]  /*09e0*/  LOP3.LUT R28, R61.reuse, 0x54, R30.reuse, 0xfe, !PT ;  /* 0x000000543d1c7812 */ /* 0x140fe400078efe1e */
[----:B------:R-:W-:Y:S02]  /*09f0*/  LOP3.LUT R22, R22, 0x7fff00, RZ, 0xc0, !PT ;  /* 0x007fff0016167812 */ /* 0x000fe400078ec0ff */
[----:B------:R-:W-:Y:S02]  /*0a00*/  LOP3.LUT R29, R61, 0x5c, R30, 0xfe, !PT ;  /* 0x0000005c3d1d7812 */ /* 0x000fe400078efe1e */
[----:B------:R-:W-:-:S02]  /*0a10*/  SHF.L.U32 R33, R33, 0x6, RZ ;  /* 0x0000000621217819 */ /* 0x000fc400000006ff */
[----:B------:R-:W-:Y:S02]  /*0a20*/  IADD3 R21, R24, -R21, RZ ;  /* 0x8000001518157210 */ /* 0x000fe40007ffe0ff */
[----:B------:R-:W-:Y:S02]  /*0a30*/  IADD3 R20, R23, -R20, RZ ;  /* 0x8000001417147210 */ /* 0x000fe40007ffe0ff */
[C---:B------:R-:W-:Y:S02]  /*0a40*/  LEA.HI R24, R45.reuse, R27, RZ, 0x8 ;  /* 0x0000001b2d187211 */ /* 0x040fe400078f40ff */
[----:B------:R-:W-:Y:S02]  /*0a50*/  LEA.HI R23, R45, R28, RZ, 0x8 ;  /* 0x0000001c2d177211 */ /* 0x000fe400078f40ff */
[----:B------:R-:W-:Y:S02]  /*0a60*/  IADD3 R22, R25, -R22, RZ ;  /* 0x8000001619167210 */ /* 0x000fe40007ffe0ff */
[----:B------:R-:W-:-:S02]  /*0a70*/  LEA.HI R25, R45, R29, RZ, 0x8 ;  /* 0x0000001d2d197211 */ /* 0x000fc400078f40ff */
[----:B------:R-:W-:Y:S02]  /*0a80*/  LOP3.LUT R80, R33, R30, RZ, 0xfc, !PT ;  /* 0x0000001e21507212 */ /* 0x000fe400078efcff */
[----:B------:R-:W-:Y:S02]  /*0a90*/  LOP3.LUT R24, R24, 0x7fff00, RZ, 0xc0, !PT ;  /* 0x007fff0018187812 */ /* 0x000fe400078ec0ff */
[----:B------:R-:W-:Y:S01]  /*0aa0*/  LOP3.LUT R23, R23, 0x7fff00, RZ, 0xc0, !PT ;  /* 0x007fff0017177812 */ /* 0x000fe200078ec0ff */
[----:B------:R2:W-:Y:S01]  /*0ab0*/  STL [R1+0x2c4], R80 ;  /* 0x0002c45001007387 */ /* 0x0005e20000100800 */
[----:B------:R-:W-:Y:S02]  /*0ac0*/  LOP3.LUT R38, R61, 0x60, R30, 0xfe, !PT ;  /* 0x000000603d267812 */ /* 0x000fe400078efe1e */
[----:B------:R-:W-:Y:S02]  /*0ad0*/  LOP3.LUT R26, R25, 0x7fff00, RZ, 0xc0, !PT ;  /* 0x007fff00191a7812 */ /* 0x000fe400078ec0ff */
[----:B------:R-:W-:-:S02]  /*0ae0*/  IABS R35, R80 ;  /* 0x0000005000237213 */ /* 0x000fc40000000000 */
[C-C-:B------:R-:W-:Y:S02]  /*0af0*/  LOP3.LUT R37, R61.reuse, 0x64, R30.reuse, 0xfe, !PT ;  /* 0x000000643d257812 */ /* 0x140fe400078efe1e */
[----:B------:R-:W-:Y:S02]  /*0b00*/  LOP3.LUT R40, R61, 0x68, R30, 0xfe, !PT ;  /* 0x000000683d287812 */ /* 0x000fe400078efe1e */
[----:B------:R-:W-:Y:S02]  /*0b10*/  IADD3 R24, R27, -R24, RZ ;  /* 0x800000181b187210 */ /* 0x000fe40007ffe0ff */
[----:B------:R-:W-:Y:S02]  /*0b20*/  IADD3 R25, R28, -R23, RZ ;  /* 0x800000171c197210 */ /* 0x000fe40007ffe0ff */
[----:B------:R-:W-:Y:S02]  /*0b30*/  LEA.HI R27, R45, R38, RZ, 0x8 ;  /* 0x000000262d1b7211 */ /* 0x000fe400078f40ff */
[----:B------:R-:W-:Y:S01]  /*0b40*/  IADD3 R23, R29, -R26, RZ ;  /* 0x8000001a1d177210 */ /* 0x000fe20007ffe0ff */
[----:B------:R-:W-:Y:S01]  /*0b50*/  IMAD.HI.U32 R26, R32, R35, RZ ;  /* 0x00000023201a7227 */ /* 0x000fe200078e00ff */
[----:B------:R-:W-:-:S02]  /*0b60*/  LEA.HI R28, R45, R37, RZ, 0x8 ;  /* 0x000000252d1c7211 */ /* 0x000fc400078f40ff */
[----:B------:R-:W-:Y:S02]  /*0b70*/  LOP3.LUT R39, R61, 0x6c, R30, 0xfe, !PT ;  /* 0x0000006c3d277812 */ /* 0x000fe400078efe1e */
[----:B------:R-:W-:Y:S02]  /*0b80*/  LEA.HI R29, R45, R40, RZ, 0x8 ;  /* 0x000000282d1d7211 */ /* 0x000fe400078f40ff */
[----:B------:R-:W-:Y:S02]  /*0b90*/  LOP3.LUT R27, R27, 0x7fff00, RZ, 0xc0, !PT ;  /* 0x007fff001b1b7812 */ /* 0x000fe400078ec0ff */
[----:B------:R-:W-:Y:S02]  /*0ba0*/  LOP3.LUT R28, R28, 0x7fff00, RZ, 0xc0, !PT ;  /* 0x007fff001c1c7812 */ /* 0x000fe400078ec0ff */
[----:B------:R-:W-:Y:S02]  /*0bb0*/  LEA.HI R34, R45, R39, RZ, 0x8 ;  /* 0x000000272d227211 */ /* 0x000fe400078f40ff */
[----:B------:R-:W-:-:S02]  /*0bc0*/  LOP3.LUT R29, R29, 0x7fff00, RZ, 0xc0, !PT ;  /* 0x007fff001d1d7812 */ /* 0x000fc400078ec0ff */
[----:B------:R-:W-:Y:S02]  /*0bd0*/  IADD3 R36, -R26, RZ, RZ ;  /* 0x000000ff1a247210 */ /* 0x000fe40007ffe1ff */
[----:B------:R-:W-:Y:S02]  /*0be0*/  LOP3.LUT R79, R33, 0x4, R30, 0xfe, !PT ;  /* 0x00000004214f7812 */ /* 0x000fe400078efe1e */
[----:B------:R-:W-:Y:S02]  /*0bf0*/  IADD3 R26, R38, -R27, RZ ;  /* 0x8000001b261a7210 */ /* 0x000fe40007ffe0ff */
[----:B------:R-:W-:Y:S01]  /*0c00*/  IADD3 R27, R37, -R28, RZ ;  /* 0x8000001c251b7210 */ /* 0x000fe20007ffe0ff */
[----:B------:R-:W-:Y:S01]  /*0c10*/  STL [R1+0x2c0], R79 ;  /* 0x0002c04f01007387 */ /* 0x000fe20000100800 */
[----:B------:R-:W-:Y:S02]  /*0c20*/  LOP3.LUT R34, R34, 0x7fff00, RZ, 0xc0, !PT ;  /* 0x007fff0022227812 */ /* 0x000fe400078ec0ff */
[----:B------:R-:W-:-:S02]  /*0c30*/  IADD3 R28, R40, -R29, RZ ;  /* 0x8000001d281c7210 */ /* 0x000fc40007ffe0ff */
[C-C-:B------:R-:W-:Y:S02]  /*0c40*/  LOP3.LUT R78, R33.reuse, 0x8, R30.reuse, 0xfe, !PT ;  /* 0x00000008214e7812 */ /* 0x140fe400078efe1e */
[C-C-:B------:R-:W-:Y:S02]  /*0c50*/  LOP3.LUT R77, R33.reuse, 0xc, R30.reuse, 0xfe, !PT ;  /* 0x0000000c214d7812 */ /* 0x140fe400078efe1e */
[C-C-:B------:R-:W-:Y:S01]  /*0c60*/  LOP3.LUT R75, R33.reuse, 0x14, R30.reuse, 0xfe, !PT ;  /* 0x00000014214b7812 */ /* 0x140fe200078efe1e */
[----:B------:R-:W-:Y:S01]  /*0c70*/  STL [R1+0x2bc], R78 ;  /* 0x0002bc4e01007387 */ /* 0x000fe20000100800 */
[----:B------:R-:W-:Y:S02]  /*0c80*/  IABS R40, R79 ;  /* 0x0000004f00287213 */ /* 0x000fe40000000000 */
[----:B------:R-:W-:Y:S01]  /*0c90*/  LOP3.LUT R76, R33, 0x10, R30, 0xfe, !PT ;  /* 0x00000010214c7812 */ /* 0x000fe200078efe1e */
[----:B------:R-:W-:Y:S01]  /*0ca0*/  STL [R1+0x2b8], R77 ;  /* 0x0002b84d01007387 */ /* 0x000fe20000100800 */
[----:B------:R-:W-:Y:S01]  /*0cb0*/  IADD3 R29, R39, -R34, RZ ;  /* 0x80000022271d7210 */ /* 0x000fe20007ffe0ff */
[C---:B------:R-:W-:Y:S01]  /*0cc0*/  IMAD R34, R31.reuse, R36, R35 ;  /* 0x000000241f227224 */ /* 0x040fe200078e0223 */
[----:B------:R-:W-:Y:S01]  /*0cd0*/  IABS R41, R78 ;  /* 0x0000004e00297213 */ /* 0x000fe20000000000 */
[C---:B------:R-:W-:Y:S01]  /*0ce0*/  IMAD.HI.U32 R35, R32.reuse, R40, RZ ;  /* 0x0000002820237227 */ /* 0x040fe200078e00ff */
[----:B------:R-:W-:Y:S01]  /*0cf0*/  IABS R43, R77 ;  /* 0x0000004d002b7213 */ /* 0x000fe20000000000 */
[----:B------:R-:W-:Y:S01]  /*0d00*/  STL [R1+0x2b4], R76 ;  /* 0x0002b44c01007387 */ /* 0x000fe20000100800 */
[----:B------:R-:W-:Y:S01]  /*0d10*/  IABS R47, R75 ;  /* 0x0000004b002f7213 */ /* 0x000fe20000000000 */
[C---:B------:R-:W-:Y:S01]  /*0d20*/  IMAD.HI.U32 R36, R32.reuse, R41, RZ ;  /* 0x0000002920247227 */ /* 0x040fe200078e00ff */
[----:B------:R-:W-:Y:S01]  /*0d30*/  IABS R46, R76 ;  /* 0x0000004c002e7213 */ /* 0x000fe20000000000 */
[----:B------:R-:W-:Y:S01]  /*0d40*/  STL [R1+0x2b0], R75 ;  /* 0x0002b04b01007387 */ /* 0x000fe20000100800 */
[----:B------:R-:W-:Y:S01]  /*0d50*/  ISETP.GT.U32.AND P0, PT, R31, R34, PT ;  /* 0x000000221f00720c */ /* 0x000fe20003f04070 */
[----:B------:R-:W-:Y:S01]  /*0d60*/  IMAD.HI.U32 R37, R32, R43, RZ ;  /* 0x0000002b20257227 */ /* 0x000fe200078e00ff */
[----:B------:R-:W-:-:S02]  /*0d70*/  IADD3 R35, -R35, RZ, RZ ;  /* 0x000000ff23237210 */ /* 0x000fc40007ffe1ff */
[C-C-:B------:R-:W-:Y:S01]  /*0d80*/  LOP3.LUT R71, R33.reuse, 0x24, R30.reuse, 0xfe, !PT ;  /* 0x0000002421477812 */ /* 0x140fe200078efe1e */
[----:B------:R-:W-:Y:S01]  /*0d90*/  IMAD.HI.U32 R39, R32, R47, RZ ;  /* 0x0000002f20277227 */ /* 0x000fe200078e00ff */
[----:B------:R-:W-:Y:S02]  /*0da0*/  LOP3.LUT R69, R33, 0x28, R30, 0xfe, !PT ;  /* 0x0000002821457812 */ /* 0x000fe400078efe1e */
[----:B------:R-:W-:Y:S01]  /*0db0*/  IADD3 R42, -R36, RZ, RZ ;  /* 0x000000ff242a7210 */ /* 0x000fe20007ffe1ff */
[----:B------:R-:W-:Y:S01]  /*0dc0*/  IMAD.HI.U32 R38, R32, R46, RZ ;  /* 0x0000002e20267227 */ /* 0x000fe200078e00ff */
[----:B------:R-:W-:Y:S02]  /*0dd0*/  IADD3 R44, -R37, RZ, RZ ;  /* 0x000000ff252c7210 */ /* 0x000fe40007ffe1ff */
[----:B------:R-:W-:Y:S01]  /*0de0*/  IADD3 R48, -R39, RZ, RZ ;  /* 0x000000ff27307210 */ /* 0x000fe20007ffe1ff */
[C---:B------:R-:W-:Y:S01]  /*0df0*/  IMAD R36, R31.reuse, R35, R40 ;  /* 0x000000231f247224 */ /* 0x040fe200078e0228 */
[----:B------:R-:W-:Y:S01]  /*0e00*/  IADD3 R37, -R38, RZ, RZ ;  /* 0x000000ff26257210 */ /* 0x000fe20007ffe1ff */
[C---:B------:R-:W-:Y:S01]  /*0e10*/  IMAD R38, R31.reuse, R42, R41 ;  /* 0x0000002a1f267224 */ /* 0x040fe200078e0229 */
[----:B------:R-:W-:Y:S01]  /*0e20*/  IABS R52, R71 ;  /* 0x0000004700347213 */ /* 0x000fe20000000000 */
[----:B------:R-:W-:Y:S01]  /*0e30*/  IMAD R40, R31, R44, R43 ;  /* 0x0000002c1f287224 */ /* 0x000fe200078e022b */
[----:B------:R-:W-:Y:S01]  /*0e40*/  LOP3.LUT R73, R33, 0x1c, R30, 0xfe, !PT ;  /* 0x0000001c21497812 */ /* 0x000fe200078efe1e */
[C---:B------:R-:W-:Y:S01]  /*0e50*/  IMAD R44, R31.reuse, R48, R47 ;  /* 0x000000301f2c7224 */ /* 0x040fe200078e022f */
[----:B------:R-:W-:Y:S01]  /*0e60*/  IABS R54, R69 ;  /* 0x0000004500367213 */ /* 0x000fe20000000000 */
[----:B------:R-:W-:Y:S01]  /*0e70*/  IMAD R42, R31, R37, R46 ;  /* 0x000000251f2a7224 */ /* 0x000fe200078e022e */
[C-C-:B------:R-:W-:Y:S01]  /*0e80*/  LOP3.LUT R74, R33.reuse, 0x18, R30.reuse, 0xfe, !PT ;  /* 0x00000018214a7812 */ /* 0x140fe200078efe1e */
[----:B------:R-:W-:Y:S01]  /*0e90*/  IMAD.HI.U32 R41, R32, R52, RZ ;  /* 0x0000003420297227 */ /* 0x000fe200078e00ff */
[----:B------:R-:W-:-:S02]  /*0ea0*/  LOP3.LUT R72, R33, 0x20, R30, 0xfe, !PT ;  /* 0x0000002021487812 */ /* 0x000fc400078efe1e */
[----:B------:R-:W-:Y:S01]  /*0eb0*/  IABS R48, R73 ;  /* 0x0000004900307213 */ /* 0x000fe20000000000 */
[C---:B------:R-:W-:Y:S01]  /*0ec0*/  IMAD.HI.U32 R43, R32.reuse, R54, RZ ;  /* 0x00000036202b7227 */ /* 0x040fe200078e00ff */
[C---:B------:R-:W-:Y:S01]  /*0ed0*/  ISETP.GT.U32.AND P1, PT, R31.reuse, R36, PT ;  /* 0x000000241f00720c */ /* 0x040fe20003f24070 */
[----:B------:R-:W-:Y:S01]  /*0ee0*/  STL [R1+0x2ac], R74 ;  /* 0x0002ac4a01007387 */ /* 0x000fe20000100800 */
[----:B------:R-:W-:Y:S01]  /*0ef0*/  IABS R46, R74 ;  /* 0x0000004a002e7213 */ /* 0x000fe20000000000 */
[----:B------:R-:W-:Y:S01]  /*0f00*/  IMAD.HI.U32 R37, R32, R48, RZ ;  /* 0x0000003020257227 */ /* 0x000fe200078e00ff */
[----:B------:R-:W-:Y:S01]  /*0f10*/  @!P0 IADD3 R34, R34, -R31, RZ ;  /* 0x8000001f22228210 */ /* 0x000fe20007ffe0ff */
[----:B------:R-:W-:Y:S01]  /*0f20*/  STL [R1+0x2a8], R73 ;  /* 0x0002a84901007387 */ /* 0x000fe20000100800 */
[----:B------:R-:W-:Y:S01]  /*0f30*/  IABS R50, R72 ;  /* 0x0000004800327213 */ /* 0x000fe20000000000 */
[C---:B------:R-:W-:Y:S01]  /*0f40*/  IMAD.HI.U32 R35, R32.reuse, R46, RZ ;  /* 0x0000002e20237227 */ /* 0x040fe200078e00ff */
[----:B------:R-:W-:Y:S01]  /*0f50*/  ISETP.GT.U32.AND P2, PT, R31, R38, PT ;  /* 0x000000261f00720c */ /* 0x000fe20003f44070 */
[----:B------:R-:W-:Y:S01]  /*0f60*/  STL [R1+0x2a4], R72 ;  /* 0x0002a44801007387 */ /* 0x000fe20000100800 */
[----:B------:R-:W-:Y:S01]  /*0f70*/  IADD3 R41, -R41, RZ, RZ ;  /* 0x000000ff29297210 */ /* 0x000fe20007ffe1ff */
[----:B------:R-:W-:Y:S01]  /*0f80*/  IMAD.HI.U32 R39, R32, R50, RZ ;  /* 0x0000003220277227 */ /* 0x000fe200078e00ff */
[----:B------:R-:W-:Y:S01]  /*0f90*/  IADD3 R43, -R43, RZ, RZ ;  /* 0x000000ff2b2b7210 */ /* 0x000fe20007ffe1ff */
[----:B------:R-:W-:Y:S01]  /*0fa0*/  STL [R1+0x2a0], R71 ;  /* 0x0002a04701007387 */ /* 0x000fe20000100800 */
[C---:B------:R-:W-:Y:S01]  /*0fb0*/  ISETP.GT.U32.AND P4, PT, R31.reuse, R34, PT ;  /* 0x000000221f00720c */ /* 0x040fe20003f84070 */
[----:B------:R-:W-:Y:S01]  /*0fc0*/  IMAD R52, R31, R41, R52 ;  /* 0x000000291f347224 */ /* 0x000fe200078e0234 */
[----:B------:R-:W-:Y:S01]  /*0fd0*/  LOP3.LUT R67, R33, 0x2c, R30, 0xfe, !PT ;  /* 0x0000002c21437812 */ /* 0x000fe200078efe1e */
[----:B------:R-:W-:Y:S01]  /*0fe0*/  IMAD R54, R31, R43, R54 ;  /* 0x0000002b1f367224 */ /* 0x000fe200078e0236 */
[C-C-:B------:R-:W-:Y:S01]  /*0ff0*/  LOP3.LUT R59, R33.reuse, 0x30, R30.reuse, 0xfe, !PT ;  /* 0x00000030213b7812 */ /* 0x140fe200078efe1e */
[----:B------:R-:W-:Y:S01]  /*1000*/  STL [R1+0x29c], R69 ;  /* 0x00029c4501007387 */ /* 0x000fe20000100800 */
[----:B------:R-:W-:-:S02]  /*1010*/  LOP3.LUT R57, R33, 0x34, R30, 0xfe, !PT ;  /* 0x0000003421397812 */ /* 0x000fc400078efe1e */
[----:B------:R-:W-:Y:S01]  /*1020*/  IADD3 R37, -R37, RZ, RZ ;  /* 0x000000ff25257210 */ /* 0x000fe20007ffe1ff */
[----:B------:R3:W-:Y:S01]  /*1030*/  STL [R1+0x298], R67 ;  /* 0x0002984301007387 */ /* 0x0007e20000100800 */
[----:B------:R-:W-:Y:S02]  /*1040*/  LOP3.LUT R53, R33, 0x38, R30, 0xfe, !PT ;  /* 0x0000003821357812 */ /* 0x000fe400078efe1e */
[----:B------:R-:W-:Y:S01]  /*1050*/  IADD3 R35, -R35, RZ, RZ ;  /* 0x000000ff23237210 */ /* 0x000fe20007ffe1ff */
[----:B------:R-:W-:Y:S01]  /*1060*/  IMAD R48, R31, R37, R48 ;  /* 0x000000251f307224 */ /* 0x000fe200078e0230 */
[----:B------:R-:W-:Y:S01]  /*1070*/  LOP3.LUT R55, R33, 0x3c, R30, 0xfe, !PT ;  /* 0x0000003c21377812 */ /* 0x000fe200078efe1e */
[----:B------:R-:W-:Y:S01]  /*1080*/  STL [R1+0x294], R59 ;  /* 0x0002943b01007387 */ /* 0x000fe20000100800 */
[----:B------:R-:W-:Y:S01]  /*1090*/  IABS R41, R67 ;  /* 0x0000004300297213 */ /* 0x000fe20000000000 */
[----:B------:R-:W-:Y:S01]  /*10a0*/  IMAD R46, R31, R35, R46 ;  /* 0x000000231f2e7224 */ /* 0x000fe200078e022e */
[----:B------:R-:W-:Y:S01]  /*10b0*/  IABS R43, R59 ;  /* 0x0000003b002b7213 */ /* 0x000fe20000000000 */
[----:B------:R-:W-:Y:S01]  /*10c0*/  STL [R1+0x290], R57 ;  /* 0x0002903901007387 */ /* 0x000fe20000100800 */
[----:B------:R-:W-:Y:S01]  /*10d0*/  IADD3 R39, -R39, RZ, RZ ;  /* 0x000000ff27277210 */ /* 0x000fe20007ffe1ff */
[----:B------:R-:W-:Y:S01]  /*10e0*/  IMAD.HI.U32 R33, R32, R41, RZ ;  /* 0x0000002920217227 */ /* 0x000fe200078e00ff */
[----:B------:R-:W-:Y:S01]  /*10f0*/  IABS R47, R57 ;  /* 0x00000039002f7213 */ /* 0x000fe20000000000 */
[----:B------:R4:W-:Y:S01]  /*1100*/  STL [R1+0x28c], R53 ;  /* 0x00028c3501007387 */ /* 0x0009e20000100800 */
[----:B------:R-:W-:Y:S01]  /*1110*/  @!P1 IADD3 R36, R36, -R31, RZ ;  /* 0x8000001f24249210 */ /* 0x000fe20007ffe0ff */
[----:B------:R-:W-:Y:S01]  /*1120*/  IMAD.HI.U32 R35, R32, R43, RZ ;  /* 0x0000002b20237227 */ /* 0x000fe200078e00ff */
[----:B------:R-:W-:Y:S01]  /*1130*/  IABS R49, R53 ;  /* 0x0000003500317213 */ /* 0x000fe20000000000 */
[----:B------:R5:W-:Y:S01]  /*1140*/  STL [R1+0x288], R55 ;  /* 0x0002883701007387 */ /* 0x000be20000100800 */
[----:B------:R-:W-:Y:S01]  /*1150*/  IABS R51, R55 ;  /* 0x0000003700337213 */ /* 0x000fe20000000000 */
[C---:B------:R-:W-:Y:S01]  /*1160*/  IMAD R50, R31.reuse, R39, R50 ;  /* 0x000000271f327224 */ /* 0x040fe200078e0232 */
[----:B------:R-:W-:Y:S01]  /*1170*/  @!P2 IADD3 R38, R38, -R31, RZ ;  /* 0x8000001f2626a210 */ /* 0x000fe20007ffe0ff */
[----:B------:R-:W-:Y:S01]  /*1180*/  IMAD.HI.U32 R37, R32, R47, RZ ;  /* 0x0000002f20257227 */ /* 0x000fe200078e00ff */
[----:B------:R-:W-:-:S02]  /*1190*/  ISETP.GT.U32.AND P5, PT, R31, R36, PT ;  /* 0x000000241f00720c */ /* 0x000fc40003fa4070 */
[----:B------:R-:W-:Y:S01]  /*11a0*/  @!P4 IADD3 R34, R34, -R31, RZ ;  /* 0x8000001f2222c210 */ /* 0x000fe20007ffe0ff */
[C---:B------:R-:W-:Y:S01]  /*11b0*/  IMAD.HI.U32 R39, R32.reuse, R49, RZ ;  /* 0x0000003120277227 */ /* 0x040fe200078e00ff */
[C---:B------:R-:W-:Y:S02]  /*11c0*/  ISETP.GT.U32.AND P6, PT, R31.reuse, R38, PT ;  /* 0x000000261f00720c */ /* 0x040fe40003fc4070 */
[C---:B------:R-:W-:Y:S01]  /*11d0*/  ISETP.GT.U32.AND P0, PT, R31.reuse, R40, PT ;  /* 0x000000281f00720c */ /* 0x040fe20003f04070 */
[----:B------:R-:W-:Y:S01]  /*11e0*/  IMAD.HI.U32 R32, R32, R51, RZ ;  /* 0x0000003320207227 */ /* 0x000fe200078e00ff */
[----:B------:R-:W-:Y:S02]  /*11f0*/  ISETP.GT.U32.AND P4, PT, R31, R48, PT ;  /* 0x000000301f00720c */ /* 0x000fe40003f84070 */
[----:B------:R-:W-:Y:S02]  /*1200*/  IADD3 R56, -R33, RZ, RZ ;  /* 0x000000ff21387210 */ /* 0x000fe40007ffe1ff */
[----:B------:R-:W-:-:S02]  /*1210*/  IADD3 R58, -R35, RZ, RZ ;  /* 0x000000ff233a7210 */ /* 0x000fc40007ffe1ff */
[----:B------:R-:W-:Y:S02]  /*1220*/  IADD3 R60, -R37, RZ, RZ ;  /* 0x000000ff253c7210 */ /* 0x000fe40007ffe1ff */
[----:B------:R-:W-:Y:S02]  /*1230*/  IADD3 R62, -R39, RZ, RZ ;  /* 0x000000ff273e7210 */ /* 0x000fe40007ffe1ff */
[----:B------:R-:W-:Y:S01]  /*1240*/  IADD3 R64, -R32, RZ, RZ ;  /* 0x000000ff20407210 */ /* 0x000fe20007ffe1ff */
[C---:B------:R-:W-:Y:S01]  /*1250*/  IMAD R32, R31.reuse, R56, R41 ;  /* 0x000000381f207224 */ /* 0x040fe200078e0229 */
[-C--:B------:R-:W-:Y:S01]  /*1260*/  @!P5 IADD3 R36, R36, -R31.reuse, RZ ;  /* 0x8000001f2424d210 */ /* 0x080fe20007ffe0ff */
[C---:B------:R-:W-:Y:S01]  /*1270*/  IMAD R56, R31.reuse, R58, R43 ;  /* 0x0000003a1f387224 */ /* 0x040fe200078e022b */
[C---:B------:R-:W-:Y:S01]  /*1280*/  ISETP.GT.U32.AND P1, PT, R31.reuse, R42, PT ;  /* 0x0000002a1f00720c */ /* 0x040fe20003f24070 */
[C---:B------:R-:W-:Y:S01]  /*1290*/  IMAD R58, R31.reuse, R60, R47 ;  /* 0x0000003c1f3a7224 */ /* 0x040fe200078e022f */
[C---:B------:R-:W-:Y:S01]  /*12a0*/  ISETP.GT.U32.AND P5, PT, R31.reuse, R50, PT ;  /* 0x000000321f00720c */ /* 0x040fe20003fa4070 */
[C---:B------:R-:W-:Y:S01]  /*12b0*/  IMAD R60, R31.reuse, R62, R49 ;  /* 0x0000003e1f3c7224 */ /* 0x040fe200078e0231 */
[-C--:B------:R-:W-:Y:S01]  /*12c0*/  @!P6 IADD3 R38, R38, -R31.reuse, RZ ;  /* 0x8000001f2626e210 */ /* 0x080fe20007ffe0ff */
[----:B------:R-:W-:Y:S01]  /*12d0*/  IMAD R62, R31, R64, R51 ;  /* 0x000000401f3e7224 */ /* 0x000fe200078e0233 */
[----:B------:R-:W-:-:S02]  /*12e0*/  @!P0 IADD3 R40, R40, -R31, RZ ;  /* 0x8000001f28288210 */ /* 0x000fc40007ffe0ff */
[----:B------:R-:W-:Y:S02]  /*12f0*/  @!P4 IADD3 R48, R48, -R31, RZ ;  /* 0x8000001f3030c210 */ /* 0x000fe40007ffe0ff */
[C---:B------:R-:W-:Y:S02]  /*1300*/  ISETP.GT.U32.AND P2, PT, R31.reuse, R44, PT ;  /* 0x0000002c1f00720c */ /* 0x040fe40003f44070 */
[C---:B------:R-:W-:Y:S02]  /*1310*/  ISETP.GT.U32.AND P3, PT, R31.reuse, R46, PT ;  /* 0x0000002e1f00720c */ /* 0x040fe40003f64070 */
[C---:B------:R-:W-:Y:S02]  /*1320*/  ISETP.GT.U32.AND P6, PT, R31.reuse, R52, PT ;  /* 0x000000341f00720c */ /* 0x040fe40003fc4070 */
[C---:B------:R-:W-:Y:S02]  /*1330*/  ISETP.GT.U32.AND P0, PT, R31.reuse, R54, PT ;  /* 0x000000361f00720c */ /* 0x040fe40003f04070 */
[----:B------:R-:W-:-:S02]  /*1340*/  ISETP.GT.U32.AND P4, PT, R31, R60, PT ;  /* 0x0000003c1f00720c */ /* 0x000fc40003f84070 */
[-C--:B------:R-:W-:Y:S02]  /*1350*/  @!P1 IADD3 R42, R42, -R31.reuse, RZ ;  /* 0x8000001f2a2a9210 */ /* 0x080fe40007ffe0ff */
[-C--:B------:R-:W-:Y:S02]  /*1360*/  @!P5 IADD3 R50, R50, -R31.reuse, RZ ;  /* 0x8000001f3232d210 */ /* 0x080fe40007ffe0ff */
[----:B------:R-:W-:Y:S02]  /*1370*/  ISETP.GT.U32.AND P5, PT, R31, R62, PT ;  /* 0x0000003e1f00720c */ /* 0x000fe40003fa4070 */
[-C--:B------:R-:W-:Y:S02]  /*1380*/  @!P2 IADD3 R44, R44, -R31.reuse, RZ ;  /* 0x8000001f2c2ca210 */ /* 0x080fe40007ffe0ff */
[-C--:B------:R-:W-:Y:S02]  /*1390*/  @!P3 IADD3 R46, R46, -R31.reuse, RZ ;  /* 0x8000001f2e2eb210 */ /* 0x080fe40007ffe0ff */
[----:B------:R-:W-:-:S02]  /*13a0*/  @!P6 IADD3 R52, R52, -R31, RZ ;  /* 0x8000001f3434e210 */ /* 0x000fc40007ffe0ff */
[-C--:B------:R-:W-:Y:S02]  /*13b0*/  @!P0 IADD3 R54, R54, -R31.reuse, RZ ;  /* 0x8000001f36368210 */ /* 0x080fe40007ffe0ff */
[----:B------:R-:W-:Y:S02]  /*13c0*/  @!P4 IADD3 R60, R60, -R31, RZ ;  /* 0x8000001f3c3cc210 */ /* 0x000fe40007ffe0ff */
[C---:B------:R-:W-:Y:S02]  /*13d0*/  ISETP.GT.U32.AND P2, PT, R31.reuse, R56, PT ;  /* 0x000000381f00720c */ /* 0x040fe40003f44070 */
[C---:B------:R-:W-:Y:S02]  /*13e0*/  ISETP.GT.U32.AND P3, PT, R31.reuse, R58, PT ;  /* 0x0000003a1f00720c */ /* 0x040fe40003f64070 */
[C---:B------:R-:W-:Y:S02]  /*13f0*/  ISETP.GT.U32.AND P6, PT, R31.reuse, R40, PT ;  /* 0x000000281f00720c */ /* 0x040fe40003fc4070 */
[----:B------:R-:W-:-:S02]  /*1400*/  ISETP.GT.U32.AND P0, PT, R31, R42, PT ;  /* 0x0000002a1f00720c */ /* 0x000fc40003f04070 */
[C---:B------:R-:W-:Y:S02]  /*1410*/  ISETP.GT.U32.AND P4, PT, R31.reuse, R50, PT ;  /* 0x000000321f00720c */ /* 0x040fe40003f84070 */
        /* <DEDUP_REMOVED lines=12> */
[----:B------:R-:W-:Y:S02]  /*14e0*/  ISETP.GT.U32.AND P1, PT, R31, R32, PT ;  /* 0x000000201f00720c */ /* 0x000fe40003f24070 */
[-C--:B------:R-:W-:Y:S02]  /*14f0*/  @!P5 IADD3 R52, R52, -R31.reuse, RZ ;  /* 0x8000001f3434d210 */ /* 0x080fe40007ffe0ff */
[-C--:B------:R-:W-:Y:S02]  /*1500*/  @!P2 IADD3 R46, R46, -R31.reuse, RZ ;  /* 0x8000001f2e2ea210 */ /* 0x080fe40007ffe0ff */
[-C--:B------:R-:W-:Y:S02]  /*1510*/  @!P3 IADD3 R48, R48, -R31.reuse, RZ ;  /* 0x8000001f3030b210 */ /* 0x080fe40007ffe0ff */
[----:B------:R-:W-:-:S02]  /*1520*/  @!P0 IADD3 R54, R54, -R31, RZ ;  /* 0x8000001f36368210 */ /* 0x000fc40007ffe0ff */
[-C--:B------:R-:W-:Y:S02]  /*1530*/  @!P6 IADD3 R60, R60, -R31.reuse, RZ ;  /* 0x8000001f3c3ce210 */ /* 0x080fe40007ffe0ff */
[----:B------:R-:W-:Y:S02]  /*1540*/  @!P4 IADD3 R62, R62, -R31, RZ ;  /* 0x8000001f3e3ec210 */ /* 0x000fe40007ffe0ff */
[C---:B------:R-:W-:Y:S02]  /*1550*/  ISETP.GT.U32.AND P2, PT, R31.reuse, R56, PT ;  /* 0x000000381f00720c */ /* 0x040fe40003f44070 */
[----:B------:R-:W-:Y:S02]  /*1560*/  ISETP.GT.U32.AND P3, PT, R31, R58, PT ;  /* 0x0000003a1f00720c */ /* 0x000fe40003f64070 */
[----:B------:R-:W-:Y:S02]  /*1570*/  ISETP.GE.AND P5, PT, R80, RZ, PT ;  /* 0x000000ff5000720c */ /* 0x000fe40003fa6270 */
[----:B------:R-:W-:-:S02]  /*1580*/  ISETP.GE.AND P0, PT, R79, RZ, PT ;  /* 0x000000ff4f00720c */ /* 0x000fc40003f06270 */
[----:B------:R-:W-:Y:S02]  /*1590*/  ISETP.GE.AND P6, PT, R78, RZ, PT ;  /* 0x000000ff4e00720c */ /* 0x000fe40003fc6270 */
[----:B------:R-:W-:Y:S02]  /*15a0*/  ISETP.GE.AND P4, PT, R77, RZ, PT ;  /* 0x000000ff4d00720c */ /* 0x000fe40003f86270 */
[-C--:B------:R-:W-:Y:S02]  /*15b0*/  @!P1 IADD3 R32, R32, -R31.reuse, RZ ;  /* 0x8000001f20209210 */ /* 0x080fe40007ffe0ff */
[----:B------:R-:W-:Y:S02]  /*15c0*/  ISETP.GT.U32.AND P1, PT, R31, R44, PT ;  /* 0x0000002c1f00720c */ /* 0x000fe40003f24070 */
[-C--:B------:R-:W-:Y:S02]  /*15d0*/  @!P2 IADD3 R56, R56, -R31.reuse, RZ ;  /* 0x8000001f3838a210 */ /* 0x080fe40007ffe0ff */
[----:B------:R-:W-:-:S02]  /*15e0*/  @!P3 IADD3 R58, R58, -R31, RZ ;  /* 0x8000001f3a3ab210 */ /* 0x000fc40007ffe0ff */
[----:B------:R-:W-:Y:S02]  /*15f0*/  @!P5 IADD3 R34, -R34, RZ, RZ ;  /* 0x000000ff2222d210 */ /* 0x000fe40007ffe1ff */
[----:B------:R-:W-:Y:S02]  /*1600*/  @!P0 IADD3 R36, -R36, RZ, RZ ;  /* 0x000000ff24248210 */ /* 0x000fe40007ffe1ff */
[----:B------:R-:W-:Y:S02]  /*1610*/  @!P6 IADD3 R38, -R38, RZ, RZ ;  /* 0x000000ff2626e210 */ /* 0x000fe40007ffe1ff */
[----:B------:R-:W-:Y:S02]  /*1620*/  @!P4 IADD3 R40, -R40, RZ, RZ ;  /* 0x000000ff2828c210 */ /* 0x000fe40007ffe1ff */
[----:B------:R-:W-:Y:S02]  /*1630*/  ISETP.GE.AND P3, PT, R76, RZ, PT ;  /* 0x000000ff4c00720c */ /* 0x000fe40003f66270 */
[----:B------:R-:W-:-:S02]  /*1640*/  ISETP.GE.AND P2, PT, R75, RZ, PT ;  /* 0x000000ff4b00720c */ /* 0x000fc40003f46270 */
[----:B------:R-:W-:Y:S02]  /*1650*/  ISETP.GE.AND P5, PT, R74, RZ, PT ;  /* 0x000000ff4a00720c */ /* 0x000fe40003fa6270 */
[----:B------:R-:W-:Y:S02]  /*1660*/  ISETP.GE.AND P0, PT, R73, RZ, PT ;  /* 0x000000ff4900720c */ /* 0x000fe40003f06270 */
[----:B------:R-:W-:Y:S02]  /*1670*/  ISETP.GE.AND P6, PT, R72, RZ, PT ;  /* 0x000000ff4800720c */ /* 0x000fe40003fc6270 */
[----:B------:R-:W-:Y:S02]  /*1680*/  ISETP.GE.AND P4, PT, R71, RZ, PT ;  /* 0x000000ff4700720c */ /* 0x000fe40003f86270 */
[----:B------:R-:W-:Y:S02]  /*1690*/  @!P1 IADD3 R44, R44, -R31, RZ ;  /* 0x8000001f2c2c9210 */ /* 0x000fe40007ffe0ff */
[----:B------:R-:W-:-:S02]  /*16a0*/  ISETP.GT.U32.AND P1, PT, R31, R32, PT ;  /* 0x000000201f00720c */ /* 0x000fc40003f24070 */
[----:B------:R-:W-:Y:S02]  /*16b0*/  @!P3 IADD3 R42, -R42, RZ, RZ ;  /* 0x000000ff2a2ab210 */ /* 0x000fe40007ffe1ff */
[----:B------:R-:W-:Y:S02]  /*16c0*/  @!P2 IADD3 R44, -R44, RZ, RZ ;  /* 0x000000ff2c2ca210 */ /* 0x000fe40007ffe1ff */
[----:B------:R-:W-:Y:S02]  /*16d0*/  @!P5 IADD3 R46, -R46, RZ, RZ ;  /* 0x000000ff2e2ed210 */ /* 0x000fe40007ffe1ff */
[----:B------:R-:W-:Y:S02]  /*16e0*/  @!P0 IADD3 R48, -R48, RZ, RZ ;  /* 0x000000ff30308210 */ /* 0x000fe40007ffe1ff */
[----:B------:R-:W-:Y:S02]  /*16f0*/  @!P6 IADD3 R50, -R50, RZ, RZ ;  /* 0x000000ff3232e210 */ /* 0x000fe40007ffe1ff */
[----:B------:R-:W-:-:S02]  /*1700*/  @!P4 IADD3 R52, -R52, RZ, RZ ;  /* 0x000000ff3434c210 */ /* 0x000fc40007ffe1ff */
[----:B------:R-:W-:Y:S02]  /*1710*/  LOP3.LUT R64, R61, 0x70, R30, 0xfe, !PT ;  /* 0x000000703d407812 */ /* 0x000fe400078efe1e */
[----:B------:R-:W-:Y:S02]  /*1720*/  ISETP.GE.AND P3, PT, R69, RZ, PT ;  /* 0x000000ff4500720c */ /* 0x000fe40003f66270 */
[----:B------:R-:W-:Y:S02]  /*1730*/  ISETP.GE.AND P2, PT, R67, RZ, PT ;  /* 0x000000ff4300720c */ /* 0x000fe40003f46270 */
[----:B------:R-:W-:Y:S02]  /*1740*/  ISETP.GE.AND P5, PT, R59, RZ, PT ;  /* 0x000000ff3b00720c */ /* 0x000fe40003fa6270 */
[----:B------:R-:W-:Y:S02]  /*1750*/  ISETP.GE.AND P0, PT, R57, RZ, PT ;  /* 0x000000ff3900720c */ /* 0x000fe40003f06270 */
[----:B------:R-:W-:-:S02]  /*1760*/  ISETP.GE.AND P6, PT, R55, RZ, PT ;  /* 0x000000ff3700720c */ /* 0x000fc40003fc6270 */
[----:B------:R-:W-:Y:S02]  /*1770*/  ISETP.GE.AND P4, PT, R53, RZ, PT ;  /* 0x000000ff3500720c */ /* 0x000fe40003f86270 */
[C-C-:B------:R-:W-:Y:S02]  /*1780*/  LOP3.LUT R66, R61.reuse, 0x74, R30.reuse, 0xfe, !PT ;  /* 0x000000743d427812 */ /* 0x140fe400078efe1e */
[C-C-:B------:R-:W-:Y:S02]  /*1790*/  LOP3.LUT R68, R61.reuse, 0x78, R30.reuse, 0xfe, !PT ;  /* 0x000000783d447812 */ /* 0x140fe400078efe1e */
[----:B------:R-:W-:Y:S02]  /*17a0*/  LOP3.LUT R70, R61, 0x7c, R30, 0xfe, !PT ;  /* 0x0000007c3d467812 */ /* 0x000fe400078efe1e */
[C---:B------:R-:W-:Y:S02]  /*17b0*/  LEA.HI R33, R45.reuse, R64, RZ, 0x8 ;  /* 0x000000402d217211 */ /* 0x040fe400078f40ff */
[----:B------:R-:W-:-:S02]  /*17c0*/  LEA.HI R35, R45, R66, RZ, 0x8 ;  /* 0x000000422d237211 */ /* 0x000fc400078f40ff */
[C---:B------:R-:W-:Y:S02]  /*17d0*/  LEA.HI R37, R45.reuse, R68, RZ, 0x8 ;  /* 0x000000442d257211 */ /* 0x040fe400078f40ff */
[----:B------:R-:W-:Y:S02]  /*17e0*/  LEA.HI R45, R45, R70, RZ, 0x8 ;  /* 0x000000462d2d7211 */ /* 0x000fe400078f40ff */
[----:B------:R-:W-:Y:S02]  /*17f0*/  LOP3.LUT R33, R33, 0x7fff00, RZ, 0xc0, !PT ;  /* 0x007fff0021217812 */ /* 0x000fe400078ec0ff */
[----:B------:R-:W-:Y:S02]  /*1800*/  @!P1 IADD3 R32, R32, -R31, RZ ;  /* 0x8000001f20209210 */ /* 0x000fe40007ffe0ff */
[----:B------:R-:W-:Y:S02]  /*1810*/  LOP3.LUT R37, R37, 0x7fff00, RZ, 0xc0, !PT ;  /* 0x007fff0025257812 */ /* 0x000fe400078ec0ff */
[----:B------:R-:W-:-:S02]  /*1820*/  LOP3.LUT R45, R45, 0x7fff00, RZ, 0xc0, !PT ;  /* 0x007fff002d2d7812 */ /* 0x000fc400078ec0ff */
[----:B-1----:R-:W-:Y:S02]  /*1830*/  IADD3 R61, R64, -R33, RZ ;  /* 0x80000021403d7210 */ /* 0x002fe40007ffe0ff */
[----:B------:R-:W-:Y:S02]  /*1840*/  ISETP.NE.AND P1, PT, RZ, c[0x0][0x178], PT ;  /* 0x00005e00ff007a0c */ /* 0x000fe40003f25270 */
[----:B------:R-:W-:Y:S02]  /*1850*/  LOP3.LUT R33, RZ, c[0x0][0x178], RZ, 0x33, !PT ;  /* 0x00005e00ff217a12 */ /* 0x000fe400078e33ff */
[----:B------:R-:W-:Y:S02]  /*1860*/  @!P3 IADD3 R54, -R54, RZ, RZ ;  /* 0x000000ff3636b210 */ /* 0x000fe40007ffe1ff */
[----:B------:R-:W-:Y:S02]  /*1870*/  @!P2 IADD3 R32, -R32, RZ, RZ ;  /* 0x000000ff2020a210 */ /* 0x000fe40007ffe1ff */
[----:B------:R-:W-:-:S02]  /*1880*/  @!P5 IADD3 R56, -R56, RZ, RZ ;  /* 0x000000ff3838d210 */ /* 0x000fc40007ffe1ff */
[----:B------:R-:W-:Y:S02]  /*1890*/  @!P0 IADD3 R58, -R58, RZ, RZ ;  /* 0x000000ff3a3a8210 */ /* 0x000fe40007ffe1ff */
[----:B------:R-:W-:Y:S02]  /*18a0*/  @!P6 IADD3 R62, -R62, RZ, RZ ;  /* 0x000000ff3e3ee210 */ /* 0x000fe40007ffe1ff */
[----:B------:R-:W-:Y:S02]  /*18b0*/  @!P4 IADD3 R60, -R60, RZ, RZ ;  /* 0x000000ff3c3cc210 */ /* 0x000fe40007ffe1ff */
[----:B------:R-:W-:Y:S02]  /*18c0*/  SHF.L.U32 R31, R0, 0x2, RZ ;  /* 0x00000002001f7819 */ /* 0x000fe400000006ff */
[----:B------:R-:W-:Y:S02]  /*18d0*/  IADD3 R64, R68, -R37, RZ ;  /* 0x8000002544407210 */ /* 0x000fe40007ffe0ff */
[----:B------:R-:W-:-:S02]  /*18e0*/  IADD3 R65, R70, -R45, RZ ;  /* 0x8000002d46417210 */ /* 0x000fc40007ffe0ff */
[C---:B--2---:R-:W-:Y:S02]  /*18f0*/  SEL R80, R33.reuse, R34, !P1 ;  /* 0x0000002221507207 */ /* 0x044fe40004800000 */
[C---:B------:R-:W-:Y:S02]  /*1900*/  SEL R81, R33.reuse, R36, !P1 ;  /* 0x0000002421517207 */ /* 0x040fe40004800000 */
[C---:B---3--:R-:W-:Y:S02]  /*1910*/  SEL R67, R33.reuse, R38, !P1 ;  /* 0x0000002621437207 */ /* 0x048fe40004800000 */
[C---:B------:R-:W-:Y:S02]  /*1920*/  SEL R68, R33.reuse, R40, !P1 ;  /* 0x0000002821447207 */ /* 0x040fe40004800000 */
[C---:B------:R-:W-:Y:S02]  /*1930*/  SEL R69, R33.reuse, R42, !P1 ;  /* 0x0000002a21457207 */ /* 0x040fe40004800000 */
[----:B------:R-:W-:-:S02]  /*1940*/  SEL R70, R33, R44, !P1 ;  /* 0x0000002c21467207 */ /* 0x000fc40004800000 */
[C---:B------:R-:W-:Y:S02]  /*1950*/  SEL R71, R33.reuse, R46, !P1 ;  /* 0x0000002e21477207 */ /* 0x040fe40004800000 */
[C---:B------:R-:W-:Y:S02]  /*1960*/  SEL R72, R33.reuse, R48, !P1 ;  /* 0x0000003021487207 */ /* 0x040fe40004800000 */
[C---:B------:R-:W-:Y:S02]  /*1970*/  SEL R73, R33.reuse, R50, !P1 ;  /* 0x0000003221497207 */ /* 0x040fe40004800000 */
[C---:B------:R-:W-:Y:S02]  /*1980*/  SEL R74, R33.reuse, R52, !P1 ;  /* 0x00000034214a7207 */ /* 0x040fe40004800000 */
[C---:B------:R-:W-:Y:S02]  /*1990*/  SEL R75, R33.reuse, R54, !P1 ;  /* 0x00000036214b7207 */ /* 0x040fe40004800000 */
[----:B------:R-:W-:-:S02]  /*19a0*/  SEL R76, R33, R32, !P1 ;  /* 0x00000020214c7207 */ /* 0x000fc40004800000 */
[C---:B------:R-:W-:Y:S02]  /*19b0*/  SEL R77, R33.reuse, R56, !P1 ;  /* 0x00000038214d7207 */ /* 0x040fe40004800000 */
[C---:B------:R-:W-:Y:S02]  /*19c0*/  SEL R78, R33.reuse, R58, !P1 ;  /* 0x0000003a214e7207 */ /* 0x040fe40004800000 */
[C---:B------:R-:W-:Y:S02]  /*19d0*/  SEL R79, R33.reuse, R60, !P1 ;  /* 0x0000003c214f7207 */ /* 0x040fe40004800000 */
[----:B------:R-:W-:Y:S02]  /*19e0*/  SEL R82, R33, R62, !P1 ;  /* 0x0000003e21527207 */ /* 0x000fe40004800000 */
[----:B------:R-:W-:Y:S02]  /*19f0*/  LOP3.LUT R84, R31, 0x7c, RZ, 0xc0, !PT ;  /* 0x0000007c1f547812 */ /* 0x000fe400078ec0ff */
[----:B------:R-:W-:-:S02]  /*1a00*/  LOP3.LUT R33, R30, 0xc, RZ, 0xfc, !PT ;  /* 0x0000000c1e217812 */ /* 0x000fc400078efcff */
[----:B------:R-:W-:Y:S02]  /*1a10*/  LOP3.LUT R35, R35, 0x7fff00, RZ, 0xc0, !PT ;  /* 0x007fff0023237812 */ /* 0x000fe400078ec0ff */
[C---:B------:R-:W-:Y:S02]  /*1a20*/  LOP3.LUT R31, R30.reuse, 0x4, RZ, 0xfc, !PT ;  /* 0x000000041e1f7812 */ /* 0x040fe400078efcff */
[----:B------:R-:W-:Y:S02]  /*1a30*/  LEA R33, R33, R84, 0x7 ;  /* 0x0000005421217211 */ /* 0x000fe400078e38ff */
[C---:B------:R-:W-:Y:S02]  /*1a40*/  LOP3.LUT R60, R30.reuse, 0x78, RZ, 0xfc, !PT ;  /* 0x000000781e3c7812 */ /* 0x040fe400078efcff */
[----:B------:R-:W-:Y:S02]  /*1a50*/  LOP3.LUT R32, R30, 0x8, RZ, 0xfc, !PT ;  /* 0x000000081e207812 */ /* 0x000fe400078efcff */
[----:B------:R-:W-:-:S02]  /*1a60*/  IADD3 R63, R66, -R35, RZ ;  /* 0x80000023423f7210 */ /* 0x000fc40007ffe0ff */
[----:B------:R-:W-:Y:S02]  /*1a70*/  LEA R31, R31, R84, 0x7 ;  /* 0x000000541f1f7211 */ /* 0x000fe400078e38ff */
[C---:B------:R-:W-:Y:S02]  /*1a80*/  LOP3.LUT R34, R30.reuse, 0x10, RZ, 0xfc, !PT ;  /* 0x000000101e227812 */ /* 0x040fe400078efcff */
[C---:B------:R-:W-:Y:S02]  /*1a90*/  LOP3.LUT R35, R30.reuse, 0x14, RZ, 0xfc, !PT ;  /* 0x000000141e237812 */ /* 0x040fe400078efcff */
[C---:B------:R-:W-:Y:S02]  /*1aa0*/  LOP3.LUT R36, R30.reuse, 0x18, RZ, 0xfc, !PT ;  /* 0x000000181e247812 */ /* 0x040fe400078efcff */
[C---:B------:R-:W-:Y:S02]  /*1ab0*/  LOP3.LUT R37, R30.reuse, 0x1c, RZ, 0xfc, !PT ;  /* 0x0000001c1e257812 */ /* 0x040fe400078efcff */
[----:B------:R-:W-:-:S02]  /*1ac0*/  LOP3.LUT R38, R30, 0x20, RZ, 0xfc, !PT ;  /* 0x000000201e267812 */ /* 0x000fc400078efcff */
[C---:B------:R-:W-:Y:S02]  /*1ad0*/  LOP3.LUT R39, R30.reuse, 0x24, RZ, 0xfc, !PT ;  /* 0x000000241e277812 */ /* 0x040fe400078efcff */
        /* <DEDUP_REMOVED lines=13> */
[C---:B----4-:R-:W-:Y:S02]  /*1bb0*/  LOP3.LUT R53, R30.reuse, 0x5c, RZ, 0xfc, !PT ;  /* 0x0000005c1e357812 */ /* 0x050fe400078efcff */
[C---:B------:R-:W-:Y:S02]  /*1bc0*/  LOP3.LUT R54, R30.reuse, 0x60, RZ, 0xfc, !PT ;  /* 0x000000601e367812 */ /* 0x040fe400078efcff */
[C---:B-----5:R-:W-:Y:S02]  /*1bd0*/  LOP3.LUT R55, R30.reuse, 0x64, RZ, 0xfc, !PT ;  /* 0x000000641e377812 */ /* 0x060fe400078efcff */
[----:B------:R-:W-:-:S02]  /*1be0*/  LOP3.LUT R56, R30, 0x68, RZ, 0xfc, !PT ;  /* 0x000000681e387812 */ /* 0x000fc400078efcff */
[C---:B------:R-:W-:Y:S02]  /*1bf0*/  LOP3.LUT R57, R30.reuse, 0x6c, RZ, 0xfc, !PT ;  /* 0x0000006c1e397812 */ /* 0x040fe400078efcff */
[C---:B------:R-:W-:Y:S02]  /*1c00*/  LOP3.LUT R58, R30.reuse, 0x70, RZ, 0xfc, !PT ;  /* 0x000000701e3a7812 */ /* 0x040fe400078efcff */
[C---:B------:R-:W-:Y:S02]  /*1c10*/  LOP3.LUT R59, R30.reuse, 0x74, RZ, 0xfc, !PT ;  /* 0x000000741e3b7812 */ /* 0x040fe400078efcff */
[----:B------:R-:W-:Y:S02]  /*1c20*/  LEA R83, R30, R84, 0x7 ;  /* 0x000000541e537211 */ /* 0x000fe400078e38ff */
[----:B------:R-:W-:Y:S02]  /*1c30*/  SHF.L.U32 R134, R33, 0x2, RZ ;  /* 0x0000000221867819 */ /* 0x000fe400000006ff */
[----:B------:R-:W-:-:S02]  /*1c40*/  MOV R66, 0x4 ;  /* 0x0000000400427802 */ /* 0x000fc40000000f00 */
[----:B------:R-:W-:Y:S02]  /*1c50*/  LOP3.LUT R30, R30, 0x7c, RZ, 0xfc, !PT ;  /* 0x0000007c1e1e7812 */ /* 0x000fe400078efcff */
[-C--:B------:R-:W-:Y:S02]  /*1c60*/  LEA R60, R60, R84.reuse, 0x7 ;  /* 0x000000543c3c7211 */ /* 0x080fe400078e38ff */
[-C--:B------:R-:W-:Y:S02]  /*1c70*/  LEA R33, R4, R84.reuse, 0x9 ;  /* 0x0000005404217211 */ /* 0x080fe400078e48ff */
[-C--:B------:R-:W-:Y:S02]  /*1c80*/  LEA R32, R32, R84.reuse, 0x7 ;  /* 0x0000005420207211 */ /* 0x080fe400078e38ff */
[----:B------:R-:W-:Y:S02]  /*1c90*/  LEA R85, R18, R84, 0x9 ;  /* 0x0000005412557211 */ /* 0x000fe400078e48ff */
[----:B------:R-:W-:-:S02]  /*1ca0*/  SHF.L.U32 R136, R31, 0x2, RZ ;  /* 0x000000021f887819 */ /* 0x000fc400000006ff */
[-C--:B------:R-:W-:Y:S02]  /*1cb0*/  LEA R31, R2, R84.reuse, 0x9 ;  /* 0x00000054021f7211 */ /* 0x080fe400078e48ff */
[-C--:B------:R-:W-:Y:S01]  /*1cc0*/  LEA R38, R38, R84.reuse, 0x7 ;  /* 0x0000005426267211 */ /* 0x080fe200078e38ff */
[----:B------:R-:W-:Y:S01]  /*1cd0*/  STL [R1+0xc0], R136 ;  /* 0x0000c08801007387 */ /* 0x000fe20000100800 */
[-C--:B------:R-:W-:Y:S02]  /*1ce0*/  LEA R39, R39, R84.reuse, 0x7 ;  /* 0x0000005427277211 */ /* 0x080fe400078e38ff */
[-C--:B------:R-:W-:Y:S02]  /*1cf0*/  LEA R41, R41, R84.reuse, 0x7 ;  /* 0x0000005429297211 */ /* 0x080fe400078e38ff */
[-C--:B------:R-:W-:Y:S02]  /*1d00*/  LEA R43, R43, R84.reuse, 0x7 ;  /* 0x000000542b2b7211 */ /* 0x080fe400078e38ff */
[----:B------:R-:W-:-:S02]  /*1d10*/  LEA R44, R44, R84, 0x7 ;  /* 0x000000542c2c7211 */ /* 0x000fc400078e38ff */
[-C--:B------:R-:W-:Y:S02]  /*1d20*/  LEA R45, R45, R84.reuse, 0x7 ;  /* 0x000000542d2d7211 */ /* 0x080fe400078e38ff */
[-C--:B------:R-:W-:Y:S02]  /*1d30*/  LEA R46, R46, R84.reuse, 0x7 ;  /* 0x000000542e2e7211 */ /* 0x080fe400078e38ff */
        /* <DEDUP_REMOVED lines=11> */
[----:B------:R-:W-:Y:S02]  /*1df0*/  SHF.L.U32 R102, R60, 0x2, RZ ;  /* 0x000000023c667819 */ /* 0x000fe400000006ff */
        /* <DEDUP_REMOVED lines=9> */
[----:B------:R-:W-:Y:S01]  /*1e90*/  LEA R105, R61, R84, 0x9 ;  /* 0x000000543d697211 */ /* 0x000fe200078e48ff */
[----:B------:R-:W-:Y:S01]  /*1ea0*/  IMAD.WIDE R60, R33, R66, c[0x0][0x168] ;  /* 0x00005a00213c7625 */ /* 0x000fe200078e0242 */
[----:B------:R-:W-:-:S02]  /*1eb0*/  SHF.L.U32 R135, R32, 0x2, RZ ;  /* 0x0000000220877819 */ /* 0x000fc400000006ff */
[----:B------:R-:W-:Y:S01]  /*1ec0*/  LEA R95, R23, R84, 0x9 ;  /* 0x00000054175f7211 */ /* 0x000fe200078e48ff */
[----:B------:R-:W-:Y:S01]  /*1ed0*/  IMAD.WIDE R32, R85, R66, c[0x0][0x168] ;  /* 0x00005a0055207625 */ /* 0x000fe200078e0242 */
[-C--:B------:R-:W-:Y:S01]  /*1ee0*/  LEA R99, R27, R84.reuse, 0x9 ;  /* 0x000000541b637211 */ /* 0x080fe200078e48ff */
[----:B------:R-:W-:Y:S01]  /*1ef0*/  STL [R1+0xbc], R135 ;  /* 0x0000bc8701007387 */ /* 0x000fe20000100800 */
[-C--:B------:R-:W-:Y:S02]  /*1f00*/  LEA R101, R28, R84.reuse, 0x9 ;  /* 0x000000541c657211 */ /* 0x080fe400078e48ff */
[-C--:B------:R-:W-:Y:S01]  /*1f10*/  LEA R103, R29, R84.reuse, 0x9 ;  /* 0x000000541d677211 */ /* 0x080fe200078e48ff */
[----:B------:R-:W-:Y:S01]  /*1f20*/  STL [R1+0xb8], R134 ;  /* 0x0000b88601007387 */ /* 0x000fe20000100800 */
[----:B------:R-:W-:Y:S01]  /*1f30*/  LEA R107, R63, R84, 0x9 ;  /* 0x000000543f6b7211 */ /* 0x000fe200078e48ff */
[----:B------:R-:W-:Y:S01]  /*1f40*/  IMAD.WIDE R62, R3, R66, c[0x0][0x168] ;  /* 0x00005a00033e7625 */ /* 0x000fe200078e0242 */
[----:B------:R-:W-:-:S02]  /*1f50*/  LEA R109, R64, R84, 0x9 ;  /* 0x00000054406d7211 */ /* 0x000fc400078e48ff */
[----:B------:R-:W-:Y:S01]  /*1f60*/  LEA R111, R65, R84, 0x9 ;  /* 0x00000054416f7211 */ /* 0x000fe200078e48ff */
[----:B------:R-:W-:Y:S01]  /*1f70*/  IMAD.WIDE R64, R31, R66, c[0x0][0x168] ;  /* 0x00005a001f407625 */ /* 0x000fe200078e0242 */
[-C--:B------:R-:W-:Y:S02]  /*1f80*/  LEA R37, R37, R84.reuse, 0x7 ;  /* 0x0000005425257211 */ /* 0x080fe400078e38ff */
[----:B------:R-:W-:Y:S01]  /*1f90*/  LEA R87, R20, R84, 0x9 ;  /* 0x0000005414577211 */ /* 0x000fe200078e48ff */
[----:B------:R-:W-:Y:S01]  /*1fa0*/  IMAD.WIDE R2, R111, R66, c[0x0][0x168] ;  /* 0x00005a006f027625 */ /* 0x000fe200078e0242 */
[----:B------:R-:W-:Y:S02]  /*1fb0*/  LEA R85, R80, R84, 0x9 ;  /* 0x0000005450557211 */ /* 0x000fe400078e48ff */
[----:B------:R-:W-:Y:S01]  /*1fc0*/  SHF.L.U32 R129, R38, 0x2, RZ ;  /* 0x0000000226817819 */ /* 0x000fe200000006ff */
[----:B------:R-:W-:Y:S01]  /*1fd0*/  IMAD.WIDE R28, R87, R66, c[0x0][0x168] ;  /* 0x00005a00571c7625 */ /* 0x000fe200078e0242 */
[----:B------:R-:W-:-:S02]  /*1fe0*/  SHF.L.U32 R128, R39, 0x2, RZ ;  /* 0x0000000227807819 */ /* 0x000fc400000006ff */
[----:B------:R-:W-:Y:S01]  /*1ff0*/  SHF.L.U32 R126, R41, 0x2, RZ ;  /* 0x00000002297e7819 */ /* 0x000fe200000006ff */
[-C--:B------:R-:W-:Y:S01]  /*2000*/  IMAD.WIDE R38, R15, R66.reuse, c[0x0][0x168] ;  /* 0x00005a000f267625 */ /* 0x080fe200078e0242 */
[----:B------:R-:W-:Y:S02]  /*2010*/  SHF.L.U32 R124, R43, 0x2, RZ ;  /* 0x000000022b7c7819 */ /* 0x000fe400000006ff */
[----:B------:R-:W-:Y:S02]  /*2020*/  SHF.L.U32 R123, R44, 0x2, RZ ;  /* 0x000000022c7b7819 */ /* 0x000fe400000006ff */
[----:B------:R-:W-:Y:S01]  /*2030*/  SHF.L.U32 R122, R45, 0x2, RZ ;  /* 0x000000022d7a7819 */ /* 0x000fe200000006ff */
[-C--:B------:R-:W-:Y:S01]  /*2040*/  IMAD.WIDE R44, R11, R66.reuse, c[0x0][0x168] ;  /* 0x00005a000b2c7625 */ /* 0x080fe200078e0242 */
[----:B------:R-:W-:Y:S02]  /*2050*/  SHF.L.U32 R121, R46, 0x2, RZ ;  /* 0x000000022e797819 */ /* 0x000fe400000006ff */
[----:B------:R-:W-:Y:S01]  /*2060*/  SHF.L.U32 R120, R47, 0x2, RZ ;  /* 0x000000022f787819 */ /* 0x000fe200000006ff */
[----:B------:R-:W-:Y:S01]  /*2070*/  IMAD.WIDE R46, R13, R66, c[0x0][0x168] ;  /* 0x00005a000d2e7625 */ /* 0x000fe200078e0242 */
[----:B------:R-:W-:-:S02]  /*2080*/  SHF.L.U32 R118, R49, 0x2, RZ ;  /* 0x0000000231767819 */ /* 0x000fc400000006ff */
[----:B------:R-:W-:Y:S02]  /*2090*/  SHF.L.U32 R117, R50, 0x2, RZ ;  /* 0x0000000232757819 */ /* 0x000fe400000006ff */
[----:B------:R-:W-:Y:S01]  /*20a0*/  SHF.L.U32 R116, R51, 0x2, RZ ;  /* 0x0000000233747819 */ /* 0x000fe200000006ff */
[-C--:B------:R-:W-:Y:S01]  /*20b0*/  IMAD.WIDE R50, R9, R66.reuse, c[0x0][0x168] ;  /* 0x00005a0009327625 */ /* 0x080fe200078e0242 */
[----:B------:R-:W-:Y:S02]  /*20c0*/  SHF.L.U32 R114, R53, 0x2, RZ ;  /* 0x0000000235727819 */ /* 0x000fe400000006ff */
[----:B------:R-:W-:Y:S02]  /*20d0*/  SHF.L.U32 R113, R54, 0x2, RZ ;  /* 0x0000000236717819 */ /* 0x000fe400000006ff */
[----:B------:R-:W-:Y:S01]  /*20e0*/  SHF.L.U32 R112, R55, 0x2, RZ ;  /* 0x0000000237707819 */ /* 0x000fe200000006ff */
[----:B------:R-:W-:Y:S01]  /*20f0*/  IMAD.WIDE R54, R7, R66, c[0x0][0x168] ;  /* 0x00005a0007367625 */ /* 0x000fe200078e0242 */
[----:B------:R-:W-:-:S02]  /*2100*/  SHF.L.U32 R108, R57, 0x2, RZ ;  /* 0x00000002396c7819 */ /* 0x000fc400000006ff */
[----:B------:R-:W-:Y:S02]  /*2110*/  SHF.L.U32 R106, R58, 0x2, RZ ;  /* 0x000000023a6a7819 */ /* 0x000fe400000006ff */
[----:B------:R-:W-:Y:S01]  /*2120*/  SHF.L.U32 R104, R59, 0x2, RZ ;  /* 0x000000023b687819 */ /* 0x000fe200000006ff */
[----:B------:R-:W-:Y:S01]  /*2130*/  IMAD.WIDE R58, R5, R66, c[0x0][0x168] ;  /* 0x00005a00053a7625 */ /* 0x000fe200078e0242 */
[----:B------:R-:W-:Y:S02]  /*2140*/  SHF.L.U32 R100, R30, 0x2, RZ ;  /* 0x000000021e647819 */ /* 0x000fe400000006ff */
[----:B------:R-:W-:Y:S01]  /*2150*/  LEA R89, R22, R84, 0x9 ;  /* 0x0000005416597211 */ /* 0x000fe200078e48ff */
[----:B------:R-:W-:Y:S01]  /*2160*/  IMAD.WIDE R30, R19, R66, c[0x0][0x168] ;  /* 0x00005a00131e7625 */ /* 0x000fe200078e0242 */
[-C--:B------:R-:W-:Y:S02]  /*2170*/  LEA R81, R81, R84.reuse, 0x9 ;  /* 0x0000005451517211 */ /* 0x080fe400078e48ff */
        /* <DEDUP_REMOVED lines=8> */
[-C--:B------:R-:W-:Y:S02]  /*2200*/  LEA R21, R21, R84.reuse, 0x9 ;  /* 0x0000005415157211 */ /* 0x080fe400078e48ff */
[----:B------:R-:W-:Y:S01]  /*2210*/  LEA R67, R67, R84, 0x9 ;  /* 0x0000005443437211 */ /* 0x000fe200078e48ff */
[----:B------:R-:W-:Y:S01]  /*2220*/  IMAD.WIDE R12, R101, R66, c[0x0][0x168] ;  /* 0x00005a00650c7625 */ /* 0x000fe200078e0242 */
[----:B------:R-:W-:-:S02]  /*2230*/  SHF.L.U32 R130, R37, 0x2, RZ ;  /* 0x0000000225827819 */ /* 0x000fc400000006ff */
        /* <DEDUP_REMOVED lines=37> */
[-C--:B------:R-:W-:Y:S01]  /*2490*/  IMAD.WIDE R84, R85, R66.reuse, c[0x0][0x160] ;  /* 0x0000580055547625 */ /* 0x080fe200078e0242 */
[----:B------:R-:W-:Y:S02]  /*24a0*/  SHF.L.U32 R83, R83, 0x2, RZ ;  /* 0x0000000253537819 */ /* 0x000fe400000006ff */
[----:B------:R-:W-:Y:S01]  /*24b0*/  SHF.L.U32 R133, R34, 0x2, RZ ;  /* 0x0000000222857819 */ /* 0x000fe200000006ff */
[-C--:B------:R-:W-:Y:S01]  /*24c0*/  IMAD.WIDE R98, R99, R66.reuse, c[0x0][0x160] ;  /* 0x0000580063627625 */ /* 0x080fe200078e0242 */
[----:B------:R-:W-:Y:S01]  /*24d0*/  SHF.L.U32 R132, R35, 0x2, RZ ;  /* 0x0000000223847819 */ /* 0x000fe200000006ff */
[----:B------:R1:W-:Y:S01]  /*24e0*/  LDGSTS.E.BYPASS.128 [R83], [R84.64] ;  /* 0x0000000054537fae */ /* 0x0003e2000b901c48 */
        /* <DEDUP_REMOVED lines=12> */
[----:B------:R-:W-:Y:S01]  /*25b0*/  IADD3 R82, P1, R84, 0x600, RZ ;  /* 0x0000060054527810 */ /* 0x000fe20007f3e0ff */
[-C--:B------:R-:W-:Y:S01]  /*25c0*/  IMAD.WIDE R80, R73, R66.reuse, c[0x0][0x160] ;  /* 0x0000580049507625 */ /* 0x080fe200078e0242 */
[----:B------:R-:W-:Y:S01]  /*25d0*/  SHF.L.U32 R0, R0, 0x4, RZ ;  /* 0x0000000400007819 */ /* 0x000fe200000006ff */
[----:B------:R3:W-:Y:S02]  /*25e0*/  LDGSTS.E.BYPASS.128 [R133], [R92.64] ;  /* 0x000000005c857fae */ /* 0x0007e4000b901c48 */
[-C--:B------:R-:W-:Y:S01]  /*25f0*/  IMAD.WIDE R78, R101, R66.reuse, c[0x0][0x160] ;  /* 0x00005800654e7625 */ /* 0x080fe200078e0242 */
[----:B------:R-:W-:Y:S01]  /*2600*/  IADD3 R101, P0, R86, 0x600, RZ ;  /* 0x0000060056657810 */ /* 0x000fe20007f1e0ff */
[----:B------:R3:W-:Y:S01]  /*2610*/  LDGSTS.E.BYPASS.128 [R132], [R94.64] ;  /* 0x000000005e847fae */ /* 0x0007e2000b901c48 */
[----:B------:R-:W-:Y:S01]  /*2620*/  LOP3.LUT R0, R0, 0x1e00, RZ, 0xc0, !PT ;  /* 0x00001e0000007812 */ /* 0x000fe200078ec0ff */
[----:B------:R-:W-:-:S02]  /*2630*/  IMAD.WIDE R76, R75, R66, c[0x0][0x160] ;  /* 0x000058004b4c7625 */ /* 0x000fc400078e0242 */
[----:B------:R3:W-:Y:S02]  /*2640*/  LDGSTS.E.BYPASS.128 [R131], [R96.64] ;  /* 0x0000000060837fae */ /* 0x0007e4000b901c48 */
[-C--:B------:R-:W-:Y:S02]  /*2650*/  IMAD.WIDE R74, R103, R66.reuse, c[0x0][0x160] ;  /* 0x00005800674a7625 */ /* 0x080fe400078e0242 */
[----:B------:R3:W-:Y:S02]  /*2660*/  LDGSTS.E.BYPASS.128 [R130], [R98.64] ;  /* 0x0000000062827fae */ /* 0x0007e4000b901c48 */
[-C--:B------:R-:W-:Y:S02]  /*2670*/  IMAD.WIDE R72, R105, R66.reuse, c[0x0][0x160] ;  /* 0x0000580069487625 */ /* 0x080fe400078e0242 */
[----:B------:R4:W-:Y:S02]  /*2680*/  LDGSTS.E.BYPASS.128 [R129], [R80.64] ;  /* 0x0000000050817fae */ /* 0x0009e4000b901c48 */
        /* <DEDUP_REMOVED lines=11> */
[----:B------:R-:W-:Y:S02]  /*2740*/  STL [R1+0xb4], R133 ;  /* 0x0000b48501007387 */ /* 0x000fe40000100800 */
[----:B------:R-:W-:-:S02]  /*2750*/  IMAD.WIDE R36, R37, R66, c[0x0][0x168] ;  /* 0x00005a0025247625 */ /* 0x000fc400078e0242 */
[----:B------:R-:W-:Y:S02]  /*2760*/  STL [R1+0xb0], R132 ;  /* 0x0000b08401007387 */ /* 0x000fe40000100800 */
[-C--:B------:R-:W-:Y:S02]  /*2770*/  IMAD.WIDE R68, R109, R66.reuse, c[0x0][0x160] ;  /* 0x000058006d447625 */ /* 0x080fe400078e0242 */
[----:B------:R-:W-:Y:S02]  /*2780*/  STL [R1+0xac], R131 ;  /* 0x0000ac8301007387 */ /* 0x000fe40000100800 */
[----:B------:R-:W-:Y:S02]  /*2790*/  IMAD.WIDE R66, R111, R66, c[0x0][0x160] ;  /* 0x000058006f427625 */ /* 0x000fe400078e0242 */
[----:B------:R1:W-:Y:S04]  /*27a0*/  LDGSTS.E.BYPASS.128 [R123], [R68.64] ;  /* 0x00000000447b7fae */ /* 0x0003e8000b901c48 */
[----:B------:R1:W-:Y:S04]  /*27b0*/  LDGSTS.E.BYPASS.128 [R122], [R66.64] ;  /* 0x00000000427a7fae */ /* 0x0003e8000b901c48 */
[----:B------:R-:W0:Y:S04]  /*27c0*/  LDGDEPBAR ;  /* 0x00000000000079af */ /* 0x000e280000000000 */
[----:B------:R1:W-:Y:S04]  /*27d0*/  LDGSTS.E.BYPASS.128 [R83+0x18000], [R64.64] ;  /* 0x1800000040537fae */ /* 0x0003e8000b901c48 */
        /* <DEDUP_REMOVED lines=31> */
[----:B------:R-:W0:Y:S04]  /*29d0*/  LDGDEPBAR ;  /* 0x00000000000079af */ /* 0x000e280000000000 */
[----:B------:R-:W-:Y:S06]  /*29e0*/  BAR.SYNC 0x0 ;  /* 0x0000000000007b1d */ /* 0x000fec0000000000 */
[----:B------:R-:W-:Y:S01]  /*29f0*/  @!PT LDS RZ, [RZ] ;  /* 0x00000000fffff984 */ /* 0x000fe20000000800 */
[----:B------:R-:W-:Y:S01]  /*2a00*/  @!PT LDS RZ, [RZ] ;  /* 0x00000000fffff984 */ /* 0x000fe20000000800 */
[----:B------:R-:W-:Y:S01]  /*2a10*/  @!PT LDS RZ, [RZ] ;  /* 0x00000000fffff984 */ /* 0x000fe20000000800 */
[----:B------:R1:W-:Y:S04]  /*2a20*/  LDGSTS.E.BYPASS.128 [R83+0x8000], [R84.64+0x200] ;  /* 0x0800020054537fae */ /* 0x0003e8000b901c48 */
        /* <DEDUP_REMOVED lines=15> */
[----:B------:R-:W0:Y:S04]  /*2b20*/  LDGDEPBAR ;  /* 0x00000000000079af */ /* 0x000e280000000000 */
[----:B------:R1:W-:Y:S04]  /*2b30*/  LDGSTS.E.BYPASS.128 [R83+0x28000], [R64.64+0x200] ;  /* 0x2800020040537fae */ /* 0x0003e8000b901c48 */
[----:B------:R1:W-:Y:S04]  /*2b40*/  LDGSTS.E.BYPASS.128 [R136+0x28000], [R62.64+0x200] ;  /* 0x280002003e887fae */ /* 0x0003e8000b901c48 */
[----:B------:R1:W-:Y:S04]  /*2b50*/  LDGSTS.E.BYPASS.128 [R135+0x28000], [R60.64+0x200] ;  /* 0x280002003c877fae */ /* 0x0003e8000b901c48 */
[----:B------:R1:W-:Y:S04]  /*2b60*/  LDGSTS.E.BYPASS.128 [R134+0x28000], [R58.64+0x200] ;  /* 0x280002003a867fae */ /* 0x0003e8000b901c48 */
[----:B------:R1:W-:Y:S04]  /*2b70*/  LDGSTS.E.BYPASS.128 [R133+0x28000], [R56.64+0x200] ;  /* 0x2800020038857fae */ /* 0x0003e8000b901c48 */
[----:B------:R1:W-:Y:S04]  /*2b80*/  LDGSTS.E.BYPASS.128 [R132+0x28000], [R54.64+0x200] ;  /* 0x2800020036847fae */ /* 0x0003e8000b901c48 */
[----:B------:R-:W-:Y:S04]  /*2b90*/  STL [R1+0xa8], R130 ;  /* 0x0000a88201007387 */ /* 0x000fe80000100800 */
        /* <DEDUP_REMOVED lines=49> */
[----:B------:R1:W-:Y:S04]  /*2eb0*/  STL [R1+0x10c], R82 ;  /* 0x00010c5201007387 */ /* 0x0003e80000100800 */
[----:B------:R2:W-:Y:S04]  /*2ec0*/  LDGSTS.E.BYPASS.128 [R100+0x28000], [R2.64+0x200] ;  /* 0x2800020002647fae */ /* 0x0005e8000b901c48 */
[----:B------:R-:W0:Y:S01]  /*2ed0*/  LDGDEPBAR ;  /* 0x00000000000079af */ /* 0x000e220000000000 */
[----:B-1----:R-:W-:-:S03]  /*2ee0*/  IADD3.X R82, RZ, R85, RZ, P1, !PT ;  /* 0x00000055ff527210 */ /* 0x002fc60000ffe4ff */
[----:B------:R-:W-:Y:S06]  /*2ef0*/  BAR.SYNC 0x0 ;  /* 0x0000000000007b1d */ /* 0x000fec0000000000 */
[----:B------:R-:W-:Y:S01]  /*2f00*/  @!PT LDS RZ, [RZ] ;  /* 0x00000000fffff984 */ /* 0x000fe20000000800 */
[----:B------:R-:W-:Y:S01]  /*2f10*/  @!PT LDS RZ, [RZ] ;  /* 0x00000000fffff984 */ /* 0x000fe20000000800 */
[----:B------:R-:W-:Y:S01]  /*2f20*/  @!PT LDS RZ, [RZ] ;  /* 0x00000000fffff984 */ /* 0x000fe20000000800 */
[----:B------:R1:W-:Y:S04]  /*2f30*/  LDGSTS.E.BYPASS.128 [R83+0x10000], [R84.64+0x400] ;  /* 0x1000040054537fae */ /* 0x0003e8000b901c48 */
[----:B------:R-:W-:Y:S04]  /*2f40*/  STL [R1+0x114], R101 ;  /* 0x0001146501007387 */ /* 0x000fe80000100800 */
[----:B------:R2:W-:Y:S01]  /*2f50*/  STL [R1+0x108], R82 ;  /* 0x0001085201007387 */ /* 0x0005e20000100800 */
[----:B-1----:R-:W-:-:S03]  /*2f60*/  IADD3 R84, P1, R88, 0x600, RZ ;  /* 0x0000060058547810 */ /* 0x002fc60007f3e0ff */
[----:B------:R1:W-:Y:S04]  /*2f70*/  LDGSTS.E.BYPASS.128 [R136+0x10000], [R86.64+0x400] ;  /* 0x1000040056887fae */ /* 0x0003e8000b901c48 */
[----:B------:R3:W-:Y:S01]  /*2f80*/  STL [R1+0x11c], R84 ;  /* 0x00011c5401007387 */ /* 0x0007e20000100800 */
[----:B--2---:R-:W-:-:S03]  /*2f90*/  IADD3.X R82, RZ, R87, RZ, P0, !PT ;  /* 0x00000057ff527210 */ /* 0x004fc600007fe4ff */
[----:B------:R2:W-:Y:S04]  /*2fa0*/  LDGSTS.E.BYPASS.128 [R135+0x10000], [R88.64+0x400] ;  /* 0x1000040058877fae */ /* 0x0005e8000b901c48 */
[----:B------:R2:W-:Y:S01]  /*2fb0*/  STL [R1+0x110], R82 ;  /* 0x0001105201007387 */ /* 0x0005e20000100800 */
[----:B-1----:R-:W-:Y:S01]  /*2fc0*/  CS2R R86, SRZ ;  /* 0x0000000000567805 */ /* 0x002fe2000001ff00 */
[----:B---3--:R-:W-:Y:S02]  /*2fd0*/  IADD3 R84, P0, R90, 0x600, RZ ;  /* 0x000006005a547810 */ /* 0x008fe40007f1e0ff */
[----:B------:R1:W-:Y:S04]  /*2fe0*/  LDGSTS.E.BYPASS.128 [R134+0x10000], [R90.64+0x400] ;  /* 0x100004005a867fae */ /* 0x0003e8000b901c48 */
[----:B------:R3:W-:Y:S01]  /*2ff0*/  STL [R1+0x124], R84 ;  /* 0x0001245401007387 */ /* 0x0007e20000100800 */
[----:B--2---:R-:W-:-:S03]  /*3000*/  IADD3.X R82, RZ, R89, RZ, P1, !PT ;  /* 0x00000059ff527210 */ /* 0x004fc60000ffe4ff */
[----:B------:R1:W-:Y:S04]  /*3010*/  LDGSTS.E.BYPASS.128 [R133+0x10000], [R92.64+0x400] ;  /* 0x100004005c857fae */ /* 0x0003e8000b901c48 */
[----:B------:R2:W-:Y:S01]  /*3020*/  STL [R1+0x118], R82 ;  /* 0x0001185201007387 */ /* 0x0005e20000100800 */
[----:B---3--:R-:W-:-:S03]  /*3030*/  IADD3 R84, P1, R92, 0x600, RZ ;  /* 0x000006005c547810 */ /* 0x008fc60007f3e0ff */
        /* <DEDUP_REMOVED lines=20> */
[----:B-1----:R-:W-:-:S03]  /*3180*/  IADD3.X R82, RZ, R97, RZ, P1, !PT ;  /* 0x00000061ff527210 */ /* 0x002fc60000ffe4ff */
[----:B------:R1:W-:Y:S04]  /*3190*/  LDGSTS.E.BYPASS.128 [R125+0x10000], [R72.64+0x400] ;  /* 0x10000400487d7fae */ /* 0x0003e8000b901c48 */
[----:B------:R1:W-:Y:S01]  /*31a0*/  STL [R1+0x138], R82 ;  /* 0x0001385201007387 */ /* 0x0003e20000100800 */
[----:B--2---:R-:W-:-:S03]  /*31b0*/  IADD3 R84, P1, R80, 0x600, RZ ;  /* 0x0000060050547810 */ /* 0x004fc60007f3e0ff */
[----:B------:R2:W-:Y:S04]  /*31c0*/  LDGSTS.E.BYPASS.128 [R124+0x10000], [R70.64+0x400] ;  /* 0x10000400467c7fae */ /* 0x0005e8000b901c48 */
[----:B------:R2:W-:Y:S01]  /*31d0*/  STL [R1+0x14c], R84 ;  /* 0x00014c5401007387 */ /* 0x0005e20000100800 */
[----:B-1----:R-:W-:-:S03]  /*31e0*/  IADD3.X R82, RZ, R99, RZ, P0, !PT ;  /* 0x00000063ff527210 */ /* 0x002fc600007fe4ff */
[----:B------:R1:W-:Y:S04]  /*31f0*/  LDGSTS.E.BYPASS.128 [R123+0x10000], [R68.64+0x400] ;  /* 0x10000400447b7fae */ /* 0x0003e8000b901c48 */
[----:B------:R1:W-:Y:S01]  /*3200*/  STL [R1+0x140], R82 ;  /* 0x0001405201007387 */ /* 0x0003e20000100800 */
[----:B--2---:R-:W-:-:S03]  /*3210*/  IADD3 R84, P0, R78, 0x600, RZ ;  /* 0x000006004e547810 */ /* 0x004fc60007f1e0ff */
[----:B------:R2:W-:Y:S01]  /*3220*/  LDGSTS.E.BYPASS.128 [R122+0x10000], [R66.64+0x400] ;  /* 0x10000400427a7fae */ /* 0x0005e2000b901c48 */
[----:B----4-:R-:W-:Y:S02]  /*3230*/  IADD3.X R80, RZ, R79, RZ, P0, !PT ;  /* 0x0000004fff507210 */ /* 0x010fe400007fe4ff */
[----:B-----5:R-:W-:Y:S01]  /*3240*/  IADD3 R79, P0, R74, 0x600, RZ ;  /* 0x000006004a4f7810 */ /* 0x020fe20007f1e0ff */
[----:B------:R-:W0:Y:S01]  /*3250*/  LDGDEPBAR ;  /* 0x00000000000079af */ /* 0x000e220000000000 */
[----:B-1----:R-:W-:Y:S02]  /*3260*/  IADD3.X R82, RZ, R81, RZ, P1, !PT ;  /* 0x00000051ff527210 */ /* 0x002fe40000ffe4ff */
[----:B------:R-:W-:Y:S01]  /*3270*/  IADD3 R81, P1, R76, 0x600, RZ ;  /* 0x000006004c517810 */ /* 0x000fe20007f3e0ff */
[----:B------:R1:W-:Y:S01]  /*3280*/  LDGSTS.E.BYPASS.128 [R83+0x38000], [R64.64+0x400] ;  /* 0x3800040040537fae */ /* 0x0003e2000b901c48 */
[----:B------:R-:W-:Y:S02]  /*3290*/  IADD3.X R76, RZ, R75, RZ, P0, !PT ;  /* 0x0000004bff4c7210 */ /* 0x000fe400007fe4ff */
[----:B------:R-:W-:Y:S01]  /*32a0*/  IADD3.X R78, RZ, R77, RZ, P1, !PT ;  /* 0x0000004dff4e7210 */ /* 0x000fe20000ffe4ff */
[----:B------:R4:W-:Y:S01]  /*32b0*/  LDGSTS.E.BYPASS.128 [R136+0x38000], [R62.64+0x400] ;  /* 0x380004003e887fae */ /* 0x0009e2000b901c48 */
[----:B------:R-:W-:-:S02]  /*32c0*/  IADD3 R77, P1, R72, 0x600, RZ ;  /* 0x00000600484d7810 */ /* 0x000fc40007f3e0ff */
[----:B---3--:R-:W-:Y:S01]  /*32d0*/  IADD3 R75, P0, R70, 0x600, RZ ;  /* 0x00000600464b7810 */ /* 0x008fe20007f1e0ff */
[----:B------:R3:W-:Y:S01]  /*32e0*/  STL [R1+0x154], R84 ;  /* 0x0001545401007387 */ /* 0x0007e20000100800 */
[----:B------:R-:W-:Y:S02]  /*32f0*/  IADD3.X R74, RZ, R73, RZ, P1, !PT ;  /* 0x00000049ff4a7210 */ /* 0x000fe40000ffe4ff */
[----:B------:R-:W-:Y:S01]  /*3300*/  IADD3 R73, P1, R68, 0x600, RZ ;  /* 0x0000060044497810 */ /* 0x000fe20007f3e0ff */
[----:B------:R-:W-:Y:S01]  /*3310*/  STL [R1+0x148], R82 ;  /* 0x0001485201007387 */ /* 0x000fe20000100800 */
[----:B------:R-:W-:Y:S02]  /*3320*/  IADD3.X R72, RZ, R71, RZ, P0, !PT ;  /* 0x00000047ff487210 */ /* 0x000fe400007fe4ff */
[----:B------:R-:W-:Y:S01]  /*3330*/  IADD3 R71, P0, R66, 0x600, RZ ;  /* 0x0000060042477810 */ /* 0x000fe20007f1e0ff */
[----:B------:R-:W-:Y:S01]  /*3340*/  STL [R1+0x15c], R81 ;  /* 0x00015c5101007387 */ /* 0x000fe20000100800 */
[----:B------:R-:W-:Y:S01]  /*3350*/  IADD3.X R70, RZ, R69, RZ, P1, !PT ;  /* 0x00000045ff467210 */ /* 0x000fe20000ffe4ff */
[----:B---3--:R-:W-:Y:S01]  /*3360*/  CS2R R84, SRZ ;  /* 0x0000000000547805 */ /* 0x008fe2000001ff00 */
[----:B------:R-:W-:Y:S01]  /*3370*/  IADD3 R69, P1, R64, 0x600, RZ ;  /* 0x0000060040457810 */ /* 0x000fe20007f3e0ff */
[----:B------:R3:W-:Y:S01]  /*3380*/  LDGSTS.E.BYPASS.128 [R135+0x38000], [R60.64+0x400] ;  /* 0x380004003c877fae */ /* 0x0007e2000b901c48 */
[----:B------:R-:W-:-:S02]  /*3390*/  IADD3.X R68, RZ, R67, RZ, P0, !PT ;  /* 0x00000043ff447210 */ /* 0x000fc400007fe4ff */
[----:B--2---:R-:W-:Y:S01]  /*33a0*/  IADD3 R67, P0, R62, 0x600, RZ ;  /* 0x000006003e437810 */ /* 0x004fe20007f1e0ff */
[----:B------:R-:W-:Y:S01]  /*33b0*/  STL [R1+0x150], R80 ;  /* 0x0001505001007387 */ /* 0x000fe20000100800 */
[----:B------:R-:W-:Y:S02]  /*33c0*/  IADD3.X R66, RZ, R65, RZ, P1, !PT ;  /* 0x00000041ff427210 */ /* 0x000fe40000ffe4ff */
[----:B-1----:R-:W-:Y:S01]  /*33d0*/  IADD3 R65, P1, R60, 0x600, RZ ;  /* 0x000006003c417810 */ /* 0x002fe20007f3e0ff */
[----:B------:R1:W-:Y:S01]  /*33e0*/  LDGSTS.E.BYPASS.128 [R134+0x38000], [R58.64+0x400] ;  /* 0x380004003a867fae */ /* 0x0003e2000b901c48 */
[----:B------:R-:W-:Y:S02]  /*33f0*/  IADD3.X R64, RZ, R63, RZ, P0, !PT ;  /* 0x0000003fff407210 */ /* 0x000fe400007fe4ff */
[----:B----4-:R-:W-:Y:S01]  /*3400*/  IADD3 R63, P0, R58, 0x600, RZ ;  /* 0x000006003a3f7810 */ /* 0x010fe20007f1e0ff */
[----:B------:R-:W-:Y:S01]  /*3410*/  STL [R1+0x164], R79 ;  /* 0x0001644f01007387 */ /* 0x000fe20000100800 */
[----:B------:R-:W-:-:S02]  /*3420*/  IADD3.X R62, RZ, R61, RZ, P1, !PT ;  /* 0x0000003dff3e7210 */ /* 0x000fc40000ffe4ff */
[----:B---3--:R-:W-:Y:S01]  /*3430*/  IADD3 R61, P1, R56, 0x600, RZ ;  /* 0x00000600383d7810 */ /* 0x008fe20007f3e0ff */
[----:B------:R-:W-:Y:S01]  /*3440*/  STL [R1+0x158], R78 ;  /* 0x0001584e01007387 */ /* 0x000fe20000100800 */
[----:B------:R-:W-:Y:S02]  /*3450*/  IADD3.X R60, RZ, R59, RZ, P0, !PT ;  /* 0x0000003bff3c7210 */ /* 0x000fe400007fe4ff */
[----:B-1----:R-:W-:Y:S01]  /*3460*/  IADD3 R59, P0, R54, 0x600, RZ ;  /* 0x00000600363b7810 */ /* 0x002fe20007f1e0ff */
[----:B------:R-:W-:Y:S01]  /*3470*/  STL [R1+0x16c], R77 ;  /* 0x00016c4d01007387 */ /* 0x000fe20000100800 */
[----:B------:R-:W-:-:S03]  /*3480*/  IADD3.X R58, RZ, R57, RZ, P1, !PT ;  /* 0x00000039ff3a7210 */ /* 0x000fc60000ffe4ff */
[----:B------:R-:W-:Y:S04]  /*3490*/  STL [R1+0x160], R76 ;  /* 0x0001604c01007387 */ /* 0x000fe80000100800 */
[----:B------:R1:W-:Y:S04]  /*34a0*/  LDGSTS.E.BYPASS.128 [R133+0x38000], [R56.64+0x400] ;  /* 0x3800040038857fae */ /* 0x0003e8000b901c48 */
[----:B------:R-:W-:Y:S04]  /*34b0*/  STL [R1+0x174], R75 ;  /* 0x0001744b01007387 */ /* 0x000fe80000100800 */
[----:B------:R2:W-:Y:S01]  /*34c0*/  LDGSTS.E.BYPASS.128 [R132+0x38000], [R54.64+0x400] ;  /* 0x3800040036847fae */ /* 0x0005e2000b901c48 */
[----:B-1----:R-:W-:-:S03]  /*34d0*/  IADD3 R57, P1, R52, 0x600, RZ ;  /* 0x0000060034397810 */ /* 0x002fc60007f3e0ff */
[----:B------:R1:W-:Y:S01]  /*34e0*/  STL [R1+0x168], R74 ;  /* 0x0001684a01007387 */ /* 0x0003e20000100800 */
[----:B------:R-:W-:-:S03]  /*34f0*/  IADD3.X R56, RZ, R55, RZ, P0, !PT ;  /* 0x00000037ff387210 */ /* 0x000fc600007fe4ff */
[----:B------:R-:W-:Y:S01]  /*3500*/  STL [R1+0x17c], R73 ;  /* 0x00017c4901007387 */ /* 0x000fe20000100800 */
[----:B--2---:R-:W-:-:S03]  /*3510*/  IADD3 R55, P0, R50, 0x600, RZ ;  /* 0x0000060032377810 */ /* 0x004fc60007f1e0ff */
[----:B------:R2:W-:Y:S01]  /*3520*/  STL [R1+0x170], R72 ;  /* 0x0001704801007387 */ /* 0x0005e20000100800 */
[----:B------:R-:W-:Y:S01]  /*3530*/  IADD3.X R54, RZ, R53, RZ, P1, !PT ;  /* 0x00000035ff367210 */ /* 0x000fe20000ffe4ff */
[----:B-1----:R-:W-:Y:S02]  /*3540*/  CS2R R74, SRZ ;  /* 0x00000000004a7805 */ /* 0x002fe4000001ff00 */
[----:B------:R-:W-:Y:S04]  /*3550*/  STL [R1+0x184], R71 ;  /* 0x0001844701007387 */ /* 0x000fe80000100800 */
[----:B------:R1:W-:Y:S01]  /*3560*/  LDGSTS.E.BYPASS.128 [R131+0x38000], [R52.64+0x400] ;  /* 0x3800040034837fae */ /* 0x0003e2000b901c48 */
[----:B--2---:R-:W-:-:S03]  /*3570*/  CS2R R72, SRZ ;  /* 0x0000000000487805 */ /* 0x004fc6000001ff00 */
[----:B------:R-:W-:Y:S04]  /*3580*/  STL [R1+0x178], R70 ;  /* 0x0001784601007387 */ /* 0x000fe80000100800 */
[----:B------:R2:W-:Y:S01]  /*3590*/  LDGSTS.E.BYPASS.128 [R130+0x38000], [R50.64+0x400] ;  /* 0x3800040032827fae */ /* 0x0005e2000b901c48 */
[----:B-1----:R-:W-:-:S03]  /*35a0*/  IADD3 R53, P1, R48, 0x600, RZ ;  /* 0x0000060030357810 */ /* 0x002fc60007f3e0ff */
[----:B------:R-:W-:Y:S01]  /*35b0*/  STL [R1+0x18c], R69 ;  /* 0x00018c4501007387 */ /* 0x000fe20000100800 */
[----:B------:R-:W-:-:S03]  /*35c0*/  IADD3.X R52, RZ, R51, RZ, P0, !PT ;  /* 0x00000033ff347210 */ /* 0x000fc600007fe4ff */
[----:B------:R-:W-:Y:S01]  /*35d0*/  STL [R1+0x180], R68 ;  /* 0x0001804401007387 */ /* 0x000fe20000100800 */
[----:B--2---:R-:W-:-:S03]  /*35e0*/  IADD3 R51, P0, R46, 0x600, RZ ;  /* 0x000006002e337810 */ /* 0x004fc60007f1e0ff */
[----:B------:R-:W-:Y:S01]  /*35f0*/  STL [R1+0x194], R67 ;  /* 0x0001944301007387 */ /* 0x000fe20000100800 */
[----:B------:R-:W-:-:S03]  /*3600*/  IADD3.X R50, RZ, R49, RZ, P1, !PT ;  /* 0x00000031ff327210 */ /* 0x000fc60000ffe4ff */
[----:B------:R-:W-:Y:S04]  /*3610*/  STL [R1+0x188], R66 ;  /* 0x0001884201007387 */ /* 0x000fe80000100800 */
[----:B------:R1:W-:Y:S04]  /*3620*/  LDGSTS.E.BYPASS.128 [R129+0x38000], [R48.64+0x400] ;  /* 0x3800040030817fae */ /* 0x0003e8000b901c48 */
[----:B------:R-:W-:Y:S04]  /*3630*/  STL [R1+0x19c], R65 ;  /* 0x00019c4101007387 */ /* 0x000fe80000100800 */
[----:B------:R2:W-:Y:S01]  /*3640*/  LDGSTS.E.BYPASS.128 [R128+0x38000], [R46.64+0x400] ;  /* 0x380004002e807fae */ /* 0x0005e2000b901c48 */
[----:B-1----:R-:W-:-:S03]  /*3650*/  IADD3 R49, P1, R44, 0x600, RZ ;  /* 0x000006002c317810 */ /* 0x002fc60007f3e0ff */
[----:B------:R-:W-:Y:S01]  /*3660*/  STL [R1+0x190], R64 ;  /* 0x0001904001007387 */ /* 0x000fe20000100800 */
[----:B------:R-:W-:-:S03]  /*3670*/  IADD3.X R48, RZ, R47, RZ, P0, !PT ;  /* 0x0000002fff307210 */ /* 0x000fc600007fe4ff */
[----:B------:R-:W-:Y:S01]  /*3680*/  STL [R1+0x1a4], R63 ;  /* 0x0001a43f01007387 */ /* 0x000fe20000100800 */
[----:B--2---:R-:W-:-:S03]  /*3690*/  IADD3 R47, P0, R42, 0x600, RZ ;  /* 0x000006002a2f7810 */ /* 0x004fc60007f1e0ff */
[----:B------:R1:W-:Y:S01]  /*36a0*/  STL [R1+0x198], R62 ;  /* 0x0001983e01007387 */ /* 0x0003e20000100800 */
[----:B------:R-:W-:-:S03]  /*36b0*/  IADD3.X R46, RZ, R45, RZ, P1, !PT ;  /* 0x0000002dff2e7210 */ /* 0x000fc60000ffe4ff */
[----:B------:R-:W-:Y:S04]  /*36c0*/  STL [R1+0x1ac], R61 ;  /* 0x0001ac3d01007387 */ /* 0x000fe80000100800 */
[----:B------:R2:W-:Y:S01]  /*36d0*/  LDGSTS.E.BYPASS.128 [R127+0x38000], [R44.64+0x400] ;  /* 0x380004002c7f7fae */ /* 0x0005e2000b901c48 */
[----:B-1----:R-:W-:-:S03]  /*36e0*/  CS2R R62, SRZ ;  /* 0x00000000003e7805 */ /* 0x002fc6000001ff00 */
[----:B------:R1:W-:Y:S04]  /*36f0*/  STL [R1+0x1a0], R60 ;  /* 0x0001a03c01007387 */ /* 0x0003e80000100800 */
[----:B------:R3:W-:Y:S01]  /*3700*/  LDGSTS.E.BYPASS.128 [R126+0x38000], [R42.64+0x400] ;  /* 0x380004002a7e7fae */ /* 0x0007e2000b901c48 */
[----:B--2---:R-:W-:-:S03]  /*3710*/  IADD3 R45, P1, R40, 0x600, RZ ;  /* 0x00000600282d7810 */ /* 0x004fc60007f3e0ff */
[----:B------:R-:W-:Y:S01]  /*3720*/  STL [R1+0x1b4], R59 ;  /* 0x0001b43b01007387 */ /* 0x000fe20000100800 */
[----:B------:R-:W-:Y:S01]  /*3730*/  IADD3.X R44, RZ, R43, RZ, P0, !PT ;  /* 0x0000002bff2c7210 */ /* 0x000fe200007fe4ff */
[----:B-1----:R-:W-:Y:S02]  /*3740*/  CS2R R60, SRZ ;  /* 0x00000000003c7805 */ /* 0x002fe4000001ff00 */
[----:B------:R1:W-:Y:S01]  /*3750*/  STL [R1+0x1a8], R58 ;  /* 0x0001a83a01007387 */ /* 0x0003e20000100800 */
[----:B---3--:R-:W-:-:S03]  /*3760*/  IADD3 R43, P0, R38, 0x600, RZ ;  /* 0x00000600262b7810 */ /* 0x008fc60007f1e0ff */
[----:B------:R-:W-:Y:S01]  /*3770*/  STL [R1+0x1bc], R57 ;  /* 0x0001bc3901007387 */ /* 0x000fe20000100800 */
[----:B------:R-:W-:-:S03]  /*3780*/  IADD3.X R42, RZ, R41, RZ, P1, !PT ;  /* 0x00000029ff2a7210 */ /* 0x000fc60000ffe4ff */
[----:B------:R2:W-:Y:S01]  /*3790*/  STL [R1+0x1b0], R56 ;  /* 0x0001b03801007387 */ /* 0x0005e20000100800 */
[----:B-1----:R-:W-:-:S03]  /*37a0*/  CS2R R58, SRZ ;  /* 0x00000000003a7805 */ /* 0x002fc6000001ff00 */
[----:B------:R1:W-:Y:S04]  /*37b0*/  LDGSTS.E.BYPASS.128 [R125+0x38000], [R40.64+0x400] ;  /* 0x38000400287d7fae */ /* 0x0003e8000b901c48 */
[----:B------:R-:W-:Y:S01]  /*37c0*/  STL [R1+0x1c4], R55 ;  /* 0x0001c43701007387 */ /* 0x000fe20000100800 */
[----:B--2---:R-:W-:-:S03]  /*37d0*/  CS2R R56, SRZ ;  /* 0x0000000000387805 */ /* 0x004fc6000001ff00 */
        /* <DEDUP_REMOVED lines=10> */
[----:B------:R2:W-:Y:S04]  /*3880*/  STL [R1+0x1c8], R50 ;  /* 0x0001c83201007387 */ /* 0x0005e80000100800 */
[----:B------:R3:W-:Y:S01]  /*3890*/  LDGSTS.E.BYPASS.128 [R122+0x38000], [R34.64+0x400] ;  /* 0x38000400227a7fae */ /* 0x0007e2000b901c48 */
[----:B-1----:R-:W-:-:S03]  /*38a0*/  IADD3 R37, P1, R32, 0x600, RZ ;  /* 0x0000060020257810 */ /* 0x002fc60007f3e0ff */
[----:B------:R-:W-:Y:S01]  /*38b0*/  STL [R1+0x1dc], R49 ;  /* 0x0001dc3101007387 */ /* 0x000fe20000100800 */
[----:B------:R-:W-:Y:S01]  /*38c0*/  IADD3.X R36, RZ, R35, RZ, P0, !PT ;  /* 0x00000023ff247210 */ /* 0x000fe200007fe4ff */
[----:B--2---:R-:W-:Y:S02]  /*38d0*/  CS2R R50, SRZ ;  /* 0x0000000000327805 */ /* 0x004fe4000001ff00 */
        /* <DEDUP_REMOVED lines=11> */
[----:B------:R1:W-:Y:S01]  /*3990*/  STL [R1+0x1e0], R44 ;  /* 0x0001e02c01007387 */ /* 0x0003e20000100800 */
[----:B------:R-:W-:-:S03]  /*39a0*/  IADD3.X R32, RZ, R31, RZ, P0, !PT ;  /* 0x0000001fff207210 */ /* 0x000fc600007fe4ff */
[----:B------:R-:W-:Y:S01]  /*39b0*/  STL [R1+0x1f4], R43 ;  /* 0x0001f42b01007387 */ /* 0x000fe20000100800 */
[----:B--2---:R-:W-:-:S03]  /*39c0*/  IADD3 R31, P0, R26, 0x600, RZ ;  /* 0x000006001a1f7810 */ /* 0x004fc60007f1e0ff */
[----:B------:R2:W-:Y:S01]  /*39d0*/  LDGSTS.E.BYPASS.128 [R119+0x38000], [R28.64+0x400] ;  /* 0x380004001c777fae */ /* 0x0005e2000b901c48 */
[----:B------:R-:W-:Y:S01]  /*39e0*/  IADD3.X R30, RZ, R29, RZ, P1, !PT ;  /* 0x0000001dff1e7210 */ /* 0x000fe20000ffe4ff */
[----:B-1----:R-:W-:Y:S02]  /*39f0*/  CS2R R44, SRZ ;  /* 0x00000000002c7805 */ /* 0x002fe4000001ff00 */
[----:B------:R1:W-:Y:S04]  /*3a00*/  STL [R1+0x1e8], R42 ;  /* 0x0001e82a01007387 */ /* 0x0003e80000100800 */
[----:B------:R3:W-:Y:S04]  /*3a10*/  LDGSTS.E.BYPASS.128 [R118+0x38000], [R26.64+0x400] ;  /* 0x380004001a767fae */ /* 0x0007e8000b901c48 */
[----:B------:R-:W-:Y:S01]  /*3a20*/  STL [R1+0x1fc], R41 ;  /* 0x0001fc2901007387 */ /* 0x000fe20000100800 */
[----:B--2---:R-:W-:Y:S01]  /*3a30*/  IADD3 R29, P1, R24, 0x600, RZ ;  /* 0x00000600181d7810 */ /* 0x004fe20007f3e0ff */
[----:B-1----:R-:W-:Y:S01]  /*3a40*/  CS2R R42, SRZ ;  /* 0x00000000002a7805 */ /* 0x002fe2000001ff00 */
[----:B------:R-:W-:Y:S01]  /*3a50*/  IADD3.X R28, RZ, R27, RZ, P0, !PT ;  /* 0x0000001bff1c7210 */ /* 0x000fe200007fe4ff */
[----:B------:R1:W-:Y:S04]  /*3a60*/  LDGSTS.E.BYPASS.128 [R117+0x38000], [R24.64+0x400] ;  /* 0x3800040018757fae */ /* 0x0003e8000b901c48 */
[----:B------:R2:W-:Y:S01]  /*3a70*/  STL [R1+0x1f0], R40 ;  /* 0x0001f02801007387 */ /* 0x0005e20000100800 */
[----:B---3--:R-:W-:-:S02]  /*3a80*/  IADD3 R27, P0, R22, 0x600, RZ ;  /* 0x00000600161b7810 */ /* 0x008fc40007f1e0ff */
[----:B------:R-:W-:Y:S01]  /*3a90*/  IADD3.X R26, RZ, R25, RZ, P1, !PT ;  /* 0x00000019ff1a7210 */ /* 0x000fe20000ffe4ff */
[----:B------:R3:W-:Y:S04]  /*3aa0*/  LDGSTS.E.BYPASS.128 [R116+0x38000], [R22.64+0x400] ;  /* 0x3800040016747fae */ /* 0x0007e8000b901c48 */
[----:B------:R-:W-:Y:S01]  /*3ab0*/  STL [R1+0x204], R39 ;  /* 0x0002042701007387 */ /* 0x000fe20000100800 */
[----:B-1----:R-:W-:Y:S01]  /*3ac0*/  IADD3 R25, P1, R20, 0x600, RZ ;  /* 0x0000060014197810 */ /* 0x002fe20007f3e0ff */
[----:B--2---:R-:W-:Y:S01]  /*3ad0*/  CS2R R40, SRZ ;  /* 0x0000000000287805 */ /* 0x004fe2000001ff00 */
        /* <DEDUP_REMOVED lines=41> */
[----:B------:R3:W-:Y:S01]  /*3d70*/  LDGSTS.E.BYPASS.128 [R100+0x38000], [R2.64+0x400] ;  /* 0x3800040002647fae */ /* 0x0007e2000b901c48 */
[----:B------:R-:W-:-:S03]  /*3d80*/  UMOV UR8, 0x18000 ;  /* 0x0001800000087882 */ /* 0x000fc60000000000 */
[----:B------:R-:W-:Y:S01]  /*3d90*/  STL [R1+0x22c], R29 ;  /* 0x00022c1d01007387 */ /* 0x000fe20000100800 */
[----:B-1----:R-:W-:Y:S01]  /*3da0*/  IADD3.X R4, RZ, R3, RZ, P0, !PT ;  /* 0x00000003ff047210 */ /* 0x002fe200007fe4ff */
[----:B--2---:R-:W-:Y:S02]  /*3db0*/  CS2R R30, SRZ ;  /* 0x00000000001e7805 */ /* 0x004fe4000001ff00 */
[----:B------:R-:W0:Y:S04]  /*3dc0*/  LDGDEPBAR ;  /* 0x00000000000079af */ /* 0x000e280000000000 */
[----:B------:R1:W-:Y:S01]  /*3dd0*/  STL [R1+0x220], R28 ;  /* 0x0002201c01007387 */ /* 0x0003e20000100800 */
[----:B---3--:R-:W-:Y:S02]  /*3de0*/  MOV R3, 0xffffff80 ;  /* 0xffffff8000037802 */ /* 0x008fe40000000f00 */
[----:B------:R-:W-:Y:S01]  /*3df0*/  MOV R2, 0x2 ;  /* 0x0000000200027802 */ /* 0x000fe20000000f00 */
[----:B------:R-:W-:Y:S04]  /*3e00*/  STL [R1+0x234], R27 ;  /* 0x0002341b01007387 */ /* 0x000fe80000100800 */
[----:B------:R2:W-:Y:S01]  /*3e10*/  STL [R1+0x228], R26 ;  /* 0x0002281a01007387 */ /* 0x0005e20000100800 */
[----:B-1----:R-:W-:-:S03]  /*3e20*/  CS2R R28, SRZ ;  /* 0x00000000001c7805 */ /* 0x002fc6000001ff00 */
[----:B------:R-:W-:Y:S04]  /*3e30*/  STL [R1+0x23c], R25 ;  /* 0x00023c1901007387 */ /* 0x000fe80000100800 */
[----:B------:R1:W-:Y:S01]  /*3e40*/  STL [R1+0x230], R24 ;  /* 0x0002301801007387 */ /* 0x0003e20000100800 */
[----:B--2---:R-:W-:-:S03]  /*3e50*/  CS2R R26, SRZ ;  /* 0x00000000001a7805 */ /* 0x004fc6000001ff00 */
[----:B------:R-:W-:Y:S01]  /*3e60*/  STL [R1+0x244], R23 ;  /* 0x0002441701007387 */ /* 0x000fe20000100800 */
[----:B------:R-:W-:-:S04]  /*3e70*/  DEPBAR.LE SB0, 0x4 ;  /* 0x000081000000791a */ /* 0x000fc80000000000 */
[----:B------:R2:W-:Y:S01]  /*3e80*/  STL [R1+0x238], R22 ;  /* 0x0002381601007387 */ /* 0x0005e20000100800 */
[----:B-1----:R-:W-:-:S03]  /*3e90*/  CS2R R24, SRZ ;  /* 0x0000000000187805 */ /* 0x002fc6000001ff00 */
[----:B------:R-:W-:Y:S04]  /*3ea0*/  STL [R1+0x24c], R21 ;  /* 0x00024c1501007387 */ /* 0x000fe80000100800 */
[----:B------:R1:W-:Y:S01]  /*3eb0*/  STL [R1+0x240], R20 ;  /* 0x0002401401007387 */ /* 0x0003e20000100800 */
[----:B--2---:R-:W-:-:S03]  /*3ec0*/  CS2R R22, SRZ ;  /* 0x0000000000167805 */ /* 0x004fc6000001ff00 */
[----:B------:R-:W-:Y:S04]  /*3ed0*/  STL [R1+0x254], R19 ;  /* 0x0002541301007387 */ /* 0x000fe80000100800 */
        /* <DEDUP_REMOVED lines=18> */
[----:B------:R-:W-:Y:S01]  /*4000*/  STL [R1+0x26c], R6 ;  /* 0x00026c0601007387 */ /* 0x000fe20000100800 */
[----:B-1----:R-:W-:-:S03]  /*4010*/  CS2R R8, SRZ ;  /* 0x0000000000087805 */ /* 0x002fc6000001ff00 */
[----:B------:R-:W-:Y:S04]  /*4020*/  STL [R1+0x270], R4 ;  /* 0x0002700401007387 */ /* 0x000fe80000100800 */
[----:B------:R-:W-:Y:S04]  /*4030*/  STL [R1+0x84], R3 ;  /* 0x0000840301007387 */ /* 0x000fe80000100800 */
[----:B------:R-:W-:Y:S06]  /*4040*/  BAR.SYNC 0x0 ;  /* 0x0000000000007b1d */ /* 0x000fec0000000000 */
.L_x_1:
[----:B------:R-:W1:Y:S01]  /*4050*/  S2R R3, SR_TID.X ;  /* 0x0000000000037919 */ /* 0x000e620000002100 */
[----:B------:R-:W-:-:S03]  /*4060*/  ISETP.NE.AND P0, PT, RZ, UR6, PT ;  /* 0x00000006ff007c0c */ /* 0x000fc6000bf05270 */
[----:B------:R-:W-:Y:S04]  /*4070*/  LDS.128 R92, [R0.X4+UR5] ;  /* 0x00000005005c7984 */ /* 0x000fe80008004c00 */
[----:B------:R-:W-:Y:S04]  /*4080*/  LDS.128 R88, [R0.X4+UR5+0x200] ;  /* 0x0002000500587984 */ /* 0x000fe80008004c00 */
[----:B------:R-:W-:Y:S04]  /*4090*/  LDS.128 R76, [R0.X4+UR5+0x400] ;  /* 0x00040005004c7984 */ /* 0x000fe80008004c00 */
[----:B------:R-:W-:Y:S04]  /*40a0*/  LDS.128 R116, [R0.X4+UR5+0x2000] ;  /* 0x0020000500747984 */ /* 0x000fe80008004c00 */
[----:B------:R-:W-:Y:S01]  /*40b0*/  LDS.128 R104, [R0.X4+UR5+0x2600] ;  /* 0x0026000500687984 */ /* 0x000fe20008004c00 */
[----:B-1----:R-:W-:-:S03]  /*40c0*/  SHF.L.U32 R3, R3, 0x2, RZ ;  /* 0x0000000203037819 */ /* 0x002fc600000006ff */
[----:B------:R-:W-:Y:S01]  /*40d0*/  LDS.128 R136, [R0.X4+UR5+0x4540] ;  /* 0x0045400500887984 */ /* 0x000fe20008004c00 */
[----:B------:R-:W-:-:S03]  /*40e0*/  LOP3.LUT R3, R3, 0x7c, RZ, 0xc0, !PT ;  /* 0x0000007c03037812 */ /* 0x000fc600078ec0ff */
[----:B------:R-:W-:Y:S01]  /*40f0*/  LDS.128 R200, [R0.X4+UR5+0x43d0] ;  /* 0x0043d00500c87984 */ /* 0x000fe20008004c00 */
[----:B------:R-:W-:-:S03]  /*4100*/  LEA R80, R3, UR8, 0x9 ;  /* 0x0000000803507c11 */ /* 0x000fc6000f8e48ff */
[----:B------:R-:W-:Y:S04]  /*4110*/  LDS.128 R204, [R0.X4+UR5+0x45d0] ;  /* 0x0045d00500cc7984 */ /* 0x000fe80008004c00 */
[----:B------:R-:W1:Y:S04]  /*4120*/  LDS.128 R4, [R80+0x200] ;  /* 0x0002000050047984 */ /* 0x000e680000000c00 */
[----:B------:R-:W2:Y:S04]  /*4130*/  LDS.128 R108, [R80] ;  /* 0x00000000506c7984 */ /* 0x000ea80000000c00 */
[----:B------:R-:W3:Y:S04]  /*4140*/  LDS.128 R64, [R80+0x400] ;  /* 0x0004000050407984 */ /* 0x000ee80000000c00 */
[----:B------:R-:W4:Y:S04]  /*4150*/  LDS.128 R52, [R80+0x600] ;  /* 0x0006000050347984 */ /* 0x000f280000000c00 */
[----:B------:R-:W-:Y:S04]  /*4160*/  LDS.128 R112, [R80+0x10] ;  /* 0x0000100050707984 */ /* 0x000fe80000000c00 */
[----:B------:R-:W-:Y:S04]  /*4170*/  LDS.128 R172, [R80+0x7d0] ;  /* 0x0007d00050ac7984 */ /* 0x000fe80000000c00 */
[----:B------:R-:W-:Y:S04]  /*4180*/  LDS.128 R168, [R80+0x5d0] ;  /* 0x0005d00050a87984 */ /* 0x000fe80000000c00 */
[----:B------:R-:W-:Y:S04]  /*4190*/  LDS.128 R208, [R0.X4+UR5+0x47d0] ;  /* 0x0047d00500d07984 */ /* 0x000fe80008004c00 */
[----:B------:R-:W-:Y:S04]  /*41a0*/  LDS.128 R212, [R0.X4+UR5+0x61d0] ;  /* 0x0061d00500d47984 */ /* 0x000fe80008004c00 */
[----:B------:R-:W-:Y:S01]  /*41b0*/  LDS.128 R216, [R0.X4+UR5+0x63d0] ;  /* 0x0063d00500d87984 */ /* 0x000fe20008004c00 */
[----:B-1----:R-:W-:-:S03]  /*41c0*/  FFMA R68, R92, R4, R229 ;  /* 0x000000045c447223 */ /* 0x002fc600000000e5 */
[----:B------:R-:W-:Y:S01]  /*41d0*/  LDS.128 R220, [R0.X4+UR5+0x65d0] ;  /* 0x0065d00500dc7984 */ /* 0x000fe20008004c00 */
[-C--:B--2---:R-:W-:Y:S01]  /*41e0*/  FFMA R228, R92, R108.reuse, R228 ;  /* 0x0000006c5ce47223 */ /* 0x084fe200000000e4 */
[C---:B------:R-:W-:Y:S01]  /*41f0*/  FFMA R81, R93.reuse, R5, R68 ;  /* 0x000000055d517223 */ /* 0x040fe20000000044 */
[----:B------:R-:W-:Y:S01]  /*4200*/  FFMA R20, R88, R108, R20 ;  /* 0x0000006c58147223 */ /* 0x000fe20000000014 */
[----:B------:R-:W1:Y:S01]  /*4210*/  LDS.128 R68, [R0.X4+UR5+0x600] ;  /* 0x0006000500447984 */ /* 0x000e620008004c00 */
[----:B---3--:R-:W-:Y:S01]  /*4220*/  FFMA R230, R92, R64, R230 ;  /* 0x000000405ce67223 */ /* 0x008fe200000000e6 */
[C---:B------:R-:W-:Y:S01]  /*4230*/  FFMA R83, R93.reuse, R109, R228 ;  /* 0x0000006d5d537223 */ /* 0x040fe200000000e4 */
[----:B------:R-:W-:Y:S01]  /*4240*/  FFMA R82, R94, R6, R81 ;  /* 0x000000065e527223 */ /* 0x000fe20000000051 */
[----:B------:R-:W-:Y:S01]  /*4250*/  FFMA R30, R76, R64, R30 ;  /* 0x000000404c1e7223 */ /* 0x000fe2000000001e */
[----:B----4-:R-:W-:Y:S01]  /*4260*/  FFMA R92, R92, R52, R231 ;  /* 0x000000345c5c7223 */ /* 0x010fe200000000e7 */
[----:B------:R-:W-:Y:S01]  /*4270*/  FFMA R3, R93, R65, R230 ;  /* 0x000000415d037223 */ /* 0x000fe200000000e6 */
        /* <DEDUP_REMOVED lines=9> */
[C---:B------:R-:W-:Y:S01]  /*4310*/  FFMA R23, R89.reuse, R5, R22 ;  /* 0x0000000559177223 */ /* 0x040fe20000000016 */
[----:B------:R-:W-:Y:S01]  /*4320*/  FFMA R28, R76, R108, R28 ;  /* 0x0000006c4c1c7223 */ /* 0x000fe2000000001c */
[C---:B------:R-:W-:Y:S01]  /*4330*/  FFMA R98, R90.reuse, R66, R3 ;  /* 0x000000425a627223 */ /* 0x040fe20000000003 */
[C---:B------:R-:W-:Y:S01]  /*4340*/  FFMA R21, R89.reuse, R53, R92 ;  /* 0x0000003559157223 */ /* 0x040fe2000000005c */
[----:B------:R-:W-:Y:S01]  /*4350*/  FFMA R89, R89, R109, R20 ;  /* 0x0000006d59597223 */ /* 0x000fe20000000014 */
[C---:B------:R-:W-:Y:S01]  /*4360*/  FFMA R100, R90.reuse, R6, R23 ;  /* 0x000000065a647223 */ /* 0x040fe20000000017 */
[----:B------:R-:W-:Y:S01]  /*4370*/  FFMA R3, R77, R65, R30 ;  /* 0x000000414d037223 */ /* 0x000fe2000000001e */
[C---:B------:R-:W-:Y:S01]  /*4380*/  FFMA R22, R90.reuse, R54, R21 ;  /* 0x000000365a167223 */ /* 0x040fe20000000015 */
[----:B------:R-:W-:Y:S01]  /*4390*/  FFMA R20, R90, R110, R89 ;  /* 0x0000006e5a147223 */ /* 0x000fe20000000059 */
[----:B------:R-:W-:Y:S01]  /*43a0*/  FFMA R94, R94, R54, R93 ;  /* 0x000000365e5e7223 */ /* 0x000fe2000000005d */
[----:B------:R-:W-:Y:S01]  /*43b0*/  FFMA R102, R95, R67, R102 ;  /* 0x000000435f667223 */ /* 0x000fe20000000066 */
[C---:B------:R-:W-:Y:S01]  /*43c0*/  FFMA R97, R91.reuse, R55, R22 ;  /* 0x000000375b617223 */ /* 0x040fe20000000016 */
[----:B------:R-:W-:Y:S01]  /*43d0*/  FFMA R99, R91, R111, R20 ;  /* 0x0000006f5b637223 */ /* 0x000fe20000000014 */
[C---:B------:R-:W-:Y:S01]  /*43e0*/  FFMA R22, R76.reuse, R52, R31 ;  /* 0x000000344c167223 */ /* 0x040fe2000000001f */
[----:B------:R-:W-:Y:S01]  /*43f0*/  FFMA R20, R76, R4, R29 ;  /* 0x000000044c147223 */ /* 0x000fe2000000001d */
[----:B------:R-:W-:Y:S01]  /*4400*/  FFMA R121, R95, R55, R94 ;  /* 0x000000375f797223 */ /* 0x000fe2000000005e */
[C---:B------:R-:W-:Y:S01]  /*4410*/  FFMA R94, R78.reuse, R66, R3 ;  /* 0x000000424e5e7223 */ /* 0x040fe20000000003 */
[C---:B------:R-:W-:Y:S01]  /*4420*/  FFMA R21, R77.reuse, R53, R22 ;  /* 0x000000354d157223 */ /* 0x040fe20000000016 */
[C---:B------:R-:W-:Y:S01]  /*4430*/  FFMA R23, R77.reuse, R5, R20 ;  /* 0x000000054d177223 */ /* 0x040fe20000000014 */
[----:B------:R-:W-:Y:S01]  /*4440*/  FFMA R77, R77, R109, R28 ;  /* 0x0000006d4d4d7223 */ /* 0x000fe2000000001c */
[----:B------:R-:W-:Y:S01]  /*4450*/  FFMA R98, R91, R67, R98 ;  /* 0x000000435b627223 */ /* 0x000fe20000000062 */
[----:B------:R-:W2:Y:S01]  /*4460*/  LDS.128 R28, [R0.X4+UR5+0x2200] ;  /* 0x00220005001c7984 */ /* 0x000ea20008004c00 */
[C---:B------:R-:W-:Y:S01]  /*4470*/  FFMA R22, R78.reuse, R54, R21 ;  /* 0x000000364e167223 */ /* 0x040fe20000000015 */
[----:B------:R-:W-:Y:S01]  /*4480*/  FFMA R20, R78, R110, R77 ;  /* 0x0000006e4e147223 */ /* 0x000fe2000000004d */
[----:B-1----:R-:W-:Y:S01]  /*4490*/  FFMA R38, R68, R64, R38 ;  /* 0x0000004044267223 */ /* 0x002fe20000000026 */
[----:B------:R-:W-:Y:S01]  /*44a0*/  FFMA R96, R78, R6, R23 ;  /* 0x000000064e607223 */ /* 0x000fe20000000017 */
[C---:B------:R-:W-:Y:S01]  /*44b0*/  FFMA R93, R79.reuse, R55, R22 ;  /* 0x000000374f5d7223 */ /* 0x040fe20000000016 */
[----:B------:R-:W-:Y:S01]  /*44c0*/  FFMA R95, R79, R111, R20 ;  /* 0x0000006f4f5f7223 */ /* 0x000fe20000000014 */
[C---:B------:R-:W-:Y:S01]  /*44d0*/  FFMA R22, R68.reuse, R52, R39 ;  /* 0x0000003444167223 */ /* 0x040fe20000000027 */
[C---:B------:R-:W-:Y:S01]  /*44e0*/  FFMA R20, R68.reuse, R4, R37 ;  /* 0x0000000444147223 */ /* 0x040fe20000000025 */
[----:B------:R-:W-:Y:S01]  /*44f0*/  FFMA R36, R68, R108, R36 ;  /* 0x0000006c44247223 */ /* 0x000fe20000000024 */
[C---:B------:R-:W-:Y:S01]  /*4500*/  FFMA R3, R69.reuse, R65, R38 ;  /* 0x0000004145037223 */ /* 0x040fe20000000026 */
[C---:B------:R-:W-:Y:S01]  /*4510*/  FFMA R37, R69.reuse, R53, R22 ;  /* 0x0000003545257223 */ /* 0x040fe20000000016 */
[C---:B------:R-:W-:Y:S01]  /*4520*/  FFMA R39, R69.reuse, R5, R20 ;  /* 0x0000000545277223 */ /* 0x040fe20000000014 */
[----:B------:R-:W-:Y:S01]  /*4530*/  FFMA R69, R69, R109, R36 ;  /* 0x0000006d45457223 */ /* 0x000fe20000000024 */
[----:B------:R-:W1:Y:S01]  /*4540*/  LDS.128 R20, [R0.X4+UR5+0x2400] ;  /* 0x0024000500147984 */ /* 0x000e620008004c00 */
[----:B------:R-:W-:Y:S01]  /*4550*/  FFMA R36, R70, R66, R3 ;  /* 0x0000004246247223 */ /* 0x000fe20000000003 */
        /* <DEDUP_REMOVED lines=8> */
[C---:B------:R-:W-:Y:S01]  /*45e0*/  FFMA R3, R117.reuse, R65, R42 ;  /* 0x0000004175037223 */ /* 0x040fe2000000002a */
[C---:B------:R-:W-:Y:S01]  /*45f0*/  FFMA R37, R117.reuse, R53, R38 ;  /* 0x0000003575257223 */ /* 0x040fe20000000026 */
[C---:B------:R-:W-:Y:S01]  /*4600*/  FFMA R39, R117.reuse, R5, R36 ;  /* 0x0000000575277223 */ /* 0x040fe20000000024 */
[----:B------:R-:W-:Y:S01]  /*4610*/  FFMA R117, R117, R109, R40 ;  /* 0x0000006d75757223 */ /* 0x000fe20000000028 */
[C---:B------:R-:W-:Y:S01]  /*4620*/  FFMA R40, R118.reuse, R66, R3 ;  /* 0x0000004276287223 */ /* 0x040fe20000000003 */
[C---:B------:R-:W-:Y:S01]  /*4630*/  FFMA R88, R118.reuse, R54, R37 ;  /* 0x0000003676587223 */ /* 0x040fe20000000025 */
[C---:B------:R-:W-:Y:S01]  /*4640*/  FFMA R36, R118.reuse, R6, R39 ;  /* 0x0000000676247223 */ /* 0x040fe20000000027 */
[----:B------:R-:W-:Y:S01]  /*4650*/  FFMA R38, R118, R110, R117 ;  /* 0x0000006e76267223 */ /* 0x000fe20000000075 */
[C---:B------:R-:W-:Y:S01]  /*4660*/  FFMA R89, R119.reuse, R67, R40 ;  /* 0x0000004377597223 */ /* 0x040fe20000000028 */
[----:B------:R-:W-:Y:S01]  /*4670*/  FFMA R88, R119, R55, R88 ;  /* 0x0000003777587223 */ /* 0x000fe20000000058 */
[----:B------:R-:W-:Y:S01]  /*4680*/  FFMA R94, R79, R67, R94 ;  /* 0x000000434f5e7223 */ /* 0x000fe2000000005e */
[C---:B------:R-:W-:Y:S01]  /*4690*/  FFMA R118, R119.reuse, R111, R38 ;  /* 0x0000006f77767223 */ /* 0x040fe20000000026 */
[-C--:B------:R-:W-:Y:S01]  /*46a0*/  FFMA R119, R119, R7.reuse, R36 ;  /* 0x0000000777777223 */ /* 0x080fe20000000024 */
[----:B------:R-:W-:Y:S01]  /*46b0*/  FFMA R96, R79, R7, R96 ;  /* 0x000000074f607223 */ /* 0x000fe20000000060 */
[C---:B------:R-:W-:Y:S01]  /*46c0*/  FFMA R62, R104.reuse, R64, R62 ;  /* 0x00000040683e7223 */ /* 0x040fe2000000003e */
[----:B------:R-:W-:Y:S01]  /*46d0*/  FFMA R60, R104, R108, R60 ;  /* 0x0000006c683c7223 */ /* 0x000fe2000000003c */
[C---:B--2---:R-:W-:Y:S01]  /*46e0*/  FFMA R46, R28.reuse, R64, R46 ;  /* 0x000000401c2e7223 */ /* 0x044fe2000000002e */
[C---:B------:R-:W-:Y:S01]  /*46f0*/  FFMA R38, R28.reuse, R52, R47 ;  /* 0x000000341c267223 */ /* 0x040fe2000000002f */
[C---:B------:R-:W-:Y:S01]  /*4700*/  FFMA R36, R28.reuse, R4, R45 ;  /* 0x000000041c247223 */ /* 0x040fe2000000002d */
[----:B------:R-:W-:Y:S01]  /*4710*/  FFMA R28, R28, R108, R44 ;  /* 0x0000006c1c1c7223 */ /* 0x000fe2000000002c */
[C---:B------:R-:W-:Y:S01]  /*4720*/  FFMA R3, R29.reuse, R65, R46 ;  /* 0x000000411d037223 */ /* 0x040fe2000000002e */
[C---:B------:R-:W-:Y:S01]  /*4730*/  FFMA R41, R29.reuse, R53, R38 ;  /* 0x000000351d297223 */ /* 0x040fe20000000026 */
[C---:B------:R-:W-:Y:S01]  /*4740*/  FFMA R43, R29.reuse, R5, R36 ;  /* 0x000000051d2b7223 */ /* 0x040fe20000000024 */
[----:B------:R-:W-:Y:S01]  /*4750*/  FFMA R29, R29, R109, R28 ;  /* 0x0000006d1d1d7223 */ /* 0x000fe2000000001c */
[----:B------:R-:W2:Y:S01]  /*4760*/  LDS.128 R36, [R0.X4+UR5+0x4000] ;  /* 0x0040000500247984 */ /* 0x000ea20008004c00 */
[C---:B------:R-:W-:Y:S01]  /*4770*/  FFMA R82, R30.reuse, R54, R41 ;  /* 0x000000361e527223 */ /* 0x040fe20000000029 */
[C---:B------:R-:W-:Y:S01]  /*4780*/  FFMA R28, R30.reuse, R66, R3 ;  /* 0x000000421e1c7223 */ /* 0x040fe20000000003 */
[C---:B------:R-:W-:Y:S01]  /*4790*/  FFMA R116, R30.reuse, R110, R29 ;  /* 0x0000006e1e747223 */ /* 0x040fe2000000001d */
[----:B------:R-:W-:Y:S01]  /*47a0*/  FFMA R30, R30, R6, R43 ;  /* 0x000000061e1e7223 */ /* 0x000fe2000000002b */
[C---:B------:R-:W-:Y:S01]  /*47b0*/  FFMA R82, R31.reuse, R55, R82 ;  /* 0x000000371f527223 */ /* 0x040fe20000000052 */
[C---:B------:R-:W-:Y:S01]  /*47c0*/  FFMA R83, R31.reuse, R67, R28 ;  /* 0x000000431f537223 */ /* 0x040fe2000000001c */
[C---:B-1----:R-:W-:Y:S01]  /*47d0*/  FFMA R58, R20.reuse, R64, R58 ;  /* 0x00000040143a7223 */ /* 0x042fe2000000003a */
[C---:B------:R-:W-:Y:S01]  /*47e0*/  FFMA R117, R31.reuse, R7, R30 ;  /* 0x000000071f757223 */ /* 0x040fe2000000001e */
[C---:B------:R-:W-:Y:S01]  /*47f0*/  FFMA R30, R20.reuse, R52, R59 ;  /* 0x00000034141e7223 */ /* 0x040fe2000000003b */
[C---:B------:R-:W-:Y:S01]  /*4800*/  FFMA R28, R20.reuse, R4, R57 ;  /* 0x00000004141c7223 */ /* 0x040fe20000000039 */
[----:B------:R-:W-:Y:S01]  /*4810*/  FFMA R20, R20, R108, R56 ;  /* 0x0000006c14147223 */ /* 0x000fe20000000038 */
[----:B------:R-:W-:Y:S01]  /*4820*/  FFMA R116, R31, R111, R116 ;  /* 0x0000006f1f747223 */ /* 0x000fe20000000074 */
[C---:B------:R-:W-:Y:S01]  /*4830*/  FFMA R3, R21.reuse, R65, R58 ;  /* 0x0000004115037223 */ /* 0x040fe2000000003a */
[C---:B------:R-:W-:Y:S01]  /*4840*/  FFMA R29, R21.reuse, R53, R30 ;  /* 0x00000035151d7223 */ /* 0x040fe2000000001e */
[C---:B------:R-:W-:Y:S01]  /*4850*/  FFMA R31, R21.reuse, R5, R28 ;  /* 0x00000005151f7223 */ /* 0x040fe2000000001c */
[----:B------:R-:W-:Y:S01]  /*4860*/  FFMA R21, R21, R109, R20 ;  /* 0x0000006d15157223 */ /* 0x000fe20000000014 */
[----:B------:R-:W1:Y:S01]  /*4870*/  LDS.128 R40, [R0.X4+UR5+0x4200] ;  /* 0x0042000500287984 */ /* 0x000e620008004c00 */
        /* <DEDUP_REMOVED lines=14> */
[----:B------:R-:W-:Y:S01]  /*4960*/  FFMA R105, R105, R109, R60 ;  /* 0x0000006d69697223 */ /* 0x000fe2000000003c */
[----:B------:R-:W3:Y:S01]  /*4970*/  LDS.128 R20, [R0.X4+UR5+0x4400] ;  /* 0x0044000500147984 */ /* 0x000ee20008004c00 */
        /* <DEDUP_REMOVED lines=15> */
[----:B------:R-:W2:Y:S01]  /*4a70*/  LDS.128 R28, [R0.X4+UR5+0x4600] ;  /* 0x00460005001c7984 */ /* 0x000ea20008004c00 */
[----:B------:R-:W-:Y:S01]  /*4a80*/  FFMA R37, R37, R109, R36 ;  /* 0x0000006d25257223 */ /* 0x000fe20000000024 */
[C---:B------:R-:W-:Y:S01]  /*4a90*/  FFMA R44, R38.reuse, R54, R45 ;  /* 0x00000036262c7223 */ /* 0x040fe2000000002d */
[C---:B------:R-:W-:Y:S01]  /*4aa0*/  FFMA R90, R71.reuse, R55, R90 ;  /* 0x00000037475a7223 */ /* 0x040fe2000000005a */
[C---:B------:R-:W-:Y:S01]  /*4ab0*/  FFMA R92, R71.reuse, R111, R92 ;  /* 0x0000006f475c7223 */ /* 0x040fe2000000005c */
[C---:B------:R-:W-:Y:S01]  /*4ac0*/  FFMA R36, R38.reuse, R110, R37 ;  /* 0x0000006e26247223 */ /* 0x040fe20000000025 */
[----:B------:R-:W-:Y:S01]  /*4ad0*/  FFMA R120, R71, R7, R120 ;  /* 0x0000000747787223 */ /* 0x000fe20000000078 */
[C---:B------:R-:W-:Y:S01]  /*4ae0*/  FFMA R70, R38.reuse, R66, R3 ;  /* 0x0000004226467223 */ /* 0x040fe20000000003 */
[----:B------:R-:W-:Y:S01]  /*4af0*/  FFMA R104, R38, R6, R47 ;  /* 0x0000000626687223 */ /* 0x000fe2000000002f */
[C---:B------:R-:W-:Y:S01]  /*4b00*/  FFMA R71, R39.reuse, R111, R36 ;  /* 0x0000006f27477223 */ /* 0x040fe20000000024 */
[C---:B-1----:R-:W-:Y:S01]  /*4b10*/  FFMA R50, R40.reuse, R64, R50 ;  /* 0x0000004028327223 */ /* 0x042fe20000000032 */
[C---:B------:R-:W-:Y:S01]  /*4b20*/  FFMA R38, R40.reuse, R52, R51 ;  /* 0x0000003428267223 */ /* 0x040fe20000000033 */
[C---:B------:R-:W-:Y:S01]  /*4b30*/  FFMA R36, R40.reuse, R4, R49 ;  /* 0x0000000428247223 */ /* 0x040fe20000000031 */
[----:B------:R-:W-:Y:S01]  /*4b40*/  FFMA R40, R40, R108, R48 ;  /* 0x0000006c28287223 */ /* 0x000fe20000000030 */
        /* <DEDUP_REMOVED lines=12> */
[----:B------:R-:W4:Y:S01]  /*4c10*/  LDS.128 R48, [R0.X4+UR5+0x6200] ;  /* 0x0062000500307984 */ /* 0x000f220008004c00 */
[C---:B------:R-:W-:Y:S01]  /*4c20*/  FFMA R37, R43.reuse, R55, R38 ;  /* 0x000000372b257223 */ /* 0x040fe20000000026 */
[C---:B------:R-:W-:Y:S01]  /*4c30*/  FFMA R38, R43.reuse, R67, R40 ;  /* 0x000000432b267223 */ /* 0x040fe20000000028 */
[----:B------:R-:W-:Y:S01]  /*4c40*/  FFMA R39, R43, R111, R36 ;  /* 0x0000006f2b277223 */ /* 0x000fe20000000024 */
[C---:B---3--:R-:W-:Y:S01]  /*4c50*/  FFMA R36, R20.reuse, R64, R34 ;  /* 0x0000004014247223 */ /* 0x048fe20000000022 */
        /* <DEDUP_REMOVED lines=13> */
[C---:B--2---:R-:W-:Y:S01]  /*4d30*/  FFMA R16, R28.reuse, R108, R16 ;  /* 0x0000006c1c107223 */ /* 0x044fe20000000010 */
        /* <DEDUP_REMOVED lines=12> */
[----:B------:R-:W2:Y:S01]  /*4e00*/  LDS.128 R16, [R0.X4+UR5+0x6400] ;  /* 0x0064000500107984 */ /* 0x000ea20008004c00 */
[C---:B-1----:R-:W-:Y:S01]  /*4e10*/  FFMA R24, R44.reuse, R108, R24 ;  /* 0x0000006c2c187223 */ /* 0x042fe20000000018 */
[----:B------:R-:W-:Y:S01]  /*4e20*/  FFMA R33, R31, R67, R28 ;  /* 0x000000431f217223 */ /* 0x000fe2000000001c */
        /* <DEDUP_REMOVED lines=8> */
[----:B------:R-:W-:Y:S01]  /*4eb0*/  FFMA R24, R46, R66, R25 ;  /* 0x000000422e187223 */ /* 0x000fe20000000019 */
[----:B------:R-:W-:Y:S01]  /*4ec0*/  FFMA R30, R30, R6, R29 ;  /* 0x000000061e1e7223 */ /* 0x000fe2000000001d */
[C---:B------:R-:W-:Y:S01]  /*4ed0*/  FFMA R3, R45.reuse, R53, R26 ;  /* 0x000000352d037223 */ /* 0x040fe2000000001a */
[----:B------:R-:W-:Y:S01]  /*4ee0*/  FFMA R45, R45, R5, R44 ;  /* 0x000000052d2d7223 */ /* 0x000fe2000000002c */
[----:B------:R-:W-:Y:S01]  /*4ef0*/  FFMA R27, R47, R67, R24 ;  /* 0x000000432f1b7223 */ /* 0x000fe20000000018 */
[C---:B----4-:R-:W-:Y:S01]  /*4f00*/  FFMA R24, R48.reuse, R108, R8 ;  /* 0x0000006c30187223 */ /* 0x050fe20000000008 */
[C---:B------:R-:W-:Y:S01]  /*4f10*/  FFMA R8, R48.reuse, R4, R9 ;  /* 0x0000000430087223 */ /* 0x040fe20000000009 */
[----:B------:R-:W-:Y:S01]  /*4f20*/  FFMA R10, R48, R64, R10 ;  /* 0x00000040300a7223 */ /* 0x000fe2000000000a */
[----:B------:R-:W-:Y:S01]  /*4f30*/  FFMA R35, R31, R7, R30 ;  /* 0x000000071f237223 */ /* 0x000fe2000000001e */
[----:B------:R-:W-:Y:S01]  /*4f40*/  FFMA R30, R46, R54, R3 ;  /* 0x000000362e1e7223 */ /* 0x000fe20000000003 */
[----:B------:R-:W-:Y:S01]  /*4f50*/  FFMA R48, R48, R52, R11 ;  /* 0x0000003430307223 */ /* 0x000fe2000000000b */
[-C--:B------:R-:W-:Y:S01]  /*4f60*/  FFMA R46, R46, R6.reuse, R45 ;  /* 0x000000062e2e7223 */ /* 0x080fe2000000002d */
[C---:B------:R-:W-:Y:S01]  /*4f70*/  FFMA R11, R49.reuse, R5, R8 ;  /* 0x00000005310b7223 */ /* 0x040fe20000000008 */
[C---:B------:R-:W-:Y:S01]  /*4f80*/  FFMA R9, R49.reuse, R65, R10 ;  /* 0x0000004131097223 */ /* 0x040fe2000000000a */
[----:B------:R-:W-:Y:S01]  /*4f90*/  FFMA R3, R49, R109, R24 ;  /* 0x0000006d31037223 */ /* 0x000fe20000000018 */
[C---:B------:R-:W-:Y:S01]  /*4fa0*/  FFMA R34, R31.reuse, R55, R34 ;  /* 0x000000371f227223 */ /* 0x040fe20000000022 */
[----:B------:R-:W-:Y:S01]  /*4fb0*/  FFMA R36, R31, R111, R36 ;  /* 0x0000006f1f247223 */ /* 0x000fe20000000024 */
[----:B------:R-:W-:Y:S01]  /*4fc0*/  FFMA R49, R49, R53, R48 ;  /* 0x0000003531317223 */ /* 0x000fe20000000030 */
[C---:B------:R-:W-:Y:S01]  /*4fd0*/  FFMA R30, R47.reuse, R55, R30 ;  /* 0x000000372f1e7223 */ /* 0x040fe2000000001e */
[C---:B------:R-:W-:Y:S01]  /*4fe0*/  FFMA R31, R47.reuse, R7, R46 ;  /* 0x000000072f1f7223 */ /* 0x040fe2000000002e */
[----:B------:R-:W-:Y:S01]  /*4ff0*/  FFMA R32, R47, R111, R32 ;  /* 0x0000006f2f207223 */ /* 0x000fe20000000020 */
[C---:B------:R-:W-:Y:S01]  /*5000*/  FFMA R24, R50.reuse, R6, R11 ;  /* 0x0000000632187223 */ /* 0x040fe2000000000b */
[C---:B------:R-:W-:Y:S01]  /*5010*/  FFMA R48, R50.reuse, R66, R9 ;  /* 0x0000004232307223 */ /* 0x040fe20000000009 */
[----:B------:R-:W-:Y:S01]  /*5020*/  LDS.128 R44, [R80+0x210] ;  /* 0x00021000502c7984 */ /* 0x000fe20000000c00 */
[C---:B------:R-:W-:Y:S01]  /*5030*/  FFMA R3, R50.reuse, R110, R3 ;  /* 0x0000006e32037223 */ /* 0x040fe20000000003 */
[----:B------:R-:W-:Y:S01]  /*5040*/  FFMA R49, R50, R54, R49 ;  /* 0x0000003632317223 */ /* 0x000fe20000000031 */
[C---:B------:R-:W-:Y:S01]  /*5050*/  FFMA R50, R51.reuse, R7, R24 ;  /* 0x0000000733327223 */ /* 0x040fe20000000018 */
[----:B------:R-:W3:Y:S01]  /*5060*/  LDS.128 R8, [R0.X4+UR5+0x10] ;  /* 0x0000100500087984 */ /* 0x000ee20008004c00 */
[----:B------:R-:W-:Y:S01]  /*5070*/  FFMA R48, R51, R67, R48 ;  /* 0x0000004333307223 */ /* 0x000fe20000000030 */
[C---:B--2---:R-:W-:Y:S01]  /*5080*/  FFMA R26, R16.reuse, R52, R15 ;  /* 0x00000034101a7223 */ /* 0x044fe2000000000f */
[C---:B------:R-:W-:Y:S01]  /*5090*/  FFMA R24, R16.reuse, R64, R14 ;  /* 0x0000004010187223 */ /* 0x040fe2000000000e */
[----:B------:R-:W2:Y:S01]  /*50a0*/  LDS.128 R56, [R80+0x410] ;  /* 0x0004100050387984 */ /* 0x000ea20000000c00 */
[C---:B------:R-:W-:Y:S01]  /*50b0*/  FFMA R29, R16.reuse, R108, R12 ;  /* 0x0000006c101d7223 */ /* 0x040fe2000000000c */
[----:B------:R-:W-:Y:S01]  /*50c0*/  FFMA R28, R16, R4, R13 ;  /* 0x00000004101c7223 */ /* 0x000fe2000000000d */
[C---:B------:R-:W-:Y:S01]  /*50d0*/  FFMA R26, R17.reuse, R53, R26 ;  /* 0x00000035111a7223 */ /* 0x040fe2000000001a */
[----:B------:R-:W4:Y:S01]  /*50e0*/  LDS.128 R60, [R80+0x610] ;  /* 0x00061000503c7984 */ /* 0x000f220000000c00 */
[C---:B------:R-:W-:Y:S01]  /*50f0*/  FFMA R24, R17.reuse, R65, R24 ;  /* 0x0000004111187223 */ /* 0x040fe20000000018 */
[C---:B------:R-:W-:Y:S01]  /*5100*/  FFMA R29, R17.reuse, R109, R29 ;  /* 0x0000006d111d7223 */ /* 0x040fe2000000001d */
[----:B------:R-:W-:Y:S01]  /*5110*/  FFMA R28, R17, R5, R28 ;  /* 0x00000005111c7223 */ /* 0x000fe2000000001c */
[----:B------:R-:W5:Y:S01]  /*5120*/  LDS.128 R12, [R0.X4+UR5+0x210] ;  /* 0x00021005000c7984 */ /* 0x000f620008004c00 */
[C---:B------:R-:W-:Y:S01]  /*5130*/  FFMA R24, R18.reuse, R66, R24 ;  /* 0x0000004212187223 */ /* 0x040fe20000000018 */
[C---:B------:R-:W-:Y:S01]  /*5140*/  FFMA R26, R18.reuse, R54, R26 ;  /* 0x00000036121a7223 */ /* 0x040fe2000000001a */
[C---:B------:R-:W-:Y:S01]  /*5150*/  FFMA R28, R18.reuse, R6, R28 ;  /* 0x00000006121c7223 */ /* 0x040fe2000000001c */
[----:B------:R-:W-:Y:S01]  /*5160*/  FFMA R29, R18, R110, R29 ;  /* 0x0000006e121d7223 */ /* 0x000fe2000000001d */
[C---:B-1----:R-:W-:Y:S01]  /*5170*/  FFMA R4, R40.reuse, R4, R73 ;  /* 0x0000000428047223 */ /* 0x042fe20000000049 */
[C---:B------:R-:W-:Y:S01]  /*5180*/  FFMA R64, R40.reuse, R64, R74 ;  /* 0x0000004028407223 */ /* 0x040fe2000000004a */
[C---:B------:R-:W-:Y:S01]  /*5190*/  FFMA R52, R40.reuse, R52, R75 ;  /* 0x0000003428347223 */ /* 0x040fe2000000004b */
[C---:B------:R-:W-:Y:S01]  /*51a0*/  FFMA R24, R19.reuse, R67, R24 ;  /* 0x0000004313187223 */ /* 0x040fe20000000018 */
[C---:B------:R-:W-:Y:S01]  /*51b0*/  FFMA R26, R19.reuse, R55, R26 ;  /* 0x00000037131a7223 */ /* 0x040fe2000000001a */
[C---:B------:R-:W-:Y:S01]  /*51c0*/  FFMA R28, R19.reuse, R7, R28 ;  /* 0x00000007131c7223 */ /* 0x040fe2000000001c */
[----:B------:R-:W-:Y:S01]  /*51d0*/  FFMA R29, R19, R111, R29 ;  /* 0x0000006f131d7223 */ /* 0x000fe2000000001d */
[----:B------:R-:W-:Y:S01]  /*51e0*/  FFMA R40, R40, R108, R72 ;  /* 0x0000006c28287223 */ /* 0x000fe20000000048 */
[C---:B------:R-:W-:Y:S01]  /*51f0*/  FFMA R5, R41.reuse, R5, R4 ;  /* 0x0000000529057223 */ /* 0x040fe20000000004 */
[----:B------:R-:W1:Y:S01]  /*5200*/  LDS.128 R16, [R0.X4+UR5+0x410] ;  /* 0x0004100500107984 */ /* 0x000e620008004c00 */
[C---:B------:R-:W-:Y:S01]  /*5210*/  FFMA R65, R41.reuse, R65, R64 ;  /* 0x0000004129417223 */ /* 0x040fe20000000040 */
[C---:B------:R-:W-:Y:S01]  /*5220*/  FFMA R53, R41.reuse, R53, R52 ;  /* 0x0000003529357223 */ /* 0x040fe20000000034 */
[----:B------:R-:W-:Y:S01]  /*5230*/  FFMA R41, R41, R109, R40 ;  /* 0x0000006d29297223 */ /* 0x000fe20000000028 */
[C---:B------:R-:W-:Y:S01]  /*5240*/  FFMA R6, R42.reuse, R6, R5 ;  /* 0x000000062a067223 */ /* 0x040fe20000000005 */
[C---:B------:R-:W-:Y:S01]  /*5250*/  FFMA R66, R42.reuse, R66, R65 ;  /* 0x000000422a427223 */ /* 0x040fe20000000041 */
[C---:B------:R-:W-:Y:S01]  /*5260*/  FFMA R54, R42.reuse, R54, R53 ;  /* 0x000000362a367223 */ /* 0x040fe20000000035 */
[----:B------:R-:W-:Y:S01]  /*5270*/  FFMA R42, R42, R110, R41 ;  /* 0x0000006e2a2a7223 */ /* 0x000fe20000000029 */
[----:B------:R-:W-:Y:S01]  /*5280*/  FFMA R110, R43, R7, R6 ;  /* 0x000000072b6e7223 */ /* 0x000fe20000000006 */
[C---:B------:R-:W-:Y:S01]  /*5290*/  FFMA R49, R51.reuse, R55, R49 ;  /* 0x0000003733317223 */ /* 0x040fe20000000031 */
[----:B------:R-:W-:Y:S01]  /*52a0*/  FFMA R51, R51, R111, R3 ;  /* 0x0000006f33337223 */ /* 0x000fe20000000003 */
[C---:B------:R-:W-:Y:S01]  /*52b0*/  FFMA R3, R43.reuse, R67, R66 ;  /* 0x000000432b037223 */ /* 0x040fe20000000042 */
[C---:B------:R-:W-:Y:S01]  /*52c0*/  FFMA R109, R43.reuse, R55, R54 ;  /* 0x000000372b6d7223 */ /* 0x040fe20000000036 */
[----:B------:R-:W-:Y:S01]  /*52d0*/  FFMA R111, R43, R111, R42 ;  /* 0x0000006f2b6f7223 */ /* 0x000fe2000000002a */
[C---:B---3--:R-:W-:Y:S01]  /*52e0*/  FFMA R6, R8.reuse, R44, R101 ;  /* 0x0000002c08067223 */ /* 0x048fe20000000065 */
[C---:B------:R-:W-:Y:S01]  /*52f0*/  FFMA R4, R8.reuse, R112, R103 ;  /* 0x0000007008047223 */ /* 0x040fe20000000067 */
[----:B------:R-:W-:Y:S01]  /*5300*/  LDS.128 R64, [R80+0x620] ;  /* 0x0006200050407984 */ /* 0x000fe20000000c00 */
[C---:B--2---:R-:W-:Y:S01]  /*5310*/  FFMA R102, R8.reuse, R56, R102 ;  /* 0x0000003808667223 */ /* 0x044fe20000000066 */
[C---:B------:R-:W-:Y:S01]  /*5320*/  FFMA R41, R9.reuse, R45, R6 ;  /* 0x0000002d09297223 */ /* 0x040fe20000000006 */
[C---:B------:R-:W-:Y:S01]  /*5330*/  FFMA R43, R9.reuse, R113, R4 ;  /* 0x00000071092b7223 */ /* 0x040fe20000000004 */
[----:B------:R-:W-:Y:S01]  /*5340*/  LDS.128 R224, [R0.X4+UR5+0x67d0] ;  /* 0x0067d00500e07984 */ /* 0x000fe20008004c00 */
[----:B----4-:R-:W-:Y:S01]  /*5350*/  FFMA R8, R8, R60, R121 ;  /* 0x0000003c08087223 */ /* 0x010fe20000000079 */
[C---:B------:R-:W-:Y:S01]  /*5360*/  FFMA R25, R9.reuse, R57, R102 ;  /* 0x0000003909197223 */ /* 0x040fe20000000066 */
[C---:B------:R-:W-:Y:S01]  /*5370*/  FFMA R40, R10.reuse, R114, R43 ;  /* 0x000000720a287223 */ /* 0x040fe2000000002b */
[----:B------:R-:W2:Y:S01]  /*5380*/  LDS.128 R4, [R0.X4+UR5+0x610] ;  /* 0x0006100500047984 */ /* 0x000ea20008004c00 */
[----:B------:R-:W-:Y:S01]  /*5390*/  FFMA R9, R9, R61, R8 ;  /* 0x0000003d09097223 */ /* 0x000fe20000000008 */
[C---:B------:R-:W-:Y:S01]  /*53a0*/  FFMA R8, R10.reuse, R46, R41 ;  /* 0x0000002e0a087223 */ /* 0x040fe20000000029 */
[----:B------:R-:W-:Y:S01]  /*53b0*/  FFMA R102, R10, R58, R25 ;  /* 0x0000003a0a667223 */ /* 0x000fe20000000019 */
[----:B-----5:R-:W-:Y:S01]  /*53c0*/  FFMA R98, R12, R56, R98 ;  /* 0x000000380c627223 */ /* 0x020fe20000000062 */
[----:B------:R-:W-:Y:S01]  /*53d0*/  FFMA R108, R10, R62, R9 ;  /* 0x0000003e0a6c7223 */ /* 0x000fe20000000009 */
[C---:B------:R-:W-:Y:S01]  /*53e0*/  FFMA R101, R11.reuse, R47, R8 ;  /* 0x0000002f0b657223 */ /* 0x040fe20000000008 */
[C---:B------:R-:W-:Y:S01]  /*53f0*/  FFMA R8, R12.reuse, R60, R97 ;  /* 0x0000003c0c087223 */ /* 0x040fe20000000061 */
        /* <DEDUP_REMOVED lines=32> */
[C---:B--2---:R-:W-:Y:S01]  /*5600*/  FFMA R90, R4.reuse, R60, R90 ;  /* 0x0000003c045a7223 */ /* 0x044fe2000000005a */
[C---:B------:R-:W-:Y:S01]  /*5610*/  FFMA R95, R19.reuse, R115, R16 ;  /* 0x00000073135f7223 */ /* 0x040fe20000000010 */
[C---:B------:R-:W-:Y:S01]  /*5620*/  FFMA R16, R4.reuse, R56, R91 ;  /* 0x0000003804107223 */ /* 0x040fe2000000005b */
[C---:B------:R-:W-:Y:S01]  /*5630*/  FFMA R120, R4.reuse, R44, R120 ;  /* 0x0000002c04787223 */ /* 0x040fe20000000078 */
[----:B------:R-:W-:Y:S01]  /*5640*/  FFMA R92, R4, R112, R92 ;  /* 0x00000070045c7223 */ /* 0x000fe2000000005c */
        /* <DEDUP_REMOVED lines=10> */
[----:B------:R-:W-:Y:S01]  /*56f0*/  FFMA R4, R6, R114, R5 ;  /* 0x0000007206047223 */ /* 0x000fe20000000005 */
[C---:B------:R-:W-:Y:S01]  /*5700*/  FFMA R25, R7.reuse, R59, R40 ;  /* 0x0000003b07197223 */ /* 0x040fe20000000028 */
[C---:B---3--:R-:W-:Y:S01]  /*5710*/  FFMA R6, R8.reuse, R56, R89 ;  /* 0x0000003808067223 */ /* 0x048fe20000000059 */
        /* <DEDUP_REMOVED lines=11> */
[----:B------:R-:W3:Y:S01]  /*57d0*/  LDS.128 R4, [R0.X4+UR5+0x2610] ;  /* 0x0026100500047984 */ /* 0x000ee20008004c00 */
[C---:B------:R-:W-:Y:S01]  /*57e0*/  FFMA R8, R10.reuse, R62, R43 ;  /* 0x0000003e0a087223 */ /* 0x040fe2000000002b */
[C---:B------:R-:W-:Y:S01]  /*57f0*/  FFMA R88, R10.reuse, R114, R9 ;  /* 0x000000720a587223 */ /* 0x040fe20000000009 */
[----:B------:R-:W-:Y:S01]  /*5800*/  FFMA R10, R10, R46, R53 ;  /* 0x0000002e0a0a7223 */ /* 0x000fe20000000035 */
[C---:B------:R-:W-:Y:S01]  /*5810*/  FFMA R86, R11.reuse, R59, R86 ;  /* 0x0000003b0b567223 */ /* 0x040fe20000000056 */
[C---:B------:R-:W-:Y:S01]  /*5820*/  FFMA R87, R11.reuse, R63, R8 ;  /* 0x0000003f0b577223 */ /* 0x040fe20000000008 */
        /* <DEDUP_REMOVED lines=8> */
[----:B------:R-:W-:Y:S01]  /*58b0*/  FFMA R88, R11, R115, R88 ;  /* 0x000000730b587223 */ /* 0x000fe20000000058 */
[----:B------:R-:W-:Y:S01]  /*58c0*/  FFMA R13, R13, R113, R116 ;  /* 0x000000710d0d7223 */ /* 0x000fe20000000074 */
[----:B------:R-:W1:Y:S01]  /*58d0*/  LDS.128 R8, [R0.X4+UR5+0x4010] ;  /* 0x0040100500087984 */ /* 0x000e620008004c00 */
[C---:B------:R-:W-:Y:S01]  /*58e0*/  FFMA R82, R14.reuse, R58, R41 ;  /* 0x0000003a0e527223 */ /* 0x040fe20000000029 */
[C---:B------:R-:W-:Y:S01]  /*58f0*/  FFMA R12, R14.reuse, R62, R43 ;  /* 0x0000003e0e0c7223 */ /* 0x040fe2000000002b */
[C---:B------:R-:W-:Y:S01]  /*5900*/  FFMA R84, R14.reuse, R114, R13 ;  /* 0x000000720e547223 */ /* 0x040fe2000000000d */
[----:B------:R-:W-:Y:S01]  /*5910*/  FFMA R14, R14, R46, R53 ;  /* 0x0000002e0e0e7223 */ /* 0x000fe20000000035 */
[C---:B--2---:R-:W-:Y:S01]  /*5920*/  FFMA R78, R16.reuse, R56, R78 ;  /* 0x00000038104e7223 */ /* 0x044fe2000000004e */
        /* <DEDUP_REMOVED lines=14> */
[----:B------:R-:W-:Y:S01]  /*5a10*/  LDS.128 R176, [R0.X4+UR5+0x7d0] ;  /* 0x0007d00500b07984 */ /* 0x000fe20008004c00 */
[C---:B------:R-:W-:Y:S01]  /*5a20*/  FFMA R16, R18.reuse, R114, R17 ;  /* 0x0000007212107223 */ /* 0x040fe20000000011 */
[----:B------:R-:W-:Y:S01]  /*5a30*/  FFMA R18, R18, R46, R53 ;  /* 0x0000002e12127223 */ /* 0x000fe20000000035 */
[C---:B------:R-:W-:Y:S01]  /*5a40*/  FFMA R77, R19.reuse, R59, R40 ;  /* 0x0000003b134d7223 */ /* 0x040fe20000000028 */
[C---:B---3--:R-:W-:Y:S01]  /*5a50*/  FFMA R76, R4.reuse, R60, R76 ;  /* 0x0000003c044c7223 */ /* 0x048fe2000000004c */
[C---:B------:R-:W-:Y:S01]  /*5a60*/  FFMA R79, R19.reuse, R115, R16 ;  /* 0x00000073134f7223 */ /* 0x040fe20000000010 */
[C---:B------:R-:W-:Y:S01]  /*5a70*/  FFMA R81, R19.reuse, R47, R18 ;  /* 0x0000002f13517223 */ /* 0x040fe20000000012 */
[C---:B------:R-:W-:Y:S01]  /*5a80*/  FFMA R18, R4.reuse, R56, R105 ;  /* 0x0000003804127223 */ /* 0x040fe20000000069 */
[C---:B------:R-:W-:Y:S01]  /*5a90*/  FFMA R16, R4.reuse, R44, R107 ;  /* 0x0000002c04107223 */ /* 0x040fe2000000006b */
[----:B------:R-:W-:Y:S01]  /*5aa0*/  FFMA R106, R4, R112, R106 ;  /* 0x00000070046a7223 */ /* 0x000fe2000000006a */
        /* <DEDUP_REMOVED lines=25> */
[----:B------:R-:W-:Y:S01]  /*5c40*/  FFMA R8, R10, R114, R9 ;  /* 0x000000720a087223 */ /* 0x000fe20000000009 */
[C---:B--2---:R-:W-:Y:S01]  /*5c50*/  FFMA R38, R12.reuse, R56, R38 ;  /* 0x000000380c267223 */ /* 0x044fe20000000026 */
[----:B------:R-:W-:Y:S01]  /*5c60*/  FFMA R68, R12, R44, R68 ;  /* 0x0000002c0c447223 */ /* 0x000fe20000000044 */
[----:B------:R-:W-:Y:S01]  /*5c70*/  FFMA R72, R10, R46, R53 ;  /* 0x0000002e0a487223 */ /* 0x000fe20000000035 */
        /* <DEDUP_REMOVED lines=11> */
[----:B------:R-:W2:Y:S01]  /*5d30*/  LDS.128 R8, [R0.X4+UR5+0x6010] ;  /* 0x0060100500087984 */ /* 0x000ea20008004c00 */
[C---:B------:R-:W-:Y:S01]  /*5d40*/  FFMA R16, R14.reuse, R58, R17 ;  /* 0x0000003a0e107223 */ /* 0x040fe20000000011 */
[C---:B------:R-:W-:Y:S01]  /*5d50*/  FFMA R38, R14.reuse, R62, R19 ;  /* 0x0000003e0e267223 */ /* 0x040fe20000000013 */
[----:B------:R-:W-:Y:S01]  /*5d60*/  FFMA R68, R14, R46, R37 ;  /* 0x0000002e0e447223 */ /* 0x000fe20000000025 */
[C---:B------:R-:W-:Y:S01]  /*5d70*/  FFMA R39, R15.reuse, R115, R12 ;  /* 0x000000730f277223 */ /* 0x040fe2000000000c */
[C---:B---3--:R-:W-:Y:S01]  /*5d80*/  FFMA R14, R40.reuse, R56, R21 ;  /* 0x00000038280e7223 */ /* 0x048fe20000000015 */
        /* <DEDUP_REMOVED lines=32> */
[C---:B------:R-:W-:Y:S01]  /*5f90*/  FFMA R36, R7.reuse, R115, R36 ;  /* 0x0000007307247223 */ /* 0x040fe20000000024 */
[C---:B------:R-:W-:Y:S01]  /*5fa0*/  FFMA R33, R7.reuse, R63, R4 ;  /* 0x0000003f07217223 */ /* 0x040fe20000000004 */
[C---:B--2---:R-:W-:Y:S01]  /*5fb0*/  FFMA R30, R8.reuse, R60, R30 ;  /* 0x0000003c081e7223 */ /* 0x044fe2000000001e */
        /* <DEDUP_REMOVED lines=12> */
[----:B------:R-:W2:Y:S01]  /*6080*/  LDS.128 R4, [R0.X4+UR5+0x6610] ;  /* 0x0066100500047984 */ /* 0x000ea20008004c00 */
        /* <DEDUP_REMOVED lines=20> */
[C---:B------:R-:W-:Y:S01]  /*61d0*/  FFMA R21, R23.reuse, R59, R21 ;  /* 0x0000003b17157223 */ /* 0x040fe20000000015 */
[C---:B------:R-:W-:Y:S01]  /*61e0*/  FFMA R22, R23.reuse, R47, R13 ;  /* 0x0000002f17167223 */ /* 0x040fe2000000000d */
[----:B------:R-:W-:Y:S01]  /*61f0*/  FFMA R23, R23, R115, R12 ;  /* 0x0000007317177223 */ /* 0x000fe2000000000c */
[----:B------:R-:W4:Y:S01]  /*6200*/  LDS.128 R104, [R80+0x20] ;  /* 0x0000200050687984 */ /* 0x000f220000000c00 */
[C---:B-1----:R-:W-:Y:S01]  /*6210*/  FFMA R12, R16.reuse, R60, R26 ;  /* 0x0000003c100c7223 */ /* 0x042fe2000000001a */
[C---:B------:R-:W-:Y:S01]  /*6220*/  FFMA R26, R16.reuse, R56, R24 ;  /* 0x00000038101a7223 */ /* 0x040fe20000000018 */
[C---:B------:R-:W-:Y:S01]  /*6230*/  FFMA R29, R16.reuse, R112, R29 ;  /* 0x00000070101d7223 */ /* 0x040fe2000000001d */
[----:B------:R-:W1:Y:S01]  /*6240*/  LDS.128 R52, [R80+0x420] ;  /* 0x0004200050347984 */ /* 0x000e620000000c00 */
[C---:B------:R-:W-:Y:S01]  /*6250*/  FFMA R24, R17.reuse, R61, R12 ;  /* 0x0000003d11187223 */ /* 0x040fe2000000000c */
[----:B------:R-:W-:Y:S01]  /*6260*/  FFMA R28, R16, R44, R28 ;  /* 0x0000002c101c7223 */ /* 0x000fe2000000001c */
[C---:B------:R-:W-:Y:S01]  /*6270*/  FFMA R26, R17.reuse, R57, R26 ;  /* 0x00000039111a7223 */ /* 0x040fe2000000001a */
[----:B------:R-:W5:Y:S01]  /*6280*/  LDS.128 R12, [R0.X4+UR5+0x220] ;  /* 0x00022005000c7984 */ /* 0x000f620008004c00 */
[C---:B------:R-:W-:Y:S01]  /*6290*/  FFMA R29, R17.reuse, R113, R29 ;  /* 0x00000071111d7223 */ /* 0x040fe2000000001d */
[----:B------:R-:W-:Y:S01]  /*62a0*/  FFMA R28, R17, R45, R28 ;  /* 0x0000002d111c7223 */ /* 0x000fe2000000001c */
        /* <DEDUP_REMOVED lines=25> */
[C---:B---3--:R-:W-:Y:S01]  /*6440*/  FFMA R6, R8.reuse, R48, R101 ;  /* 0x0000003008067223 */ /* 0x048fe20000000065 */
[C---:B------:R-:W-:Y:S01]  /*6450*/  FFMA R108, R8.reuse, R64, R108 ;  /* 0x00000040086c7223 */ /* 0x040fe2000000006c */
[----:B------:R-:W-:Y:S01]  /*6460*/  LDS.128 R60, [R80+0x630] ;  /* 0x00063000503c7984 */ /* 0x000fe20000000c00 */
[C---:B----4-:R-:W-:Y:S01]  /*6470*/  FFMA R4, R8.reuse, R104, R103 ;  /* 0x0000006808047223 */ /* 0x050fe20000000067 */
[C---:B------:R-:W-:Y:S01]  /*6480*/  FFMA R47, R9.reuse, R49, R6 ;  /* 0x00000031092f7223 */ /* 0x040fe20000000006 */
[C---:B------:R-:W-:Y:S01]  /*6490*/  FFMA R45, R9.reuse, R65, R108 ;  /* 0x00000041092d7223 */ /* 0x040fe2000000006c */
[----:B------:R-:W-:Y:S01]  /*64a0*/  LDS.128 R180, [R0.X4+UR5+0x21d0] ;  /* 0x0021d00500b47984 */ /* 0x000fe20008004c00 */
[C---:B------:R-:W-:Y:S01]  /*64b0*/  FFMA R57, R9.reuse, R105, R4 ;  /* 0x0000006909397223 */ /* 0x040fe20000000004 */
[----:B-1----:R-:W-:Y:S01]  /*64c0*/  FFMA R102, R8, R52, R102 ;  /* 0x0000003408667223 */ /* 0x002fe20000000066 */
[C---:B------:R-:W-:Y:S01]  /*64d0*/  FFMA R8, R10.reuse, R50, R47 ;  /* 0x000000320a087223 */ /* 0x040fe2000000002f */
[----:B------:R-:W1:Y:S01]  /*64e0*/  LDS.128 R4, [R0.X4+UR5+0x620] ;  /* 0x0006200500047984 */ /* 0x000e620008004c00 */
[----:B------:R-:W-:Y:S01]  /*64f0*/  FFMA R44, R10, R106, R57 ;  /* 0x0000006a0a2c7223 */ /* 0x000fe20000000039 */
[----:B------:R-:W-:Y:S01]  /*6500*/  FFMA R9, R9, R53, R102 ;  /* 0x0000003509097223 */ /* 0x000fe20000000066 */
[C---:B------:R-:W-:Y:S01]  /*6510*/  FFMA R101, R11.reuse, R51, R8 ;  /* 0x000000330b657223 */ /* 0x040fe20000000008 */
[----:B-----5:R-:W-:Y:S01]  /*6520*/  FFMA R8, R12, R52, R97 ;  /* 0x000000340c087223 */ /* 0x020fe20000000061 */
[C---:B------:R-:W-:Y:S01]  /*6530*/  FFMA R102, R10.reuse, R66, R45 ;  /* 0x000000420a667223 */ /* 0x040fe2000000002d */
[----:B------:R-:W-:Y:S01]  /*6540*/  FFMA R112, R10, R54, R9 ;  /* 0x000000360a707223 */ /* 0x000fe20000000009 */
        /* <DEDUP_REMOVED lines=43> */
[----:B------:R-:W1:Y:S01]  /*6800*/  LDS.128 R16, [R0.X4+UR5+0x2420] ;  /* 0x0024200500107984 */ /* 0x000e620008004c00 */
        /* <DEDUP_REMOVED lines=24> */
[C---:B--2---:R-:W-:Y:S01]  /*6990*/  FFMA R82, R12.reuse, R52, R82 ;  /* 0x000000340c527223 */ /* 0x044fe20000000052 */
        /* <DEDUP_REMOVED lines=10> */
[----:B------:R-:W2:Y:S01]  /*6a40*/  LDS.128 R8, [R0.X4+UR5+0x4020] ;  /* 0x0040200500087984 */ /* 0x000ea20008004c00 */
        /* <DEDUP_REMOVED lines=18> */
[----:B------:R-:W-:Y:S01]  /*6b70*/  LDS.128 R108, [R80+0x30] ;  /* 0x00003000506c7984 */ /* 0x000fe20000000c00 */
[C---:B------:R-:W-:Y:S01]  /*6b80*/  FFMA R16, R18.reuse, R106, R17 ;  /* 0x0000006a12107223 */ /* 0x040fe20000000011 */
[----:B------:R-:W-:Y:S01]  /*6b90*/  FFMA R18, R18, R50, R57 ;  /* 0x0000003212127223 */ /* 0x000fe20000000039 */
[C---:B------:R-:W-:Y:S01]  /*6ba0*/  FFMA R77, R19.reuse, R55, R44 ;  /* 0x00000037134d7223 */ /* 0x040fe2000000002c */
[C---:B---3--:R-:W-:Y:S01]  /*6bb0*/  FFMA R74, R4.reuse, R64, R74 ;  /* 0x00000040044a7223 */ /* 0x048fe2000000004a */
[C---:B------:R-:W-:Y:S01]  /*6bc0*/  FFMA R79, R19.reuse, R107, R16 ;  /* 0x0000006b134f7223 */ /* 0x040fe20000000010 */
[C---:B------:R-:W-:Y:S01]  /*6bd0*/  FFMA R16, R4.reuse, R52, R73 ;  /* 0x0000003404107223 */ /* 0x040fe20000000049 */
[C---:B------:R-:W-:Y:S01]  /*6be0*/  FFMA R76, R4.reuse, R48, R76 ;  /* 0x00000030044c7223 */ /* 0x040fe2000000004c */
[----:B------:R-:W-:Y:S01]  /*6bf0*/  FFMA R4, R4, R104, R75 ;  /* 0x0000006804047223 */ /* 0x000fe2000000004b */
[----:B------:R-:W3:Y:S01]  /*6c00*/  LDS.128 R44, [R0.X4+UR5+0x4420] ;  /* 0x00442005002c7984 */ /* 0x000ee20008004c00 */
        /* <DEDUP_REMOVED lines=23> */
[----:B------:R-:W2:Y:S01]  /*6d80*/  LDS.128 R4, [R0.X4+UR5+0x4620] ;  /* 0x0046200500047984 */ /* 0x000ea20008004c00 */
[C---:B------:R-:W-:Y:S01]  /*6d90*/  FFMA R8, R10.reuse, R106, R9 ;  /* 0x0000006a0a087223 */ /* 0x040fe20000000009 */
[----:B------:R-:W-:Y:S01]  /*6da0*/  FFMA R70, R10, R66, R17 ;  /* 0x000000420a467223 */ /* 0x000fe20000000011 */
[C---:B-1----:R-:W-:Y:S01]  /*6db0*/  FFMA R38, R12.reuse, R64, R38 ;  /* 0x000000400c267223 */ /* 0x042fe20000000026 */
[C---:B------:R-:W-:Y:S01]  /*6dc0*/  FFMA R68, R12.reuse, R48, R68 ;  /* 0x000000300c447223 */ /* 0x040fe20000000044 */
[----:B------:R-:W-:Y:S01]  /*6dd0*/  FFMA R71, R11, R107, R8 ;  /* 0x0000006b0b477223 */ /* 0x000fe20000000008 */
[----:B------:R-:W-:Y:S01]  /*6de0*/  FFMA R8, R12, R52, R37 ;  /* 0x000000340c087223 */ /* 0x000fe20000000025 */
[----:B------:R-:W-:Y:S01]  /*6df0*/  FFMA R72, R10, R50, R57 ;  /* 0x000000320a487223 */ /* 0x000fe20000000039 */
        /* <DEDUP_REMOVED lines=8> */
[----:B------:R-:W1:Y:S01]  /*6e80*/  LDS.128 R8, [R0.X4+UR5+0x6020] ;  /* 0x0060200500087984 */ /* 0x000e620008004c00 */
[C---:B------:R-:W-:Y:S01]  /*6e90*/  FFMA R16, R14.reuse, R54, R19 ;  /* 0x000000360e107223 */ /* 0x040fe20000000013 */
[C---:B------:R-:W-:Y:S01]  /*6ea0*/  FFMA R38, R14.reuse, R66, R17 ;  /* 0x000000420e267223 */ /* 0x040fe20000000011 */
[C---:B------:R-:W-:Y:S01]  /*6eb0*/  FFMA R12, R14.reuse, R106, R13 ;  /* 0x0000006a0e0c7223 */ /* 0x040fe2000000000d */
[----:B------:R-:W-:Y:S01]  /*6ec0*/  FFMA R68, R14, R50, R37 ;  /* 0x000000320e447223 */ /* 0x000fe20000000025 */
[C---:B---3--:R-:W-:Y:S01]  /*6ed0*/  FFMA R14, R44.reuse, R64, R41 ;  /* 0x000000402c0e7223 */ /* 0x048fe20000000029 */
        /* <DEDUP_REMOVED lines=33> */
[----:B------:R-:W2:Y:S01]  /*70f0*/  LDS.128 R16, [R0.X4+UR5+0x6420] ;  /* 0x0064200500107984 */ /* 0x000ea20008004c00 */
        /* <DEDUP_REMOVED lines=39> */
[C---:B--2---:R-:W-:Y:S01]  /*7370*/  FFMA R26, R16.reuse, R52, R26 ;  /* 0x00000034101a7223 */ /* 0x044fe2000000001a */
        /* <DEDUP_REMOVED lines=33> */
[----:B------:R-:W-:Y:S01]  /*7590*/  LDS.128 R64, [R80+0x640] ;  /* 0x0006400050407984 */ /* 0x000fe20000000c00 */
[C---:B---3--:R-:W-:Y:S01]  /*75a0*/  FFMA R6, R8.reuse, R20, R101 ;  /* 0x0000001408067223 */ /* 0x048fe20000000065 */
[C---:B------:R-:W-:Y:S01]  /*75b0*/  FFMA R4, R8.reuse, R108, R103 ;  /* 0x0000006c08047223 */ /* 0x040fe20000000067 */
[C---:B------:R-:W-:Y:S01]  /*75c0*/  FFMA R102, R8.reuse, R60, R102 ;  /* 0x0000003c08667223 */ /* 0x040fe20000000066 */
[----:B------:R-:W-:Y:S01]  /*75d0*/  LDS.128 R184, [R0.X4+UR5+0x23d0] ;  /* 0x0023d00500b87984 */ /* 0x000fe20008004c00 */
[C---:B------:R-:W-:Y:S01]  /*75e0*/  FFMA R51, R9.reuse, R21, R6 ;  /* 0x0000001509337223 */ /* 0x040fe20000000006 */
[C---:B------:R-:W-:Y:S01]  /*75f0*/  FFMA R53, R9.reuse, R109, R4 ;  /* 0x0000006d09357223 */ /* 0x040fe20000000004 */
[----:B----4-:R-:W-:Y:S01]  /*7600*/  FFMA R112, R8, R56, R112 ;  /* 0x0000003808707223 */ /* 0x010fe20000000070 */
[----:B------:R-:W3:Y:S01]  /*7610*/  LDS.128 R4, [R0.X4+UR5+0x630] ;  /* 0x0006300500047984 */ /* 0x000ee20008004c00 */
[C---:B------:R-:W-:Y:S01]  /*7620*/  FFMA R8, R10.reuse, R22, R51 ;  /* 0x000000160a087223 */ /* 0x040fe20000000033 */
[C---:B------:R-:W-:Y:S01]  /*7630*/  FFMA R49, R9.reuse, R61, R102 ;  /* 0x0000003d09317223 */ /* 0x040fe20000000066 */
[----:B------:R-:W-:Y:S01]  /*7640*/  FFMA R9, R9, R57, R112 ;  /* 0x0000003909097223 */ /* 0x000fe20000000070 */
[----:B------:R-:W-:Y:S01]  /*7650*/  FFMA R48, R10, R110, R53 ;  /* 0x0000006e0a307223 */ /* 0x000fe20000000035 */
[C---:B------:R-:W-:Y:S01]  /*7660*/  FFMA R101, R11.reuse, R23, R8 ;  /* 0x000000170b657223 */ /* 0x040fe20000000008 */
[----:B--2---:R-:W-:Y:S01]  /*7670*/  FFMA R8, R12, R56, R97 ;  /* 0x000000380c087223 */ /* 0x004fe20000000061 */
        /* <DEDUP_REMOVED lines=45> */
[----:B------:R-:W3:Y:S01]  /*7950*/  LDS.128 R16, [R0.X4+UR5+0x2430] ;  /* 0x0024300500107984 */ /* 0x000ee20008004c00 */
        /* <DEDUP_REMOVED lines=39> */
[C---:B---3--:R-:W-:Y:S01]  /*7bd0*/  FFMA R78, R16.reuse, R60, R78 ;  /* 0x0000003c104e7223 */ /* 0x048fe2000000004e */
        /* <DEDUP_REMOVED lines=14> */
[----:B------:R-:W-:Y:S01]  /*7cc0*/  LDS.128 R112, [R80+0x240] ;  /* 0x0002400050707984 */ /* 0x000fe20000000c00 */
        /* <DEDUP_REMOVED lines=8> */
[----:B------:R-:W2:Y:S01]  /*7d50*/  LDS.128 R48, [R0.X4+UR5+0x4430] ;  /* 0x0044300500307984 */ /* 0x000ea20008004c00 */
        /* <DEDUP_REMOVED lines=11> */
[C---:B-1----:R-:W-:Y:S01]  /*7e10*/  FFMA R70, R8.reuse, R60, R70 ;  /* 0x0000003c08467223 */ /* 0x042fe20000000046 */
        /* <DEDUP_REMOVED lines=11> */
[----:B------:R-:W1:Y:S01]  /*7ed0*/  LDS.128 R4, [R0.X4+UR5+0x4630] ;  /* 0x0046300500047984 */ /* 0x000e620008004c00 */
[C---:B------:R-:W-:Y:S01]  /*7ee0*/  FFMA R8, R10.reuse, R110, R9 ;  /* 0x0000006e0a087223 */ /* 0x040fe20000000009 */
[----:B------:R-:W-:Y:S01]  /*7ef0*/  FFMA R70, R10, R62, R17 ;  /* 0x0000003e0a467223 */ /* 0x000fe20000000011 */
[C---:B---3--:R-:W-:Y:S01]  /*7f00*/  FFMA R38, R12.reuse, R60, R38 ;  /* 0x0000003c0c267223 */ /* 0x048fe20000000026 */
        /* <DEDUP_REMOVED lines=51> */
[----:B------:R-:W1:Y:S01]  /*8240*/  LDS.128 R16, [R0.X4+UR5+0x6430] ;  /* 0x0064300500107984 */ /* 0x000e620008004c00 */
[C---:B---3--:R-:W-:Y:S01]  /*8250*/  FFMA R4, R8.reuse, R60, R27 ;  /* 0x0000003c08047223 */ /* 0x048fe2000000001b */
        /* <DEDUP_REMOVED lines=13> */
[----:B------:R-:W3:Y:S01]  /*8330*/  LDS.128 R4, [R0.X4+UR5+0x6630] ;  /* 0x0066300500047984 */ /* 0x000ee20008004c00 */
        /* <DEDUP_REMOVED lines=8> */
[----:B------:R-:W-:Y:S01]  /*83c0*/  FFMA R13, R45, R21, R42 ;  /* 0x000000152d0d7223 */ /* 0x000fe2000000002a */
[----:B------:R-:W-:Y:S01]  /*83d0*/  FFMA R32, R11, R111, R32 ;  /* 0x0000006f0b207223 */ /* 0x000fe20000000020 */
[----:B------:R-:W-:Y:S01]  /*83e0*/  FFMA R44, R44, R56, R41 ;  /* 0x000000382c2c7223 */ /* 0x000fe20000000029 */
[C---:B------:R-:W-:Y:S01]  /*83f0*/  FFMA R8, R46.reuse, R110, R9 ;  /* 0x0000006e2e087223 */ /* 0x040fe20000000009 */
[C---:B------:R-:W-:Y:S01]  /*8400*/  FFMA R11, R45.reuse, R61, R40 ;  /* 0x0000003d2d0b7223 */ /* 0x040fe20000000028 */
[C---:B------:R-:W-:Y:S01]  /*8410*/  FFMA R9, R46.reuse, R22, R13 ;  /* 0x000000162e097223 */ /* 0x040fe2000000000d */
[----:B------:R-:W-:Y:S01]  /*8420*/  LDS.128 R40, [R80+0x40] ;  /* 0x0000400050287984 */ /* 0x000fe20000000c00 */
[----:B------:R-:W-:Y:S01]  /*8430*/  FFMA R45, R45, R57, R44 ;  /* 0x000000392d2d7223 */ /* 0x000fe2000000002c */
[----:B------:R-:W-:-:S02]  /*8440*/  FFMA R44, R46, R62, R11 ;  /* 0x0000003e2e2c7223 */ /* 0x000fc4000000000b */
[----:B------:R-:W2:Y:S01]  /*8450*/  LDS.128 R12, [R0.X4+UR5+0x40] ;  /* 0x00004005000c7984 */ /* 0x000ea20008004c00 */
[----:B------:R-:W-:Y:S01]  /*8460*/  FFMA R45, R46, R58, R45 ;  /* 0x0000003a2e2d7223 */ /* 0x000fe2000000002d */
[C---:B------:R-:W-:Y:S01]  /*8470*/  FFMA R44, R47.reuse, R63, R44 ;  /* 0x0000003f2f2c7223 */ /* 0x040fe2000000002c */
[C---:B------:R-:W-:Y:S01]  /*8480*/  FFMA R46, R47.reuse, R23, R9 ;  /* 0x000000172f2e7223 */ /* 0x040fe20000000009 */
[----:B------:R-:W4:Y:S01]  /*8490*/  LDS.128 R52, [R80+0x440] ;  /* 0x0004400050347984 */ /* 0x000f220000000c00 */
[C---:B------:R-:W-:Y:S01]  /*84a0*/  FFMA R45, R47.reuse, R59, R45 ;  /* 0x0000003b2f2d7223 */ /* 0x040fe2000000002d */
[----:B------:R-:W-:Y:S01]  /*84b0*/  FFMA R47, R47, R111, R8 ;  /* 0x0000006f2f2f7223 */ /* 0x000fe20000000008 */
[C---:B-1----:R-:W-:Y:S01]  /*84c0*/  FFMA R26, R16.reuse, R56, R26 ;  /* 0x00000038101a7223 */ /* 0x042fe2000000001a */
        /* <DEDUP_REMOVED lines=36> */
[----:B----4-:R-:W-:Y:S01]  /*8710*/  FFMA R104, R12, R52, R104 ;  /* 0x000000340c687223 */ /* 0x010fe20000000068 */
        /* <DEDUP_REMOVED lines=9> */
[-C--:B------:R-:W-:Y:S01]  /*87b0*/  FFMA R103, R43, R15.reuse, R12 ;  /* 0x0000000f2b677223 */ /* 0x080fe2000000000c */
[C---:B-1----:R-:W-:Y:S01]  /*87c0*/  FFMA R12, R8.reuse, R52, R97 ;  /* 0x00000034080c7223 */ /* 0x042fe20000000061 */
[C---:B------:R-:W-:Y:S01]  /*87d0*/  FFMA R100, R8.reuse, R112, R100 ;  /* 0x0000007008647223 */ /* 0x040fe20000000064 */
[C---:B------:R-:W-:Y:S01]  /*87e0*/  FFMA R98, R8.reuse, R64, R98 ;  /* 0x0000004008627223 */ /* 0x040fe20000000062 */
[----:B------:R-:W-:Y:S01]  /*87f0*/  FFMA R8, R8, R40, R99 ;  /* 0x0000002808087223 */ /* 0x000fe20000000063 */
[-C--:B------:R-:W-:Y:S01]  /*8800*/  FFMA R101, R115, R15.reuse, R20 ;  /* 0x0000000f73657223 */ /* 0x080fe20000000014 */
[-C--:B------:R-:W-:Y:S01]  /*8810*/  FFMA R102, R67, R15.reuse, R102 ;  /* 0x0000000f43667223 */ /* 0x080fe20000000066 */
[----:B------:R-:W-:Y:S01]  /*8820*/  FFMA R108, R55, R15, R108 ;  /* 0x0000000f376c7223 */ /* 0x000fe2000000006c */
[C---:B------:R-:W-:Y:S01]  /*8830*/  FFMA R23, R9.reuse, R53, R12 ;  /* 0x0000003509177223 */ /* 0x040fe2000000000c */
[C---:B------:R-:W-:Y:S01]  /*8840*/  FFMA R57, R9.reuse, R113, R100 ;  /* 0x0000007109397223 */ /* 0x040fe20000000064 */
[----:B------:R-:W1:Y:S01]  /*8850*/  LDS.128 R12, [R0.X4+UR5+0x2040] ;  /* 0x00204005000c7984 */ /* 0x000e620008004c00 */
[C---:B------:R-:W-:Y:S01]  /*8860*/  FFMA R21, R9.reuse, R65, R98 ;  /* 0x0000004109157223 */ /* 0x040fe20000000062 */
[----:B------:R-:W-:Y:S01]  /*8870*/  FFMA R9, R9, R41, R8 ;  /* 0x0000002909097223 */ /* 0x000fe20000000008 */
[C---:B------:R-:W-:Y:S01]  /*8880*/  FFMA R8, R10.reuse, R114, R57 ;  /* 0x000000720a087223 */ /* 0x040fe20000000039 */
[C---:B------:R-:W-:Y:S01]  /*8890*/  FFMA R20, R10.reuse, R54, R23 ;  /* 0x000000360a147223 */ /* 0x040fe20000000017 */
[C---:B------:R-:W-:Y:S01]  /*88a0*/  FFMA R98, R10.reuse, R66, R21 ;  /* 0x000000420a627223 */ /* 0x040fe20000000015 */
[----:B------:R-:W-:Y:S01]  /*88b0*/  FFMA R100, R10, R42, R9 ;  /* 0x0000002a0a647223 */ /* 0x000fe20000000009 */
[-C--:B------:R-:W-:Y:S01]  /*88c0*/  FFMA R99, R115, R11.reuse, R8 ;  /* 0x0000000b73637223 */ /* 0x080fe20000000008 */
[C---:B---3--:R-:W-:Y:S01]  /*88d0*/  FFMA R8, R16.reuse, R52, R93 ;  /* 0x0000003410087223 */ /* 0x048fe2000000005d */
        /* <DEDUP_REMOVED lines=8> */
[----:B------:R-:W3:Y:S01]  /*8960*/  LDS.128 R8, [R0.X4+UR5+0x2240] ;  /* 0x0022400500087984 */ /* 0x000ee20008004c00 */
[C---:B------:R-:W-:Y:S01]  /*8970*/  FFMA R21, R17.reuse, R65, R94 ;  /* 0x0000004111157223 */ /* 0x040fe2000000005e */
[----:B------:R-:W-:Y:S01]  /*8980*/  FFMA R17, R17, R41, R16 ;  /* 0x0000002911117223 */ /* 0x000fe20000000010 */
[C---:B------:R-:W-:Y:S01]  /*8990*/  FFMA R16, R18.reuse, R114, R57 ;  /* 0x0000007212107223 */ /* 0x040fe20000000039 */
[C---:B------:R-:W-:Y:S01]  /*89a0*/  FFMA R20, R18.reuse, R54, R23 ;  /* 0x0000003612147223 */ /* 0x040fe20000000017 */
[C---:B------:R-:W-:Y:S01]  /*89b0*/  FFMA R94, R18.reuse, R66, R21 ;  /* 0x00000042125e7223 */ /* 0x040fe20000000015 */
[----:B------:R-:W-:Y:S01]  /*89c0*/  FFMA R96, R18, R42, R17 ;  /* 0x0000002a12607223 */ /* 0x000fe20000000011 */
[-C--:B------:R-:W-:Y:S01]  /*89d0*/  FFMA R95, R115, R19.reuse, R16 ;  /* 0x00000013735f7223 */ /* 0x080fe20000000010 */
[C---:B--2---:R-:W-:Y:S01]  /*89e0*/  FFMA R16, R4.reuse, R52, R25 ;  /* 0x0000003404107223 */ /* 0x044fe20000000019 */
[-C--:B------:R-:W-:Y:S01]  /*89f0*/  FFMA R93, R55, R19.reuse, R20 ;  /* 0x00000013375d7223 */ /* 0x080fe20000000014 */
[-C--:B------:R-:W-:Y:S01]  /*8a00*/  FFMA R94, R67, R19.reuse, R94 ;  /* 0x00000013435e7223 */ /* 0x080fe2000000005e */
        /* <DEDUP_REMOVED lines=11> */
[----:B------:R-:W-:Y:S01]  /*8ac0*/  FFMA R90, R6, R66, R21 ;  /* 0x00000042065a7223 */ /* 0x000fe20000000015 */
[----:B-1----:R-:W-:Y:S01]  /*8ad0*/  FFMA R86, R12, R52, R86 ;  /* 0x000000340c567223 */ /* 0x002fe20000000056 */
[----:B------:R-:W-:Y:S01]  /*8ae0*/  FFMA R92, R6, R42, R5 ;  /* 0x0000002a065c7223 */ /* 0x000fe20000000005 */
        /* <DEDUP_REMOVED lines=8> */
[-C--:B------:R-:W-:Y:S01]  /*8b70*/  FFMA R25, R55, R7.reuse, R20 ;  /* 0x0000000737197223 */ /* 0x080fe20000000014 */
[-C--:B------:R-:W-:Y:S01]  /*8b80*/  FFMA R90, R67, R7.reuse, R90 ;  /* 0x00000007435a7223 */ /* 0x080fe2000000005a */
[----:B------:R-:W-:Y:S01]  /*8b90*/  FFMA R92, R43, R7, R92 ;  /* 0x000000072b5c7223 */ /* 0x000fe2000000005c */
[C---:B------:R-:W-:Y:S01]  /*8ba0*/  FFMA R86, R14.reuse, R54, R23 ;  /* 0x000000360e567223 */ /* 0x040fe20000000017 */
[----:B------:R-:W1:Y:S01]  /*8bb0*/  LDS.128 R4, [R0.X4+UR5+0x2640] ;  /* 0x0026400500047984 */ /* 0x000e620008004c00 */
[C---:B------:R-:W-:Y:S01]  /*8bc0*/  FFMA R12, R14.reuse, R66, R21 ;  /* 0x000000420e0c7223 */ /* 0x040fe20000000015 */
[C---:B------:R-:W-:Y:S01]  /*8bd0*/  FFMA R88, R14.reuse, R114, R57 ;  /* 0x000000720e587223 */ /* 0x040fe20000000039 */
[----:B------:R-:W-:Y:S01]  /*8be0*/  FFMA R14, R14, R42, R13 ;  /* 0x0000002a0e0e7223 */ /* 0x000fe2000000000d */
[C---:B---3--:R-:W-:Y:S01]  /*8bf0*/  FFMA R82, R8.reuse, R52, R82 ;  /* 0x0000003408527223 */ /* 0x048fe20000000052 */
[-C--:B------:R-:W-:Y:S01]  /*8c00*/  FFMA R87, R67, R15.reuse, R12 ;  /* 0x0000000f43577223 */ /* 0x080fe2000000000c */
[C---:B------:R-:W-:Y:S01]  /*8c10*/  FFMA R12, R8.reuse, R112, R85 ;  /* 0x00000070080c7223 */ /* 0x040fe20000000055 */
[----:B------:R-:W-:Y:S01]  /*8c20*/  FFMA R89, R43, R15, R14 ;  /* 0x0000000f2b597223 */ /* 0x000fe2000000000e */
[C---:B------:R-:W-:Y:S01]  /*8c30*/  FFMA R14, R8.reuse, R64, R83 ;  /* 0x00000040080e7223 */ /* 0x040fe20000000053 */
[----:B------:R-:W-:Y:S01]  /*8c40*/  FFMA R84, R8, R40, R84 ;  /* 0x0000002808547223 */ /* 0x000fe20000000054 */
[C---:B------:R-:W-:Y:S01]  /*8c50*/  FFMA R23, R9.reuse, R53, R82 ;  /* 0x0000003509177223 */ /* 0x040fe20000000052 */
[C---:B------:R-:W-:Y:S01]  /*8c60*/  FFMA R57, R9.reuse, R113, R12 ;  /* 0x0000007109397223 */ /* 0x040fe2000000000c */
[----:B------:R-:W-:Y:S01]  /*8c70*/  FFMA R21, R9, R65, R14 ;  /* 0x0000004109157223 */ /* 0x000fe2000000000e */
[-C--:B------:R-:W-:Y:S01]  /*8c80*/  FFMA R86, R55, R15.reuse, R86 ;  /* 0x0000000f37567223 */ /* 0x080fe20000000056 */
[----:B------:R-:W-:Y:S01]  /*8c90*/  FFMA R88, R115, R15, R88 ;  /* 0x0000000f73587223 */ /* 0x000fe20000000058 */
[----:B------:R-:W-:Y:S01]  /*8ca0*/  FFMA R9, R9, R41, R84 ;  /* 0x0000002909097223 */ /* 0x000fe20000000054 */
[----:B------:R-:W3:Y:S01]  /*8cb0*/  LDS.128 R12, [R0.X4+UR5+0x4040] ;  /* 0x00404005000c7984 */ /* 0x000ee20008004c00 */
[C---:B------:R-:W-:Y:S01]  /*8cc0*/  FFMA R82, R10.reuse, R54, R23 ;  /* 0x000000360a527223 */ /* 0x040fe20000000017 */
[C---:B------:R-:W-:Y:S01]  /*8cd0*/  FFMA R8, R10.reuse, R66, R21 ;  /* 0x000000420a087223 */ /* 0x040fe20000000015 */
[C---:B------:R-:W-:Y:S01]  /*8ce0*/  FFMA R84, R10.reuse, R114, R57 ;  /* 0x000000720a547223 */ /* 0x040fe20000000039 */
[----:B------:R-:W-:Y:S01]  /*8cf0*/  FFMA R10, R10, R42, R9 ;  /* 0x0000002a0a0a7223 */ /* 0x000fe20000000009 */
[-C--:B------:R-:W-:Y:S01]  /*8d00*/  FFMA R82, R55, R11.reuse, R82 ;  /* 0x0000000b37527223 */ /* 0x080fe20000000052 */
[-C--:B------:R-:W-:Y:S01]  /*8d10*/  FFMA R83, R67, R11.reuse, R8 ;  /* 0x0000000b43537223 */ /* 0x080fe20000000008 */
[C---:B--2---:R-:W-:Y:S01]  /*8d20*/  FFMA R8, R16.reuse, R112, R81 ;  /* 0x0000007010087223 */ /* 0x044fe20000000051 */
[-C--:B------:R-:W-:Y:S01]  /*8d30*/  FFMA R85, R43, R11.reuse, R10 ;  /* 0x0000000b2b557223 */ /* 0x080fe2000000000a */
        /* <DEDUP_REMOVED lines=9> */
[----:B------:R-:W-:Y:S01]  /*8dd0*/  FFMA R17, R17, R41, R16 ;  /* 0x0000002911117223 */ /* 0x000fe20000000010 */
[C---:B------:R-:W-:Y:S01]  /*8de0*/  FFMA R16, R18.reuse, R114, R57 ;  /* 0x0000007212107223 */ /* 0x040fe20000000039 */
[C---:B------:R-:W-:Y:S01]  /*8df0*/  FFMA R78, R18.reuse, R66, R21 ;  /* 0x00000042124e7223 */ /* 0x040fe20000000015 */
[-C--:B------:R-:W-:Y:S01]  /*8e00*/  FFMA R77, R55, R19.reuse, R20 ;  /* 0x00000013374d7223 */ /* 0x080fe20000000014 */
[----:B------:R-:W-:Y:S01]  /*8e10*/  FFMA R18, R18, R42, R17 ;  /* 0x0000002a12127223 */ /* 0x000fe20000000011 */
[----:B------:R-:W-:Y:S01]  /*8e20*/  FFMA R79, R115, R19, R16 ;  /* 0x00000013734f7223 */ /* 0x000fe20000000010 */
[C---:B-1----:R-:W-:Y:S01]  /*8e30*/  FFMA R76, R4.reuse, R112, R76 ;  /* 0x00000070044c7223 */ /* 0x042fe2000000004c */
[----:B------:R-:W1:Y:S01]  /*8e40*/  LDS.128 R20, [R0.X4+UR5+0x4440] ;  /* 0x0044400500147984 */ /* 0x000e620008004c00 */
[C---:B------:R-:W-:Y:S01]  /*8e50*/  FFMA R74, R4.reuse, R64, R74 ;  /* 0x00000040044a7223 */ /* 0x040fe2000000004a */
[C---:B------:R-:W-:Y:S01]  /*8e60*/  FFMA R16, R4.reuse, R52, R73 ;  /* 0x0000003404107223 */ /* 0x040fe20000000049 */
[----:B------:R-:W-:Y:S01]  /*8e70*/  FFMA R4, R4, R40, R75 ;  /* 0x0000002804047223 */ /* 0x000fe2000000004b */
[----:B------:R-:W-:Y:S01]  /*8e80*/  FFMA R57, R5, R113, R76 ;  /* 0x0000007105397223 */ /* 0x000fe2000000004c */
[-C--:B------:R-:W-:Y:S01]  /*8e90*/  FFMA R78, R67, R19.reuse, R78 ;  /* 0x00000013434e7223 */ /* 0x080fe2000000004e */
        /* <DEDUP_REMOVED lines=35> */
[----:B------:R-:W2:Y:S01]  /*90d0*/  LDS.128 R12, [R0.X4+UR5+0x6040] ;  /* 0x00604005000c7984 */ /* 0x000ea20008004c00 */
[C---:B------:R-:W-:Y:S01]  /*90e0*/  FFMA R17, R9.reuse, R65, R38 ;  /* 0x0000004109117223 */ /* 0x040fe20000000026 */
        /* <DEDUP_REMOVED lines=15> */
[C---:B------:R-:W-:Y:S01]  /*91e0*/  FFMA R17, R21.reuse, R113, R8 ;  /* 0x0000007115117223 */ /* 0x040fe20000000008 */
[----:B------:R-:W-:Y:S01]  /*91f0*/  FFMA R21, R21, R41, R50 ;  /* 0x0000002915157223 */ /* 0x000fe20000000032 */
[C---:B------:R-:W-:Y:S01]  /*9200*/  FFMA R16, R22.reuse, R66, R9 ;  /* 0x0000004216107223 */ /* 0x040fe20000000009 */
[----:B------:R-:W1:Y:S01]  /*9210*/  LDS.128 R48, [R0.X4+UR5+0x6240] ;  /* 0x0062400500307984 */ /* 0x000e620008004c00 */
[C---:B------:R-:W-:Y:S01]  /*9220*/  FFMA R20, R22.reuse, R54, R11 ;  /* 0x0000003616147223 */ /* 0x040fe2000000000b */
[C---:B------:R-:W-:Y:S01]  /*9230*/  FFMA R10, R22.reuse, R114, R17 ;  /* 0x00000072160a7223 */ /* 0x040fe20000000011 */
[----:B------:R-:W-:Y:S01]  /*9240*/  FFMA R8, R22, R42, R21 ;  /* 0x0000002a16087223 */ /* 0x000fe20000000015 */
[-C--:B------:R-:W-:Y:S01]  /*9250*/  FFMA R21, R67, R23.reuse, R16 ;  /* 0x0000001743157223 */ /* 0x080fe20000000010 */
[-C--:B------:R-:W-:Y:S01]  /*9260*/  FFMA R20, R55, R23.reuse, R20 ;  /* 0x0000001737147223 */ /* 0x080fe20000000014 */
[-C--:B------:R-:W-:Y:S01]  /*9270*/  FFMA R22, R115, R23.reuse, R10 ;  /* 0x0000001773167223 */ /* 0x080fe2000000000a */
        /* <DEDUP_REMOVED lines=14> */
[----:B------:R-:W2:Y:S01]  /*9360*/  LDS.128 R8, [R0.X4+UR5+0x6440] ;  /* 0x0064400500087984 */ /* 0x000ea20008004c00 */
[-C--:B------:R-:W-:Y:S01]  /*9370*/  FFMA R33, R67, R7.reuse, R4 ;  /* 0x0000000743217223 */ /* 0x080fe20000000004 */
[-C--:B------:R-:W-:Y:S01]  /*9380*/  FFMA R35, R43, R7.reuse, R6 ;  /* 0x000000072b237223 */ /* 0x080fe20000000006 */
[C---:B------:R-:W-:Y:S01]  /*9390*/  FFMA R6, R12.reuse, R64, R27 ;  /* 0x000000400c067223 */ /* 0x040fe2000000001b */
[-C--:B------:R-:W-:Y:S01]  /*93a0*/  FFMA R34, R55, R7.reuse, R34 ;  /* 0x0000000737227223 */ /* 0x080fe20000000022 */
        /* <DEDUP_REMOVED lines=11> */
[-C--:B------:R-:W-:Y:S01]  /*9460*/  FFMA R27, R67, R15.reuse, R12 ;  /* 0x0000000f431b7223 */ /* 0x080fe2000000000c */
[----:B------:R-:W-:Y:S01]  /*9470*/  FFMA R14, R14, R42, R13 ;  /* 0x0000002a0e0e7223 */ /* 0x000fe2000000000d */
[-C--:B------:R-:W-:Y:S01]  /*9480*/  FFMA R30, R55, R15.reuse, R30 ;  /* 0x0000000f371e7223 */ /* 0x080fe2000000001e */
[C---:B-1----:R-:W-:Y:S01]  /*9490*/  FFMA R46, R48.reuse, R112, R46 ;  /* 0x00000070302e7223 */ /* 0x042fe2000000002e */
[C---:B------:R-:W-:Y:S01]  /*94a0*/  FFMA R44, R48.reuse, R64, R44 ;  /* 0x00000040302c7223 */ /* 0x040fe2000000002c */
[-C--:B------:R-:W-:Y:S01]  /*94b0*/  FFMA R31, R43, R15.reuse, R14 ;  /* 0x0000000f2b1f7223 */ /* 0x080fe2000000000e */
        /* <DEDUP_REMOVED lines=12> */
[-C--:B------:R-:W-:Y:S01]  /*9580*/  FFMA R48, R67, R51.reuse, R48 ;  /* 0x0000003343307223 */ /* 0x080fe20000000030 */
[----:B------:R-:W1:Y:S01]  /*9590*/  LDS.128 R12, [R0.X4+UR5+0x50] ;  /* 0x00005005000c7984 */ /* 0x000e620008004c00 */
[-C--:B------:R-:W-:Y:S01]  /*95a0*/  FFMA R50, R43, R51.reuse, R17 ;  /* 0x000000332b327223 */ /* 0x080fe20000000011 */
[-C--:B------:R-:W-:Y:S01]  /*95b0*/  FFMA R49, R55, R51.reuse, R49 ;  /* 0x0000003337317223 */ /* 0x080fe20000000031 */
[----:B------:R-:W-:Y:S01]  /*95c0*/  FFMA R51, R115, R51, R16 ;  /* 0x0000003373337223 */ /* 0x000fe20000000010 */
[----:B------:R-:W4:Y:S01]  /*95d0*/  LDS.128 R104, [R80+0x250] ;  /* 0x0002500050687984 */ /* 0x000f220000000c00 */
[C---:B--2---:R-:W-:Y:S01]  /*95e0*/  FFMA R26, R8.reuse, R52, R26 ;  /* 0x00000034081a7223 */ /* 0x044fe2000000001a */
[C---:B------:R-:W-:Y:S01]  /*95f0*/  FFMA R24, R8.reuse, R64, R24 ;  /* 0x0000004008187223 */ /* 0x040fe20000000018 */
[C---:B------:R-:W-:Y:S01]  /*9600*/  FFMA R29, R8.reuse, R40, R29 ;  /* 0x00000028081d7223 */ /* 0x040fe2000000001d */
[----:B------:R-:W2:Y:S01]  /*9610*/  LDS.128 R60, [R80+0x650] ;  /* 0x00065000503c7984 */ /* 0x000ea20000000c00 */
[----:B------:R-:W-:Y:S01]  /*9620*/  FFMA R8, R8, R112, R28 ;  /* 0x0000007008087223 */ /* 0x000fe2000000001c */
[C---:B------:R-:W-:Y:S01]  /*9630*/  FFMA R26, R9.reuse, R53, R26 ;  /* 0x00000035091a7223 */ /* 0x040fe2000000001a */
[C---:B------:R-:W-:Y:S01]  /*9640*/  FFMA R28, R9.reuse, R41, R29 ;  /* 0x00000029091c7223 */ /* 0x040fe2000000001d */
[----:B------:R-:W5:Y:S01]  /*9650*/  LDS.128 R56, [R80+0x450] ;  /* 0x0004500050387984 */ /* 0x000f620000000c00 */
[C---:B------:R-:W-:Y:S01]  /*9660*/  FFMA R24, R9.reuse, R65, R24 ;  /* 0x0000004109187223 */ /* 0x040fe20000000018 */
[----:B------:R-:W-:Y:S01]  /*9670*/  FFMA R29, R9, R113, R8 ;  /* 0x00000071091d7223 */ /* 0x000fe20000000008 */
[C---:B------:R-:W-:Y:S01]  /*9680*/  FFMA R26, R10.reuse, R54, R26 ;  /* 0x000000360a1a7223 */ /* 0x040fe2000000001a */
[----:B------:R-:W5:Y:S01]  /*9690*/  LDS.128 R16, [R0.X4+UR5+0x250] ;  /* 0x0002500500107984 */ /* 0x000f620008004c00 */
[C---:B------:R-:W-:Y:S01]  /*96a0*/  FFMA R24, R10.reuse, R66, R24 ;  /* 0x000000420a187223 */ /* 0x040fe20000000018 */
[C---:B------:R-:W-:Y:S01]  /*96b0*/  FFMA R28, R10.reuse, R42, R28 ;  /* 0x0000002a0a1c7223 */ /* 0x040fe2000000001c */
[----:B------:R-:W-:Y:S01]  /*96c0*/  FFMA R29, R10, R114, R29 ;  /* 0x000000720a1d7223 */ /* 0x000fe2000000001d */
[C---:B---3--:R-:W-:Y:S01]  /*96d0*/  FFMA R111, R4.reuse, R40, R111 ;  /* 0x00000028046f7223 */ /* 0x048fe2000000006f */
[C---:B------:R-:W-:Y:S01]  /*96e0*/  FFMA R3, R4.reuse, R64, R3 ;  /* 0x0000004004037223 */ /* 0x040fe20000000003 */
[C---:B------:R-:W-:Y:S01]  /*96f0*/  FFMA R109, R4.reuse, R52, R109 ;  /* 0x00000034046d7223 */ /* 0x040fe2000000006d */
[----:B------:R-:W-:Y:S01]  /*9700*/  FFMA R110, R4, R112, R110 ;  /* 0x00000070046e7223 */ /* 0x000fe2000000006e */
[-C--:B------:R-:W-:Y:S01]  /*9710*/  FFMA R24, R67, R11.reuse, R24 ;  /* 0x0000000b43187223 */ /* 0x080fe20000000018 */
[-C--:B------:R-:W-:Y:S01]  /*9720*/  FFMA R26, R55, R11.reuse, R26 ;  /* 0x0000000b371a7223 */ /* 0x080fe2000000001a */
[-C--:B------:R-:W-:Y:S01]  /*9730*/  FFMA R28, R43, R11.reuse, R28 ;  /* 0x0000000b2b1c7223 */ /* 0x080fe2000000001c */
        /* <DEDUP_REMOVED lines=12> */
[-C--:B------:R-:W-:Y:S01]  /*9800*/  FFMA R113, R55, R7.reuse, R54 ;  /* 0x0000000737717223 */ /* 0x080fe20000000036 */
[----:B------:R-:W-:Y:S01]  /*9810*/  FFMA R115, R115, R7, R6 ;  /* 0x0000000773737223 */ /* 0x000fe20000000006 */
[C---:B-1----:R-:W-:Y:S01]  /*9820*/  FFMA R6, R12.reuse, R44, R103 ;  /* 0x0000002c0c067223 */ /* 0x042fe20000000067 */
[----:B------:R-:W-:Y:S01]  /*9830*/  LDS.128 R64, [R80+0x460] ;  /* 0x0004600050407984 */ /* 0x000fe20000000c00 */
[----:B----4-:R-:W-:-:S02]  /*9840*/  FFMA R4, R12, R104, R101 ;  /* 0x000000680c047223 */ /* 0x010fc40000000065 */
[C---:B------:R-:W-:Y:S01]  /*9850*/  FFMA R43, R13.reuse, R45, R6 ;  /* 0x0000002d0d2b7223 */ /* 0x040fe20000000006 */
[----:B------:R-:W-:Y:S01]  /*9860*/  LDS.128 R188, [R0.X4+UR5+0x25d0] ;  /* 0x0025d00500bc7984 */ /* 0x000fe20008004c00 */
[C---:B------:R-:W-:Y:S01]  /*9870*/  FFMA R53, R13.reuse, R105, R4 ;  /* 0x000000690d357223 */ /* 0x040fe20000000004 */
[C---:B--2---:R-:W-:Y:S02]  /*9880*/  FFMA R102, R12.reuse, R60, R102 ;  /* 0x0000003c0c667223 */ /* 0x044fe40000000066 */
[----:B------:R-:W1:Y:S01]  /*9890*/  LDS.128 R4, [R0.X4+UR5+0x650] ;  /* 0x0006500500047984 */ /* 0x000e620008004c00 */
[----:B-----5:R-:W-:Y:S01]  /*98a0*/  FFMA R108, R12, R56, R108 ;  /* 0x000000380c6c7223 */ /* 0x020fe2000000006c */
[C---:B------:R-:W-:Y:S01]  /*98b0*/  FFMA R12, R14.reuse, R46, R43 ;  /* 0x0000002e0e0c7223 */ /* 0x040fe2000000002b */
[C---:B------:R-:W-:Y:S01]  /*98c0*/  FFMA R41, R13.reuse, R61, R102 ;  /* 0x0000003d0d297223 */ /* 0x040fe20000000066 */
[----:B------:R-:W-:Y:S01]  /*98d0*/  FFMA R40, R14, R106, R53 ;  /* 0x0000006a0e287223 */ /* 0x000fe20000000035 */
[----:B------:R-:W-:Y:S01]  /*98e0*/  FFMA R13, R13, R57, R108 ;  /* 0x000000390d0d7223 */ /* 0x000fe2000000006c */
[-C--:B------:R-:W-:Y:S01]  /*98f0*/  FFMA R101, R47, R15.reuse, R12 ;  /* 0x0000000f2f657223 */ /* 0x080fe2000000000c */
[----:B------:R-:W-:Y:S01]  /*9900*/  FFMA R12, R16, R56, R97 ;  /* 0x00000038100c7223 */ /* 0x000fe20000000061 */
[C---:B------:R-:W-:Y:S01]  /*9910*/  FFMA R102, R14.reuse, R62, R41 ;  /* 0x0000003e0e667223 */ /* 0x040fe20000000029 */
[----:B------:R-:W-:Y:S01]  /*9920*/  FFMA R112, R14, R58, R13 ;  /* 0x0000003a0e707223 */ /* 0x000fe2000000000d */
        /* <DEDUP_REMOVED lines=17> */
[-C--:B------:R-:W-:Y:S01]  /*9a40*/  FFMA R97, R59, R19.reuse, R40 ;  /* 0x000000133b617223 */ /* 0x080fe20000000028 */
[-C--:B------:R-:W-:Y:S01]  /*9a50*/  FFMA R99, R107, R19.reuse, R16 ;  /* 0x000000136b637223 */ /* 0x080fe20000000010 */
[C---:B------:R-:W-:Y:S01]  /*9a60*/  FFMA R16, R8.reuse, R56, R93 ;  /* 0x0000003808107223 */ /* 0x040fe2000000005d */
[----:B------:R-:W-:Y:S01]  /*9a70*/  FFMA R8, R8, R104, R95 ;  /* 0x0000006808087223 */ /* 0x000fe2000000005f */
[-C--:B------:R-:W-:Y:S01]  /*9a80*/  FFMA R98, R63, R19.reuse, R98 ;  /* 0x000000133f627223 */ /* 0x080fe20000000062 */
[----:B------:R-:W-:Y:S01]  /*9a90*/  FFMA R100, R47, R19, R100 ;  /* 0x000000132f647223 */ /* 0x000fe20000000064 */
[C---:B------:R-:W-:Y:S01]  /*9aa0*/  FFMA R41, R9.reuse, R61, R94 ;  /* 0x0000003d09297223 */ /* 0x040fe2000000005e */
[C---:B------:R-:W-:Y:S01]  /*9ab0*/  FFMA R43, R9.reuse, R57, R16 ;  /* 0x00000039092b7223 */ /* 0x040fe20000000010 */
[C---:B------:R-:W-:Y:S01]  /*9ac0*/  FFMA R53, R9.reuse, R45, R96 ;  /* 0x0000002d09357223 */ /* 0x040fe20000000060 */
[----:B------:R-:W-:Y:S01]  /*9ad0*/  FFMA R9, R9, R105, R8 ;  /* 0x0000006909097223 */ /* 0x000fe20000000008 */
[----:B------:R-:W3:Y:S01]  /*9ae0*/  LDS.128 R16, [R0.X4+UR5+0x2250] ;  /* 0x0022500500107984 */ /* 0x000ee20008004c00 */
[----:B------:R-:W-:Y:S01]  /*9af0*/  FFMA R40, R10, R58, R43 ;  /* 0x0000003a0a287223 */ /* 0x000fe2000000002b */
[----:B-1----:R-:W-:Y:S01]  /*9b00*/  FFMA R90, R4, R60, R90 ;  /* 0x0000003c045a7223 */ /* 0x002fe2000000005a */
[----:B------:R-:W-:Y:S01]  /*9b10*/  FFMA R8, R10, R106, R9 ;  /* 0x0000006a0a087223 */ /* 0x000fe20000000009 */
[----:B------:R-:W-:Y:S01]  /*9b20*/  FFMA R92, R4, R44, R92 ;  /* 0x0000002c045c7223 */ /* 0x000fe2000000005c */
        /* <DEDUP_REMOVED lines=19> */
[-C--:B------:R-:W-:Y:S01]  /*9c60*/  FFMA R91, R107, R7.reuse, R4 ;  /* 0x000000076b5b7223 */ /* 0x080fe20000000004 */
        /* <DEDUP_REMOVED lines=12> */
[----:B------:R-:W-:Y:S01]  /*9d30*/  LDS.128 R108, [R80+0x260] ;  /* 0x00026000506c7984 */ /* 0x000fe20000000c00 */
[C---:B------:R-:W-:Y:S01]  /*9d40*/  FFMA R88, R14.reuse, R106, R13 ;  /* 0x0000006a0e587223 */ /* 0x040fe2000000000d */
[----:B------:R-:W-:Y:S01]  /*9d50*/  FFMA R14, R14, R46, R53 ;  /* 0x0000002e0e0e7223 */ /* 0x000fe20000000035 */
[-C--:B------:R-:W-:Y:S01]  /*9d60*/  FFMA R87, R63, R15.reuse, R12 ;  /* 0x0000000f3f577223 */ /* 0x080fe2000000000c */
[C---:B---3--:R-:W-:Y:S01]  /*9d70*/  FFMA R82, R16.reuse, R56, R82 ;  /* 0x0000003810527223 */ /* 0x048fe20000000052 */
        /* <DEDUP_REMOVED lines=15> */
[C---:B-1----:R-:W-:Y:S01]  /*9e70*/  FFMA R78, R8.reuse, R60, R78 ;  /* 0x0000003c084e7223 */ /* 0x042fe2000000004e */
[-C--:B------:R-:W-:Y:S01]  /*9e80*/  FFMA R83, R63, R19.reuse, R16 ;  /* 0x000000133f537223 */ /* 0x080fe20000000010 */
[C---:B------:R-:W-:Y:S01]  /*9e90*/  FFMA R16, R8.reuse, R44, R81 ;  /* 0x0000002c08107223 */ /* 0x040fe20000000051 */
        /* <DEDUP_REMOVED lines=41> */
[-C--:B------:R-:W-:Y:S01]  /*a130*/  FFMA R74, R63, R7.reuse, R74 ;  /* 0x000000073f4a7223 */ /* 0x080fe2000000004a */
[----:B------:R-:W-:Y:S01]  /*a140*/  FFMA R76, R47, R7, R76 ;  /* 0x000000072f4c7223 */ /* 0x000fe2000000004c */
[C---:B------:R-:W-:Y:S01]  /*a150*/  FFMA R16, R14.reuse, R58, R19 ;  /* 0x0000003a0e107223 */ /* 0x040fe20000000013 */
[----:B------:R-:W3:Y:S01]  /*a160*/  LDS.128 R4, [R0.X4+UR5+0x4650] ;  /* 0x0046500500047984 */ /* 0x000ee20008004c00 */
[C---:B------:R-:W-:Y:S01]  /*a170*/  FFMA R12, R14.reuse, R106, R13 ;  /* 0x0000006a0e0c7223 */ /* 0x040fe2000000000d */
[C---:B------:R-:W-:Y:S01]  /*a180*/  FFMA R42, R14.reuse, R62, R17 ;  /* 0x0000003e0e2a7223 */ /* 0x040fe20000000011 */
[----:B------:R-:W-:Y:S01]  /*a190*/  FFMA R72, R14, R46, R41 ;  /* 0x0000002e0e487223 */ /* 0x000fe20000000029 */
[-C--:B------:R-:W-:Y:S01]  /*a1a0*/  FFMA R41, R59, R15.reuse, R16 ;  /* 0x0000000f3b297223 */ /* 0x080fe20000000010 */
        /* <DEDUP_REMOVED lines=33> */
[-C--:B------:R-:W-:Y:S01]  /*a3c0*/  FFMA R38, R63, R11.reuse, R38 ;  /* 0x0000000b3f267223 */ /* 0x080fe20000000026 */
[-C--:B------:R-:W-:Y:S01]  /*a3d0*/  FFMA R37, R59, R11.reuse, R16 ;  /* 0x0000000b3b257223 */ /* 0x080fe20000000010 */
[-C--:B------:R-:W-:Y:S01]  /*a3e0*/  FFMA R39, R107, R11.reuse, R8 ;  /* 0x0000000b6b277223 */ /* 0x080fe20000000008 */
[C---:B---3--:R-:W-:Y:S01]  /*a3f0*/  FFMA R8, R4.reuse, R60, R33 ;  /* 0x0000003c04087223 */ /* 0x048fe20000000021 */
        /* <DEDUP_REMOVED lines=13> */
[----:B------:R-:W3:Y:S01]  /*a4d0*/  LDS.128 R8, [R0.X4+UR5+0x6450] ;  /* 0x0064500500087984 */ /* 0x000ee20008004c00 */
        /* <DEDUP_REMOVED lines=16> */
[-C--:B------:R-:W-:Y:S01]  /*a5e0*/  FFMA R27, R63, R15.reuse, R12 ;  /* 0x0000000f3f1b7223 */ /* 0x080fe2000000000c */
[-C--:B------:R-:W-:Y:S01]  /*a5f0*/  FFMA R30, R59, R15.reuse, R30 ;  /* 0x0000000f3b1e7223 */ /* 0x080fe2000000001e */
[C---:B--2---:R-:W-:Y:S01]  /*a600*/  FFMA R12, R20.reuse, R104, R51 ;  /* 0x00000068140c7223 */ /* 0x044fe20000000033 */
        /* <DEDUP_REMOVED lines=15> */
[----:B------:R-:W2:Y:S01]  /*a700*/  LDS.128 R12, [R0.X4+UR5+0x60] ;  /* 0x00006005000c7984 */ /* 0x000ea20008004c00 */
[-C--:B------:R-:W-:Y:S01]  /*a710*/  FFMA R22, R47, R23.reuse, R17 ;  /* 0x000000172f167223 */ /* 0x080fe20000000011 */
[-C--:B------:R-:W-:Y:S01]  /*a720*/  FFMA R21, R59, R23.reuse, R21 ;  /* 0x000000173b157223 */ /* 0x080fe20000000015 */
[----:B------:R-:W-:Y:S01]  /*a730*/  FFMA R23, R107, R23, R16 ;  /* 0x000000176b177223 */ /* 0x000fe20000000010 */
[----:B------:R-:W4:Y:S01]  /*a740*/  LDS.128 R68, [R80+0x660] ;  /* 0x0006600050447984 */ /* 0x000f220000000c00 */
[C---:B---3--:R-:W-:Y:S01]  /*a750*/  FFMA R26, R8.reuse, R56, R26 ;  /* 0x00000038081a7223 */ /* 0x048fe2000000001a */
        /* <DEDUP_REMOVED lines=14> */
[C---:B-1----:R-:W-:Y:S01]  /*a840*/  FFMA R114, R4.reuse, R44, R114 ;  /* 0x0000002c04727223 */ /* 0x042fe20000000072 */
        /* <DEDUP_REMOVED lines=18> */
[----:B------:R-:W-:Y:S01]  /*a970*/  LDS.128 R60, [R0.X4+UR5+0x6060] ;  /* 0x00606005003c7984 */ /* 0x000fe20008004c00 */
[C---:B--2---:R-:W-:Y:S01]  /*a980*/  FFMA R6, R12.reuse, R48, R101 ;  /* 0x000000300c067223 */ /* 0x044fe20000000065 */
[C---:B------:R-:W-:Y:S01]  /*a990*/  FFMA R4, R12.reuse, R108, R103 ;  /* 0x0000006c0c047223 */ /* 0x040fe20000000067 */
[C---:B------:R-:W-:Y:S01]  /*a9a0*/  FFMA R112, R12.reuse, R64, R112 ;  /* 0x000000400c707223 */ /* 0x040fe20000000070 */
[----:B------:R-:W-:Y:S01]  /*a9b0*/  LDS.128 R192, [R0.X4+UR5+0x27d0] ;  /* 0x0027d00500c07984 */ /* 0x000fe20008004c00 */
[C---:B------:R-:W-:Y:S01]  /*a9c0*/  FFMA R47, R13.reuse, R49, R6 ;  /* 0x000000310d2f7223 */ /* 0x040fe20000000006 */
[C---:B------:R-:W-:Y:S01]  /*a9d0*/  FFMA R57, R13.reuse, R109, R4 ;  /* 0x0000006d0d397223 */ /* 0x040fe20000000004 */
[----:B----4-:R-:W-:Y:S01]  /*a9e0*/  FFMA R102, R12, R68, R102 ;  /* 0x000000440c667223 */ /* 0x010fe20000000066 */
[----:B------:R-:W2:Y:S01]  /*a9f0*/  LDS.128 R4, [R0.X4+UR5+0x660] ;  /* 0x0006600500047984 */ /* 0x000ea20008004c00 */
[C---:B------:R-:W-:Y:S01]  /*aa00*/  FFMA R12, R14.reuse, R50, R47 ;  /* 0x000000320e0c7223 */ /* 0x040fe2000000002f */
[----:B------:R-:W-:Y:S01]  /*aa10*/  FFMA R44, R14, R110, R57 ;  /* 0x0000006e0e2c7223 */ /* 0x000fe20000000039 */
[C---:B------:R-:W-:Y:S01]  /*aa20*/  FFMA R45, R13.reuse, R69, R102 ;  /* 0x000000450d2d7223 */ /* 0x040fe20000000066 */
[----:B------:R-:W-:Y:S01]  /*aa30*/  FFMA R13, R13, R65, R112 ;  /* 0x000000410d0d7223 */ /* 0x000fe20000000070 */
[-C--:B------:R-:W-:Y:S01]  /*aa40*/  FFMA R101, R51, R15.reuse, R12 ;  /* 0x0000000f33657223 */ /* 0x080fe2000000000c */
[----:B---3--:R-:W-:Y:S01]  /*aa50*/  FFMA R12, R16, R64, R97 ;  /* 0x00000040100c7223 */ /* 0x008fe20000000061 */
        /* <DEDUP_REMOVED lines=47> */
[----:B------:R-:W2:Y:S01]  /*ad50*/  LDS.128 R8, [R0.X4+UR5+0x2460] ;  /* 0x0024600500087984 */ /* 0x000ea20008004c00 */
[C---:B------:R-:W-:Y:S01]  /*ad60*/  FFMA R4, R6.reuse, R110, R5 ;  /* 0x0000006e06047223 */ /* 0x040fe20000000005 */
[C---:B------:R-:W-:Y:S01]  /*ad70*/  FFMA R90, R6.reuse, R70, R25 ;  /* 0x00000046065a7223 */ /* 0x040fe20000000019 */
[----:B------:R-:W-:Y:S01]  /*ad80*/  FFMA R92, R6, R50, R47 ;  /* 0x00000032065c7223 */ /* 0x000fe2000000002f */
        /* <DEDUP_REMOVED lines=28> */
[----:B------:R-:W1:Y:S01]  /*af50*/  LDS.128 R12, [R0.X4+UR5+0x4060] ;  /* 0x00406005000c7984 */ /* 0x000e620008004c00 */
[----:B------:R-:W-:Y:S01]  /*af60*/  FFMA R17, R17, R109, R84 ;  /* 0x0000006d11117223 */ /* 0x000fe20000000054 */
[C---:B------:R-:W-:Y:S01]  /*af70*/  FFMA R16, R18.reuse, R70, R45 ;  /* 0x0000004612107223 */ /* 0x040fe2000000002d */
[----:B------:R-:W-:Y:S01]  /*af80*/  FFMA R82, R18, R66, R47 ;  /* 0x0000004212527223 */ /* 0x000fe2000000002f */
[----:B------:R-:W-:Y:S01]  /*af90*/  FFMA R32, R60, R108, R32 ;  /* 0x0000006c3c207223 */ /* 0x000fe20000000020 */
[C---:B------:R-:W-:Y:S01]  /*afa0*/  FFMA R84, R18.reuse, R110, R17 ;  /* 0x0000006e12547223 */ /* 0x040fe20000000011 */
[----:B------:R-:W-:Y:S01]  /*afb0*/  FFMA R18, R18, R50, R57 ;  /* 0x0000003212127223 */ /* 0x000fe20000000039 */
[-C--:B------:R-:W-:Y:S01]  /*afc0*/  FFMA R83, R71, R19.reuse, R16 ;  /* 0x0000001347537223 */ /* 0x080fe20000000010 */
[C---:B--2---:R-:W-:Y:S01]  /*afd0*/  FFMA R78, R8.reuse, R68, R78 ;  /* 0x00000044084e7223 */ /* 0x044fe2000000004e */
        /* <DEDUP_REMOVED lines=15> */
[-C--:B------:R-:W-:Y:S01]  /*b0d0*/  FFMA R77, R67, R11.reuse, R16 ;  /* 0x0000000b434d7223 */ /* 0x080fe20000000010 */
[C---:B---3--:R-:W-:Y:S01]  /*b0e0*/  FFMA R74, R4.reuse, R68, R74 ;  /* 0x00000044044a7223 */ /* 0x048fe2000000004a */
[----:B------:R-:W-:Y:S01]  /*b0f0*/  FFMA R79, R111, R11, R8 ;  /* 0x0000000b6f4f7223 */ /* 0x000fe20000000008 */
[C---:B------:R-:W-:Y:S01]  /*b100*/  FFMA R8, R4.reuse, R64, R73 ;  /* 0x0000004004087223 */ /* 0x040fe20000000049 */
        /* <DEDUP_REMOVED lines=48> */
[C---:B---3--:R-:W-:Y:S01]  /*b410*/  FFMA R38, R8.reuse, R68, R38 ;  /* 0x0000004408267223 */ /* 0x048fe20000000026 */
[-C--:B------:R-:W-:Y:S01]  /*b420*/  FFMA R46, R111, R47.reuse, R14 ;  /* 0x0000002f6f2e7223 */ /* 0x080fe2000000000e */
[----:B------:R-:W-:Y:S01]  /*b430*/  FFMA R47, R51, R47, R12 ;  /* 0x0000002f332f7223 */ /* 0x000fe2000000000c */
        /* <DEDUP_REMOVED lines=14> */
[-C--:B------:R-:W-:Y:S01]  /*b520*/  FFMA R37, R67, R11.reuse, R12 ;  /* 0x0000000b43257223 */ /* 0x080fe2000000000c */
[-C--:B------:R-:W-:Y:S01]  /*b530*/  FFMA R39, R111, R11.reuse, R8 ;  /* 0x0000000b6f277223 */ /* 0x080fe20000000008 */
[C---:B------:R-:W-:Y:S01]  /*b540*/  FFMA R8, R4.reuse, R68, R33 ;  /* 0x0000004404087223 */ /* 0x040fe20000000021 */
[-C--:B------:R-:W-:Y:S01]  /*b550*/  FFMA R38, R71, R11.reuse, R38 ;  /* 0x0000000b47267223 */ /* 0x080fe20000000026 */
        /* <DEDUP_REMOVED lines=11> */
[C---:B------:R-:W-:Y:S01]  /*b610*/  FFMA R4, R60.reuse, R68, R27 ;  /* 0x000000443c047223 */ /* 0x040fe2000000001b */
[C---:B------:R-:W-:Y:S01]  /*b620*/  FFMA R30, R60.reuse, R64, R30 ;  /* 0x000000403c1e7223 */ /* 0x040fe2000000001e */
[----:B------:R-:W1:Y:S01]  /*b630*/  LDS.128 R8, [R0.X4+UR5+0x6460] ;  /* 0x0064600500087984 */ /* 0x000e620008004c00 */
        /* <DEDUP_REMOVED lines=24> */
[----:B------:R-:W-:Y:S01]  /*b7c0*/  LDS.128 R112, [R80+0x270] ;  /* 0x0002700050707984 */ /* 0x000fe20000000c00 */
[C---:B------:R-:W-:Y:S01]  /*b7d0*/  FFMA R32, R18.reuse, R110, R13 ;  /* 0x0000006e12207223 */ /* 0x040fe2000000000d */
[----:B------:R-:W-:Y:S01]  /*b7e0*/  FFMA R17, R17, R65, R16 ;  /* 0x0000004111117223 */ /* 0x000fe20000000010 */
[C---:B------:R-:W-:Y:S01]  /*b7f0*/  FFMA R31, R18.reuse, R50, R31 ;  /* 0x00000032121f7223 */ /* 0x040fe2000000001f */
[----:B------:R-:W2:Y:S01]  /*b800*/  LDS.128 R12, [R0.X4+UR5+0x70] ;  /* 0x00007005000c7984 */ /* 0x000ea20008004c00 */
[C---:B------:R-:W-:Y:S01]  /*b810*/  FFMA R27, R18.reuse, R70, R27 ;  /* 0x00000046121b7223 */ /* 0x040fe2000000001b */
[----:B------:R-:W-:Y:S01]  /*b820*/  FFMA R30, R18, R66, R17 ;  /* 0x00000042121e7223 */ /* 0x000fe20000000011 */
[-C--:B------:R-:W-:Y:S01]  /*b830*/  FFMA R31, R51, R19.reuse, R31 ;  /* 0x00000013331f7223 */ /* 0x080fe2000000001f */
[----:B------:R-:W4:Y:S01]  /*b840*/  LDS.128 R20, [R80+0x70] ;  /* 0x0000700050147984 */ /* 0x000f220000000c00 */
[-C--:B------:R-:W-:Y:S01]  /*b850*/  FFMA R27, R71, R19.reuse, R27 ;  /* 0x00000013471b7223 */ /* 0x080fe2000000001b */
[-C--:B------:R-:W-:Y:S01]  /*b860*/  FFMA R30, R67, R19.reuse, R30 ;  /* 0x00000013431e7223 */ /* 0x080fe2000000001e */
[----:B------:R-:W-:Y:S01]  /*b870*/  FFMA R32, R111, R19, R32 ;  /* 0x000000136f207223 */ /* 0x000fe20000000020 */
[----:B------:R-:W5:Y:S01]  /*b880*/  LDS.128 R52, [R80+0x670] ;  /* 0x0006700050347984 */ /* 0x000f620000000c00 */
[----:B-1----:R-:W-:-:S03]  /*b890*/  FFMA R26, R8, R64, R26 ;  /* 0x00000040081a7223 */ /* 0x002fc6000000001a */
[----:B------:R-:W1:Y:S01]  /*b8a0*/  LDS.128 R56, [R80+0x470] ;  /* 0x0004700050387984 */ /* 0x000e620000000c00 */
        /* <DEDUP_REMOVED lines=30> */
[-C--:B------:R-:W-:Y:S01]  /*ba90*/  FFMA R110, R51, R7.reuse, R50 ;  /* 0x00000007336e7223 */ /* 0x080fe20000000032 */
[-C--:B------:R-:W-:Y:S01]  /*baa0*/  FFMA R3, R71, R7.reuse, R70 ;  /* 0x0000000747037223 */ /* 0x080fe20000000046 */
[-C--:B------:R-:W-:Y:S01]  /*bab0*/  FFMA R111, R111, R7.reuse, R6 ;  /* 0x000000076f6f7223 */ /* 0x080fe20000000006 */
[C---:B----4-:R-:W-:Y:S01]  /*bac0*/  FFMA R6, R12.reuse, R20, R101 ;  /* 0x000000140c067223 */ /* 0x050fe20000000065 */
[----:B------:R-:W-:Y:S01]  /*bad0*/  FFMA R109, R67, R7, R66 ;  /* 0x00000007436d7223 */ /* 0x000fe20000000042 */
[C---:B------:R-:W-:Y:S01]  /*bae0*/  FFMA R65, R13.reuse, R113, R4 ;  /* 0x000000710d417223 */ /* 0x040fe20000000004 */
[C---:B-----5:R-:W-:Y:S01]  /*baf0*/  FFMA R102, R12.reuse, R52, R102 ;  /* 0x000000340c667223 */ /* 0x060fe20000000066 */
[C---:B------:R-:W-:Y:S01]  /*bb00*/  FFMA R51, R13.reuse, R21, R6 ;  /* 0x000000150d337223 */ /* 0x040fe20000000006 */
[----:B------:R-:W-:Y:S01]  /*bb10*/  LDS.128 R68, [R80+0x480] ;  /* 0x0004800050447984 */ /* 0x000fe20000000c00 */
[----:B-1----:R-:W-:Y:S01]  /*bb20*/  FFMA R104, R12, R56, R104 ;  /* 0x000000380c687223 */ /* 0x002fe20000000068 */
[C---:B------:R-:W-:Y:S01]  /*bb30*/  FFMA R49, R13.reuse, R53, R102 ;  /* 0x000000350d317223 */ /* 0x040fe20000000066 */
[C---:B------:R-:W-:Y:S01]  /*bb40*/  FFMA R12, R14.reuse, R22, R51 ;  /* 0x000000160e0c7223 */ /* 0x040fe20000000033 */
[----:B------:R-:W1:Y:S01]  /*bb50*/  LDS.128 R4, [R0.X4+UR5+0x670] ;  /* 0x0006700500047984 */ /* 0x000e620008004c00 */
        /* <DEDUP_REMOVED lines=21> */
[C---:B---3--:R-:W-:Y:S01]  /*bcb0*/  FFMA R94, R8.reuse, R52, R94 ;  /* 0x00000034085e7223 */ /* 0x048fe2000000005e */
        /* <DEDUP_REMOVED lines=50> */
[C---:B---3--:R-:W-:Y:S01]  /*bfe0*/  FFMA R82, R16.reuse, R56, R82 ;  /* 0x0000003810527223 */ /* 0x048fe20000000052 */
        /* <DEDUP_REMOVED lines=17> */
[-C--:B------:R-:W-:Y:S01]  /*c100*/  FFMA R83, R59, R19.reuse, R16 ;  /* 0x000000133b537223 */ /* 0x080fe20000000010 */
[C---:B-1----:R-:W-:Y:S01]  /*c110*/  FFMA R78, R8.reuse, R52, R78 ;  /* 0x00000034084e7223 */ /* 0x042fe2000000004e */
        /* <DEDUP_REMOVED lines=15> */
[-C--:B------:R-:W-:Y:S01]  /*c210*/  FFMA R77, R55, R11.reuse, R16 ;  /* 0x0000000b374d7223 */ /* 0x080fe20000000010 */
[C---:B--2---:R-:W-:Y:S01]  /*c220*/  FFMA R74, R4.reuse, R52, R74 ;  /* 0x00000034044a7223 */ /* 0x044fe2000000004a */
        /* <DEDUP_REMOVED lines=46> */
[----:B------:R-:W1:Y:S01]  /*c510*/  LDS.128 R44, [R0.X4+UR5+0x6070] ;  /* 0x00607005002c7984 */ /* 0x000e620008004c00 */
        /* <DEDUP_REMOVED lines=20> */
[-C--:B------:R-:W-:Y:S01]  /*c660*/  FFMA R37, R55, R11.reuse, R12 ;  /* 0x0000000b37257223 */ /* 0x080fe2000000000c */
[-C--:B------:R-:W-:Y:S01]  /*c670*/  FFMA R39, R115, R11.reuse, R8 ;  /* 0x0000000b73277223 */ /* 0x080fe20000000008 */
        /* <DEDUP_REMOVED lines=14> */
[-C--:B------:R-:W-:Y:S01]  /*c760*/  FFMA R33, R59, R7.reuse, R4 ;  /* 0x000000073b217223 */ /* 0x080fe20000000004 */
[-C--:B------:R-:W-:Y:S01]  /*c770*/  FFMA R34, R55, R7.reuse, R34 ;  /* 0x0000000737227223 */ /* 0x080fe20000000022 */
        /* <DEDUP_REMOVED lines=15> */
[-C--:B------:R-:W-:Y:S01]  /*c870*/  FFMA R44, R59, R47.reuse, R44 ;  /* 0x0000002f3b2c7223 */ /* 0x080fe2000000002c */
[C---:B--2---:R-:W-:Y:S01]  /*c880*/  FFMA R32, R16.reuse, R112, R32 ;  /* 0x0000007010207223 */ /* 0x044fe20000000020 */
[-C--:B------:R-:W-:Y:S01]  /*c890*/  FFMA R45, R55, R47.reuse, R14 ;  /* 0x0000002f372d7223 */ /* 0x080fe2000000000e */
[-C--:B------:R-:W-:Y:S01]  /*c8a0*/  FFMA R46, R23, R47.reuse, R46 ;  /* 0x0000002f172e7223 */ /* 0x080fe2000000002e */
[----:B------:R-:W-:Y:S01]  /*c8b0*/  FFMA R47, R115, R47, R12 ;  /* 0x0000002f732f7223 */ /* 0x000fe2000000000c */
[C---:B------:R-:W-:Y:S01]  /*c8c0*/  FFMA R12, R16.reuse, R20, R31 ;  /* 0x00000014100c7223 */ /* 0x040fe2000000001f */
[C---:B------:R-:W-:Y:S01]  /*c8d0*/  FFMA R13, R17.reuse, R113, R32 ;  /* 0x00000071110d7223 */ /* 0x040fe20000000020 */
[----:B------:R-:W-:Y:S01]  /*c8e0*/  FFMA R30, R16, R56, R30 ;  /* 0x00000038101e7223 */ /* 0x000fe2000000001e */
[----:B------:R-:W-:Y:S01]  /*c8f0*/  LDS.128 R60, [R80+0x80] ;  /* 0x00008000503c7984 */ /* 0x000fe20000000c00 */
[C---:B------:R-:W-:Y:S01]  /*c900*/  FFMA R31, R17.reuse, R21, R12 ;  /* 0x00000015111f7223 */ /* 0x040fe2000000000c */
[----:B------:R-:W-:Y:S01]  /*c910*/  FFMA R32, R18, R114, R13 ;  /* 0x0000007212207223 */ /* 0x000fe2000000000d */
[----:B------:R-:W-:Y:S01]  /*c920*/  FFMA R16, R16, R52, R27 ;  /* 0x0000003410107223 */ /* 0x000fe2000000001b */
[----:B------:R-:W2:Y:S01]  /*c930*/  LDS.128 R12, [R0.X4+UR5+0x80] ;  /* 0x00008005000c7984 */ /* 0x000ea20008004c00 */
[C---:B------:R-:W-:Y:S01]  /*c940*/  FFMA R27, R17.reuse, R57, R30 ;  /* 0x00000039111b7223 */ /* 0x040fe2000000001e */
[C---:B------:R-:W-:Y:S01]  /*c950*/  FFMA R31, R18.reuse, R22, R31 ;  /* 0x00000016121f7223 */ /* 0x040fe2000000001f */
[----:B------:R-:W-:Y:S01]  /*c960*/  FFMA R17, R17, R53, R16 ;  /* 0x0000003511117223 */ /* 0x000fe20000000010 */
[----:B------:R-:W4:Y:S01]  /*c970*/  LDS.128 R64, [R80+0x680] ;  /* 0x0006800050407984 */ /* 0x000f220000000c00 */
[C---:B------:R-:W-:Y:S01]  /*c980*/  FFMA R27, R18.reuse, R58, R27 ;  /* 0x0000003a121b7223 */ /* 0x040fe2000000001b */
[-C--:B------:R-:W-:Y:S01]  /*c990*/  FFMA R31, R23, R19.reuse, R31 ;  /* 0x00000013171f7223 */ /* 0x080fe2000000001f */
[----:B------:R-:W-:Y:S01]  /*c9a0*/  FFMA R30, R18, R54, R17 ;  /* 0x00000036121e7223 */ /* 0x000fe20000000011 */
[-C--:B------:R-:W-:Y:S01]  /*c9b0*/  FFMA R32, R115, R19.reuse, R32 ;  /* 0x0000001373207223 */ /* 0x080fe20000000020 */
[C---:B---3--:R-:W-:Y:S01]  /*c9c0*/  FFMA R16, R8.reuse, R52, R24 ;  /* 0x0000003408107223 */ /* 0x048fe20000000018 */
[C---:B------:R-:W-:Y:S01]  /*c9d0*/  FFMA R24, R8.reuse, R56, R26 ;  /* 0x0000003808187223 */ /* 0x040fe2000000001a */
[-C--:B------:R-:W-:Y:S01]  /*c9e0*/  FFMA R27, R59, R19.reuse, R27 ;  /* 0x000000133b1b7223 */ /* 0x080fe2000000001b */
[----:B------:R-:W-:Y:S01]  /*c9f0*/  FFMA R30, R55, R19, R30 ;  /* 0x00000013371e7223 */ /* 0x000fe2000000001e */
        /* <DEDUP_REMOVED lines=10> */
[-C--:B------:R-:W-:Y:S01]  /*caa0*/  FFMA R26, R55, R11.reuse, R26 ;  /* 0x0000000b371a7223 */ /* 0x080fe2000000001a */
[----:B------:R-:W-:Y:S01]  /*cab0*/  FFMA R28, R10, R22, R28 ;  /* 0x000000160a1c7223 */ /* 0x000fe2000000001c */
[-C--:B------:R-:W-:Y:S01]  /*cac0*/  FFMA R24, R59, R11.reuse, R24 ;  /* 0x0000000b3b187223 */ /* 0x080fe20000000018 */
[-C--:B------:R-:W-:Y:S01]  /*cad0*/  FFMA R29, R115, R11.reuse, R29 ;  /* 0x0000000b731d7223 */ /* 0x080fe2000000001d */
[C---:B-1----:R-:W-:Y:S01]  /*cae0*/  FFMA R110, R4.reuse, R20, R110 ;  /* 0x00000014046e7223 */ /* 0x042fe2000000006e */
[----:B------:R-:W-:Y:S01]  /*caf0*/  FFMA R28, R23, R11, R28 ;  /* 0x0000000b171c7223 */ /* 0x000fe2000000001c */
        /* <DEDUP_REMOVED lines=15> */
[-C--:B------:R-:W-:Y:S01]  /*cbf0*/  FFMA R114, R23, R7.reuse, R22 ;  /* 0x0000000717727223 */ /* 0x080fe20000000016 */
[----:B----4-:R-:W-:Y:S01]  /*cc00*/  FFMA R12, R12, R64, R103 ;  /* 0x000000400c0c7223 */ /* 0x010fe20000000067 */
        /* <DEDUP_REMOVED lines=151> */
[C---:B--2---:R-:W-:Y:S01]  /*d580*/  FFMA R14, R20.reuse, R68, R49 ;  /* 0x00000044140e7223 */ /* 0x044fe20000000031 */
[C---:B------:R-:W-:Y:S01]  /*d590*/  FFMA R48, R20.reuse, R64, R48 ;  /* 0x0000004014307223 */ /* 0x040fe20000000030 */
        /* <DEDUP_REMOVED lines=33> */
[-C--:B------:R-:W-:Y:S01]  /*d7b0*/  FFMA R39, R107, R11.reuse, R8 ;  /* 0x0000000b6b277223 */ /* 0x080fe20000000008 */
        /* <DEDUP_REMOVED lines=14> */
[-C--:B------:R-:W-:Y:S01]  /*d8a0*/  FFMA R34, R67, R7.reuse, R34 ;  /* 0x0000000743227223 */ /* 0x080fe20000000022 */
[-C--:B------:R-:W-:Y:S01]  /*d8b0*/  FFMA R35, R63, R7.reuse, R6 ;  /* 0x000000073f237223 */ /* 0x080fe20000000006 */
        /* <DEDUP_REMOVED lines=14> */
[C---:B---3--:R-:W-:Y:S01]  /*d9a0*/  FFMA R32, R12.reuse, R104, R32 ;  /* 0x000000680c207223 */ /* 0x048fe20000000020 */
[-C--:B------:R-:W-:Y:S01]  /*d9b0*/  FFMA R48, R71, R51.reuse, R48 ;  /* 0x0000003347307223 */ /* 0x080fe20000000030 */
[-C--:B------:R-:W-:Y:S01]  /*d9c0*/  FFMA R49, R67, R51.reuse, R18 ;  /* 0x0000003343317223 */ /* 0x080fe20000000012 */
[-C--:B------:R-:W-:Y:S01]  /*d9d0*/  FFMA R50, R63, R51.reuse, R50 ;  /* 0x000000333f327223 */ /* 0x080fe20000000032 */
[----:B------:R-:W-:Y:S01]  /*d9e0*/  FFMA R51, R107, R51, R16 ;  /* 0x000000336b337223 */ /* 0x000fe20000000010 */
[C---:B------:R-:W-:Y:S01]  /*d9f0*/  FFMA R16, R12.reuse, R60, R31 ;  /* 0x0000003c0c107223 */ /* 0x040fe2000000001f */
[----:B------:R-:W-:Y:S01]  /*da00*/  FFMA R18, R12, R68, R27 ;  /* 0x000000440c127223 */ /* 0x000fe2000000001b */
[C---:B------:R-:W-:Y:S01]  /*da10*/  FFMA R17, R13.reuse, R105, R32 ;  /* 0x000000690d117223 */ /* 0x040fe20000000020 */
[----:B------:R-:W-:Y:S01]  /*da20*/  LDS.128 R44, [R80+0x90] ;  /* 0x00009000502c7984 */ /* 0x000fe20000000c00 */
[C---:B------:R-:W-:Y:S01]  /*da30*/  FFMA R31, R13.reuse, R61, R16 ;  /* 0x0000003d0d1f7223 */ /* 0x040fe20000000010 */
[C---:B------:R-:W-:Y:S01]  /*da40*/  FFMA R27, R13.reuse, R69, R18 ;  /* 0x000000450d1b7223 */ /* 0x040fe20000000012 */
[----:B------:R-:W-:Y:S01]  /*da50*/  FFMA R32, R14, R106, R17 ;  /* 0x0000006a0e207223 */ /* 0x000fe20000000011 */
[----:B------:R-:W-:Y:S01]  /*da60*/  FFMA R30, R12, R64, R30 ;  /* 0x000000400c1e7223 */ /* 0x000fe2000000001e */
[----:B------:R-:W3:Y:S01]  /*da70*/  LDS.128 R16, [R0.X4+UR5+0x90] ;  /* 0x0000900500107984 */ /* 0x000ee20008004c00 */
[C---:B------:R-:W-:Y:S01]  /*da80*/  FFMA R31, R14.reuse, R62, R31 ;  /* 0x0000003e0e1f7223 */ /* 0x040fe2000000001f */
[C---:B------:R-:W-:Y:S01]  /*da90*/  FFMA R27, R14.reuse, R70, R27 ;  /* 0x000000460e1b7223 */ /* 0x040fe2000000001b */
[----:B------:R-:W-:Y:S01]  /*daa0*/  FFMA R13, R13, R65, R30 ;  /* 0x000000410d0d7223 */ /* 0x000fe2000000001e */
[----:B------:R-:W4:Y:S01]  /*dab0*/  LDS.128 R56, [R80+0x490] ;  /* 0x0004900050387984 */ /* 0x000f220000000c00 */
[-C--:B------:R-:W-:Y:S01]  /*dac0*/  FFMA R31, R63, R15.reuse, R31 ;  /* 0x0000000f3f1f7223 */ /* 0x080fe2000000001f */
[-C--:B------:R-:W-:Y:S01]  /*dad0*/  FFMA R27, R71, R15.reuse, R27 ;  /* 0x0000000f471b7223 */ /* 0x080fe2000000001b */
[----:B------:R-:W-:Y:S01]  /*dae0*/  FFMA R30, R14, R66, R13 ;  /* 0x000000420e1e7223 */ /* 0x000fe2000000000d */
[----:B------:R-:W5:Y:S01]  /*daf0*/  LDS.128 R52, [R80+0x690] ;  /* 0x0006900050347984 */ /* 0x000f620000000c00 */
[-C--:B------:R-:W-:Y:S01]  /*db00*/  FFMA R32, R107, R15.reuse, R32 ;  /* 0x0000000f6b207223 */ /* 0x080fe20000000020 */
[C---:B-1----:R-:W-:Y:S01]  /*db10*/  FFMA R26, R8.reuse, R64, R26 ;  /* 0x00000040081a7223 */ /* 0x042fe2000000001a */
[----:B------:R-:W-:Y:S01]  /*db20*/  FFMA R30, R67, R15, R30 ;  /* 0x0000000f431e7223 */ /* 0x000fe2000000001e */
        /* <DEDUP_REMOVED lines=32> */
[-C--:B------:R-:W-:Y:S01]  /*dd30*/  FFMA R107, R107, R7.reuse, R6 ;  /* 0x000000076b6b7223 */ /* 0x080fe20000000006 */
[C---:B------:R-:W-:Y:S01]  /*dd40*/  FFMA R6, R16.reuse, R44, R101 ;  /* 0x0000002c10067223 */ /* 0x040fe20000000065 */
[----:B------:R-:W-:Y:S01]  /*dd50*/  FFMA R105, R67, R7, R66 ;  /* 0x0000000743697223 */ /* 0x000fe20000000042 */
[C---:B------:R-:W-:Y:S01]  /*dd60*/  FFMA R65, R17.reuse, R109, R4 ;  /* 0x0000006d11417223 */ /* 0x040fe20000000004 */
[C---:B----4-:R-:W-:Y:S01]  /*dd70*/  FFMA R102, R16.reuse, R56, R102 ;  /* 0x0000003810667223 */ /* 0x050fe20000000066 */
[C---:B------:R-:W-:Y:S01]  /*dd80*/  FFMA R63, R17.reuse, R45, R6 ;  /* 0x0000002d113f7223 */ /* 0x040fe20000000006 */
[----:B-----5:R-:W-:Y:S01]  /*dd90*/  FFMA R112, R16, R52, R112 ;  /* 0x0000003410707223 */ /* 0x020fe20000000070 */
[----:B------:R-:W3:Y:S01]  /*dda0*/  LDS.128 R4, [R0.X4+UR5+0x690] ;  /* 0x0006900500047984 */ /* 0x000ee20008004c00 */
[C---:B------:R-:W-:Y:S01]  /*ddb0*/  FFMA R61, R17.reuse, R57, R102 ;  /* 0x00000039113d7223 */ /* 0x040fe20000000066 */
[C---:B------:R-:W-:Y:S01]  /*ddc0*/  FFMA R16, R18.reuse, R46, R63 ;  /* 0x0000002e12107223 */ /* 0x040fe2000000003f */
[----:B------:R-:W-:Y:S01]  /*ddd0*/  FFMA R17, R17, R53, R112 ;  /* 0x0000003511117223 */ /* 0x000fe20000000070 */
[C---:B------:R-:W-:Y:S01]  /*dde0*/  FFMA R60, R18.reuse, R110, R65 ;  /* 0x0000006e123c7223 */ /* 0x040fe20000000041 */
[----:B------:R-:W-:Y:S01]  /*ddf0*/  FFMA R102, R18, R58, R61 ;  /* 0x0000003a12667223 */ /* 0x000fe2000000003d */
[-C--:B------:R-:W-:Y:S01]  /*de00*/  FFMA R101, R47, R19.reuse, R16 ;  /* 0x000000132f657223 */ /* 0x080fe20000000010 */
[----:B-1----:R-:W-:Y:S01]  /*de10*/  FFMA R16, R12, R52, R97 ;  /* 0x000000340c107223 */ /* 0x002fe20000000061 */
        /* <DEDUP_REMOVED lines=18> */
[-C--:B------:R-:W-:Y:S01]  /*df40*/  FFMA R99, R111, R15.reuse, R12 ;  /* 0x0000000f6f637223 */ /* 0x080fe2000000000c */
        /* <DEDUP_REMOVED lines=134> */
[-C--:B------:R-:W-:Y:S01]  /*e7b0*/  FFMA R42, R59, R15.reuse, R42 ;  /* 0x0000000f3b2a7223 */ /* 0x080fe2000000002a */
[-C--:B------:R-:W-:Y:S01]  /*e7c0*/  FFMA R41, R55, R15.reuse, R16 ;  /* 0x0000000f37297223 */ /* 0x080fe20000000010 */
[-C--:B------:R-:W-:Y:S01]  /*e7d0*/  FFMA R43, R111, R15.reuse, R12 ;  /* 0x0000000f6f2b7223 */ /* 0x080fe2000000000c */
[C---:B-1----:R-:W-:Y:S01]  /*e7e0*/  FFMA R38, R8.reuse, R56, R38 ;  /* 0x0000003808267223 */ /* 0x042fe20000000026 */
[C---:B------:R-:W-:Y:S01]  /*e7f0*/  FFMA R12, R8.reuse, R52, R37 ;  /* 0x00000034080c7223 */ /* 0x040fe20000000025 */
[C---:B------:R-:W-:Y:S01]  /*e800*/  FFMA R40, R8.reuse, R44, R40 ;  /* 0x0000002c08287223 */ /* 0x040fe20000000028 */
[----:B------:R-:W-:Y:S01]  /*e810*/  FFMA R8, R8, R108, R39 ;  /* 0x0000006c08087223 */ /* 0x000fe20000000027 */
        /* <DEDUP_REMOVED lines=27> */
[----:B------:R-:W2:Y:S01]  /*e9d0*/  LDS.128 R8, [R0.X4+UR5+0x6490] ;  /* 0x0064900500087984 */ /* 0x000ea20008004c00 */
[-C--:B------:R-:W-:Y:S01]  /*e9e0*/  FFMA R34, R55, R7.reuse, R34 ;  /* 0x0000000737227223 */ /* 0x080fe20000000022 */
[C---:B---3--:R-:W-:Y:S01]  /*e9f0*/  FFMA R4, R20.reuse, R108, R51 ;  /* 0x0000006c14047223 */ /* 0x048fe20000000033 */
[----:B------:R-:W-:Y:S01]  /*ea00*/  FFMA R35, R47, R7, R6 ;  /* 0x000000072f237223 */ /* 0x000fe20000000006 */
[C---:B------:R-:W-:Y:S01]  /*ea10*/  FFMA R48, R20.reuse, R56, R48 ;  /* 0x0000003814307223 */ /* 0x040fe20000000030 */
[C---:B------:R-:W-:Y:S01]  /*ea20*/  FFMA R6, R20.reuse, R52, R49 ;  /* 0x0000003414067223 */ /* 0x040fe20000000031 */
        /* <DEDUP_REMOVED lines=11> */
[C---:B-1----:R-:W-:Y:S01]  /*eae0*/  FFMA R32, R16.reuse, R108, R32 ;  /* 0x0000006c10207223 */ /* 0x042fe20000000020 */
        /* <DEDUP_REMOVED lines=12> */
[----:B------:R-:W1:Y:S01]  /*ebb0*/  LDS.128 R4, [R0.X4+UR5+0xa0] ;  /* 0x0000a00500047984 */ /* 0x000e620008004c00 */
        /* <DEDUP_REMOVED lines=9> */
[C---:B--2---:R-:W-:Y:S01]  /*ec50*/  FFMA R26, R8.reuse, R52, R26 ;  /* 0x00000034081a7223 */ /* 0x044fe2000000001a */
[----:B------:R-:W-:Y:S01]  /*ec60*/  FFMA R30, R55, R19, R30 ;  /* 0x00000013371e7223 */ /* 0x000fe2000000001e */
        /* <DEDUP_REMOVED lines=31> */
[-C--:B------:R-:W-:Y:S01]  /*ee60*/  FFMA R3, R59, R15.reuse, R58 ;  /* 0x0000000f3b037223 */ /* 0x080fe2000000003a */
[-C--:B------:R-:W-:Y:S01]  /*ee70*/  FFMA R111, R111, R15.reuse, R14 ;  /* 0x0000000f6f6f7223 */ /* 0x080fe2000000000e */
[C---:B------:R-:W-:Y:S01]  /*ee80*/  FFMA R14, R4.reuse, R48, R103 ;  /* 0x00000030040e7223 */ /* 0x040fe20000000067 */
[----:B------:R-:W-:Y:S01]  /*ee90*/  FFMA R109, R55, R15, R54 ;  /* 0x0000000f376d7223 */ /* 0x000fe20000000036 */
[C---:B----4-:R-:W-:Y:S01]  /*eea0*/  FFMA R102, R4.reuse, R68, R102 ;  /* 0x0000004404667223 */ /* 0x050fe20000000066 */
[C---:B------:R-:W-:Y:S01]  /*eeb0*/  FFMA R53, R5.reuse, R113, R12 ;  /* 0x0000007105357223 */ /* 0x040fe2000000000c */
[C---:B------:R-:W-:Y:S01]  /*eec0*/  FFMA R47, R5.reuse, R49, R14 ;  /* 0x00000031052f7223 */ /* 0x040fe2000000000e */
[----:B-----5:R-:W-:Y:S01]  /*eed0*/  FFMA R104, R4, R64, R104 ;  /* 0x0000004004687223 */ /* 0x020fe20000000068 */
[----:B------:R-:W1:Y:S01]  /*eee0*/  LDS.128 R12, [R0.X4+UR5+0x6a0] ;  /* 0x0006a005000c7984 */ /* 0x000e620008004c00 */
[C---:B------:R-:W-:Y:S01]  /*eef0*/  FFMA R45, R5.reuse, R69, R102 ;  /* 0x00000045052d7223 */ /* 0x040fe20000000066 */
[C---:B------:R-:W-:Y:S01]  /*ef00*/  FFMA R4, R6.reuse, R50, R47 ;  /* 0x0000003206047223 */ /* 0x040fe2000000002f */
[----:B------:R-:W-:Y:S01]  /*ef10*/  FFMA R5, R5, R65, R104 ;  /* 0x0000004105057223 */ /* 0x000fe20000000068 */
[C---:B------:R-:W-:Y:S01]  /*ef20*/  FFMA R44, R6.reuse, R114, R53 ;  /* 0x00000072062c7223 */ /* 0x040fe20000000035 */
[C---:B------:R-:W-:Y:S01]  /*ef30*/  FFMA R106, R6.reuse, R70, R45 ;  /* 0x00000046066a7223 */ /* 0x040fe2000000002d */
[-C--:B------:R-:W-:Y:S01]  /*ef40*/  FFMA R105, R51, R7.reuse, R4 ;  /* 0x0000000733697223 */ /* 0x080fe20000000004 */
[----:B------:R-:W-:Y:S01]  /*ef50*/  FFMA R108, R6, R66, R5 ;  /* 0x00000042066c7223 */ /* 0x000fe20000000005 */
        /* <DEDUP_REMOVED lines=51> */
[-C--:B------:R-:W-:Y:S01]  /*f290*/  FFMA R94, R71, R15.reuse, R94 ;  /* 0x0000000f475e7223 */ /* 0x080fe2000000005e */
[-C--:B------:R-:W-:Y:S01]  /*f2a0*/  FFMA R95, R115, R15.reuse, R12 ;  /* 0x0000000f735f7223 */ /* 0x080fe2000000000c */
[C---:B--2---:R-:W-:Y:S01]  /*f2b0*/  FFMA R12, R4.reuse, R68, R87 ;  /* 0x00000044040c7223 */ /* 0x044fe20000000057 */
        /* <DEDUP_REMOVED lines=11> */
[----:B------:R-:W-:Y:S01]  /*f370*/  LDS.128 R56, [R80+0x4b0] ;  /* 0x0004b00050387984 */ /* 0x000fe20000000c00 */
[----:B------:R-:W-:Y:S01]  /*f380*/  FFMA R92, R6, R114, R5 ;  /* 0x00000072065c7223 */ /* 0x000fe20000000005 */
[----:B------:R-:W-:Y:S01]  /*f390*/  FFMA R91, R71, R7, R4 ;  /* 0x00000007475b7223 */ /* 0x000fe20000000004 */
        /* <DEDUP_REMOVED lines=52> */
[-C--:B------:R-:W-:Y:S01]  /*f6e0*/  FFMA R77, R67, R15.reuse, R44 ;  /* 0x0000000f434d7223 */ /* 0x080fe2000000002c */
[C---:B---3--:R-:W-:Y:S01]  /*f6f0*/  FFMA R62, R4.reuse, R68, R62 ;  /* 0x00000044043e7223 */ /* 0x048fe2000000003e */
        /* <DEDUP_REMOVED lines=48> */
[C---:B------:R-:W-:Y:S01]  /*fa00*/  FFMA R42, R10.reuse, R70, R37 ;  /* 0x000000460a2a7223 */ /* 0x040fe20000000025 */
[-C--:B------:R-:W-:Y:S01]  /*fa10*/  FFMA R41, R67, R11.reuse, R38 ;  /* 0x0000000b43297223 */ /* 0x080fe20000000026 */
[----:B------:R-:W-:Y:S01]  /*fa20*/  FFMA R8, R10, R114, R9 ;  /* 0x000000720a087223 */ /* 0x000fe20000000009 */
[C---:B---3--:R-:W-:Y:S01]  /*fa30*/  FFMA R10, R12.reuse, R68, R33 ;  /* 0x000000440c0a7223 */ /* 0x048fe20000000021 */
[C---:B------:R-:W-:Y:S01]  /*fa40*/  FFMA R34, R12.reuse, R64, R34 ;  /* 0x000000400c227223 */ /* 0x040fe20000000022 */
        /* <DEDUP_REMOVED lines=14> */
[C---:B-1----:R-:W-:Y:S01]  /*fb30*/  FFMA R22, R4.reuse, R112, R22 ;  /* 0x0000007004167223 */ /* 0x042fe20000000016 */
[C---:B------:R-:W-:Y:S01]  /*fb40*/  FFMA R20, R4.reuse, R68, R20 ;  /* 0x0000004404147223 */ /* 0x040fe20000000014 */
[C---:B------:R-:W-:Y:S01]  /*fb50*/  FFMA R12, R4.reuse, R64, R21 ;  /* 0x00000040040c7223 */ /* 0x040fe20000000015 */
[-C--:B------:R-:W-:Y:S01]  /*fb60*/  FFMA R38, R67, R15.reuse, R38 ;  /* 0x0000000f43267223 */ /* 0x080fe20000000026 */
        /* <DEDUP_REMOVED lines=13> */
[C---:B--2---:R-:W-:Y:S01]  /*fc40*/  FFMA R4, R16.reuse, R112, R31 ;  /* 0x0000007010047223 */ /* 0x044fe2000000001f */
[C---:B------:R-:W-:Y:S01]  /*fc50*/  FFMA R32, R16.reuse, R48, R32 ;  /* 0x0000003010207223 */ /* 0x040fe20000000020 */
[----:B------:R-:W-:Y:S01]  /*fc60*/  FFMA R35, R51, R7, R6 ;  /* 0x0000000733237223 */ /* 0x000fe20000000006 */
[----:B------:R-:W-:Y:S01]  /*fc70*/  FFMA R6, R16, R68, R27 ;  /* 0x0000004410067223 */ /* 0x000fe2000000001b */
[C---:B------:R-:W-:Y:S01]  /*fc80*/  FFMA R5, R17.reuse, R113, R4 ;  /* 0x0000007111057223 */ /* 0x040fe20000000004 */
[----:B------:R-:W-:Y:S01]  /*fc90*/  FFMA R31, R17, R49, R32 ;  /* 0x00000031111f7223 */ /* 0x000fe20000000020 */
[-C--:B------:R-:W-:Y:S01]  /*fca0*/  FFMA R34, R67, R7.reuse, R34 ;  /* 0x0000000743227223 */ /* 0x080fe20000000022 */
[----:B------:R-:W-:Y:S01]  /*fcb0*/  FFMA R36, R115, R7, R36 ;  /* 0x0000000773247223 */ /* 0x000fe20000000024 */
[C---:B------:R-:W-:Y:S01]  /*fcc0*/  FFMA R27, R17.reuse, R69, R6 ;  /* 0x00000045111b7223 */ /* 0x040fe20000000006 */
[----:B------:R-:W-:Y:S01]  /*fcd0*/  FFMA R32, R18, R114, R5 ;  /* 0x0000007212207223 */ /* 0x000fe20000000005 */
[----:B------:R-:W2:Y:S01]  /*fce0*/  LDS.128 R12, [R0.X4+UR5+0xb0] ;  /* 0x0000b005000c7984 */ /* 0x000ea20008004c00 */
[----:B------:R-:W-:Y:S01]  /*fcf0*/  FFMA R30, R16, R64, R30 ;  /* 0x00000040101e7223 */ /* 0x000fe2000000001e */
[C---:B------:R-:W-:Y:S01]  /*fd00*/  FFMA R31, R18.reuse, R50, R31 ;  /* 0x00000032121f7223 */ /* 0x040fe2000000001f */
[C---:B------:R-:W-:Y:S01]  /*fd10*/  FFMA R27, R18.reuse, R70, R27 ;  /* 0x00000046121b7223 */ /* 0x040fe2000000001b */
[----:B------:R-:W4:Y:S01]  /*fd20*/  LDS.128 R60, [R80+0x2b0] ;  /* 0x0002b000503c7984 */ /* 0x000f220000000c00 */
[----:B------:R-:W-:Y:S01]  /*fd30*/  FFMA R17, R17, R65, R30 ;  /* 0x0000004111117223 */ /* 0x000fe2000000001e */
[-C--:B------:R-:W-:Y:S01]  /*fd40*/  FFMA R31, R51, R19.reuse, R31 ;  /* 0x00000013331f7223 */ /* 0x080fe2000000001f */
[-C--:B------:R-:W-:Y:S01]  /*fd50*/  FFMA R27, R71, R19.reuse, R27 ;  /* 0x00000013471b7223 */ /* 0x080fe2000000001b */
[----:B------:R-:W5:Y:S01]  /*fd60*/  LDS.128 R4, [R80+0xb0] ;  /* 0x0000b00050047984 */ /* 0x000f620000000c00 */
[----:B------:R-:W-:Y:S01]  /*fd70*/  FFMA R30, R18, R66, R17 ;  /* 0x00000042121e7223 */ /* 0x000fe20000000011 */
[----:B------:R-:W-:-:S02]  /*fd80*/  FFMA R32, R115, R19, R32 ;  /* 0x0000001373207223 */ /* 0x000fc40000000020 */
[----:B------:R-:W5:Y:S01]  /*fd90*/  LDS.128 R52, [R80+0x6b0] ;  /* 0x0006b00050347984 */ /* 0x000f620000000c00 */
[----:B------:R-:W-:Y:S01]  /*fda0*/  FFMA R30, R67, R19, R30 ;  /* 0x00000013431e7223 */ /* 0x000fe2000000001e */
[C---:B---3--:R-:W-:Y:S01]  /*fdb0*/  FFMA R26, R8.reuse, R64, R26 ;  /* 0x00000040081a7223 */ /* 0x048fe2000000001a */
[C---:B------:R-:W-:Y:S01]  /*fdc0*/  FFMA R24, R8.reuse, R68, R24 ;  /* 0x0000004408187223 */ /* 0x040fe20000000018 */
[----:B------:R-:W3:Y:S01]  /*fdd0*/  LDS.128 R16, [R0.X4+UR5+0x2b0] ;  /* 0x0002b00500107984 */ /* 0x000ee20008004c00 */
[C---:B------:R-:W-:Y:S01]  /*fde0*/  FFMA R28, R8.reuse, R112, R28 ;  /* 0x00000070081c7223 */ /* 0x040fe2000000001c */
[----:B------:R-:W-:Y:S01]  /*fdf0*/  FFMA R8, R8, R48, R29 ;  /* 0x0000003008087223 */ /* 0x000fe2000000001d */
[C---:B------:R-:W-:Y:S01]  /*fe00*/  FFMA R26, R9.reuse, R65, R26 ;  /* 0x00000041091a7223 */ /* 0x040fe2000000001a */
[C---:B------:R-:W-:Y:S01]  /*fe10*/  FFMA R24, R9.reuse, R69, R24 ;  /* 0x0000004509187223 */ /* 0x040fe20000000018 */
[C---:B------:R-:W-:Y:S01]  /*fe20*/  FFMA R29, R9.reuse, R113, R28 ;  /* 0x00000071091d7223 */ /* 0x040fe2000000001c */
[-C--:B------:R-:W-:Y:S01]  /*fe30*/  FFMA R28, R9, R49.reuse, R8 ;  /* 0x00000031091c7223 */ /* 0x080fe20000000008 */
[C---:B------:R-:W-:Y:S01]  /*fe40*/  FFMA R26, R10.reuse, R66, R26 ;  /* 0x000000420a1a7223 */ /* 0x040fe2000000001a */
[C---:B------:R-:W-:Y:S01]  /*fe50*/  FFMA R24, R10.reuse, R70, R24 ;  /* 0x000000460a187223 */ /* 0x040fe20000000018 */
[----:B------:R-:W-:Y:S01]  /*fe60*/  FFMA R29, R10, R114, R29 ;  /* 0x000000720a1d7223 */ /* 0x000fe2000000001d */
[C---:B-1----:R-:W-:Y:S01]  /*fe70*/  FFMA R111, R20.reuse, R48, R111 ;  /* 0x00000030146f7223 */ /* 0x042fe2000000006f */
[C---:B------:R-:W-:Y:S01]  /*fe80*/  FFMA R3, R20.reuse, R68, R3 ;  /* 0x0000004414037223 */ /* 0x040fe20000000003 */
[C---:B------:R-:W-:Y:S01]  /*fe90*/  FFMA R109, R20.reuse, R64, R109 ;  /* 0x00000040146d7223 */ /* 0x040fe2000000006d */
[----:B------:R-:W-:Y:S01]  /*fea0*/  FFMA R110, R20, R112, R110 ;  /* 0x00000070146e7223 */ /* 0x000fe2000000006e */
[-C--:B------:R-:W-:Y:S01]  /*feb0*/  FFMA R28, R10, R50.reuse, R28 ;  /* 0x000000320a1c7223 */ /* 0x080fe2000000001c */
        /* <DEDUP_REMOVED lines=18> */
[C---:B-----5:R-:W-:Y:S01]  /*ffe0*/  FFMA R20, R12.reuse, R4, R107 ;  /* 0x000000040c147223 */ /* 0x060fe2000000006b */
        /* <DEDUP_REMOVED lines=9> */
[----:B------:R-:W-:Y:S01]  /*10080*/  FFMA R112, R14, R6, R65 ;  /* 0x000000060e707223 */ /* 0x000fe20000000041 */
[-C--:B------:R-:W-:Y:S01]  /*10090*/  FFMA R111, R59, R15.reuse, R12 ;  /* 0x0000000f3b6f7223 */ /* 0x080fe2000000000c */
[----:B---3--:R-:W-:Y:S01]  /*100a0*/  FFMA R12, R16, R52, R101 ;  /* 0x00000034100c7223 */ /* 0x008fe20000000065 */
[----:B------:R-:W-:Y:S01]  /*100b0*/  FFMA R14, R14, R54, R13 ;  /* 0x000000360e0e7223 */ /* 0x000fe2000000000d */
[-C--:B------:R-:W-:Y:S01]  /*100c0*/  FFMA R110, R63, R15.reuse, R110 ;  /* 0x0000000f3f6e7223 */ /* 0x080fe2000000006e */
[-C--:B------:R-:W-:Y:S01]  /*100d0*/  FFMA R112, R7, R15.reuse, R112 ;  /* 0x0000000f07707223 */ /* 0x080fe20000000070 */
[C---:B------:R-:W-:Y:S01]  /*100e0*/  FFMA R102, R16.reuse, R56, R102 ;  /* 0x0000003810667223 */ /* 0x040fe20000000066 */
        /* <DEDUP_REMOVED lines=10> */
[----:B------:R-:W-:Y:S01]  /*10190*/  LDS.128 R228, [R0.X4+UR5+0x1e0] ;  /* 0x0001e00500e47984 */ /* 0x000fe20008004c00 */
[-C--:B------:R-:W-:Y:S01]  /*101a0*/  FFMA R106, R55, R19.reuse, R106 ;  /* 0x00000013376a7223 */ /* 0x080fe2000000006a */
[C---:B------:R-:W-:Y:S01]  /*101b0*/  FFMA R108, R18.reuse, R6, R17 ;  /* 0x00000006126c7223 */ /* 0x040fe20000000011 */
[----:B------:R-:W-:Y:S01]  /*101c0*/  FFMA R107, R59, R19, R16 ;  /* 0x000000133b6b7223 */ /* 0x000fe20000000010 */
[----:B------:R-:W-:Y:S01]  /*101d0*/  FFMA R18, R18, R62, R65 ;  /* 0x0000003e12127223 */ /* 0x000fe20000000041 */
[C---:B-1----:R-:W-:Y:S01]  /*101e0*/  FFMA R98, R8.reuse, R56, R98 ;  /* 0x0000003808627223 */ /* 0x042fe20000000062 */
        /* <DEDUP_REMOVED lines=8> */
[----:B------:R-:W1:Y:S01]  /*10270*/  LDS.128 R16, [R0.X4+UR5+0x22b0] ;  /* 0x0022b00500107984 */ /* 0x000e620008004c00 */
[----:B------:R-:W-:Y:S01]  /*10280*/  FFMA R9, R9, R5, R8 ;  /* 0x0000000509097223 */ /* 0x000fe20000000008 */
[C---:B------:R-:W-:Y:S01]  /*10290*/  FFMA R8, R10.reuse, R58, R49 ;  /* 0x0000003a0a087223 */ /* 0x040fe20000000031 */
[----:B------:R-:W-:-:S02]  /*102a0*/  FFMA R102, R10, R54, R51 ;  /* 0x000000360a667223 */ /* 0x000fc40000000033 */
[----:B------:R-:W-:Y:S01]  /*102b0*/  FFMA R104, R10, R6, R9 ;  /* 0x000000060a687223 */ /* 0x000fe20000000009 */
[----:B------:R-:W-:Y:S01]  /*102c0*/  FFMA R103, R59, R11, R8 ;  /* 0x0000000b3b677223 */ /* 0x000fe20000000008 */
[C---:B--2---:R-:W-:Y:S01]  /*102d0*/  FFMA R94, R20.reuse, R56, R94 ;  /* 0x00000038145e7223 */ /* 0x044fe2000000005e */
[C---:B------:R-:W-:Y:S01]  /*102e0*/  FFMA R8, R20.reuse, R52, R25 ;  /* 0x0000003414087223 */ /* 0x040fe20000000019 */
[----:B------:R-:W-:Y:S01]  /*102f0*/  FFMA R96, R20, R60, R96 ;  /* 0x0000003c14607223 */ /* 0x000fe20000000060 */
        /* <DEDUP_REMOVED lines=35> */
[----:B------:R-:W-:Y:S01]  /*10530*/  FFMA R12, R16, R60, R89 ;  /* 0x0000003c100c7223 */ /* 0x000fe20000000059 */
        /* <DEDUP_REMOVED lines=79> */
[-C--:B------:R-:W-:Y:S01]  /*10a30*/  FFMA R75, R59, R19.reuse, R16 ;  /* 0x000000133b4b7223 */ /* 0x080fe20000000010 */
[----:B------:R-:W-:Y:S01]  /*10a40*/  FFMA R18, R18, R62, R49 ;  /* 0x0000003e12127223 */ /* 0x000fe20000000031 */
        /* <DEDUP_REMOVED lines=13> */
[----:B------:R-:W-:-:S02]  /*10b20*/  FFMA R70, R10, R54, R43 ;  /* 0x000000360a467223 */ /* 0x000fc4000000002b */
[C---:B------:R-:W-:Y:S01]  /*10b30*/  FFMA R72, R10.reuse, R6, R9 ;  /* 0x000000060a487223 */ /* 0x040fe20000000009 */
[----:B------:R-:W-:Y:S01]  /*10b40*/  FFMA R10, R10, R62, R45 ;  /* 0x0000003e0a0a7223 */ /* 0x000fe2000000002d */
[C---:B-1----:R-:W-:Y:S01]  /*10b50*/  FFMA R40, R20.reuse, R4, R40 ;  /* 0x0000000414287223 */ /* 0x042fe20000000028 */
[----:B------:R-:W-:Y:S01]  /*10b60*/  FFMA R71, R59, R11, R8 ;  /* 0x0000000b3b477223 */ /* 0x000fe20000000008 */
[C---:B------:R-:W-:Y:S01]  /*10b70*/  FFMA R8, R20.reuse, R56, R37 ;  /* 0x0000003814087223 */ /* 0x040fe20000000025 */
[C---:B------:R-:W-:Y:S01]  /*10b80*/  FFMA R38, R20.reuse, R52, R38 ;  /* 0x0000003414267223 */ /* 0x040fe20000000026 */
[----:B------:R-:W-:Y:S01]  /*10b90*/  FFMA R20, R20, R60, R39 ;  /* 0x0000003c14147223 */ /* 0x000fe20000000027 */
[----:B------:R-:W-:Y:S01]  /*10ba0*/  FFMA R37, R21, R5, R40 ;  /* 0x0000000515257223 */ /* 0x000fe20000000028 */
[-C--:B------:R-:W-:Y:S01]  /*10bb0*/  FFMA R70, R55, R11.reuse, R70 ;  /* 0x0000000b37467223 */ /* 0x080fe20000000046 */
        /* <DEDUP_REMOVED lines=29> */
[C---:B------:R-:W-:Y:S01]  /*10d90*/  FFMA R12, R16.reuse, R60, R31 ;  /* 0x0000003c100c7223 */ /* 0x040fe2000000001f */
[----:B------:R-:W-:Y:S01]  /*10da0*/  FFMA R51, R63, R15, R14 ;  /* 0x0000000f3f337223 */ /* 0x000fe2000000000e */
[----:B------:R-:W-:Y:S01]  /*10db0*/  FFMA R14, R16, R56, R27 ;  /* 0x00000038100e7223 */ /* 0x000fe2000000001b */
[----:B------:R-:W-:Y:S01]  /*10dc0*/  FFMA R13, R17, R5, R32 ;  /* 0x00000005110d7223 */ /* 0x000fe20000000020 */
[-C--:B------:R-:W-:Y:S01]  /*10dd0*/  FFMA R49, R59, R15.reuse, R20 ;  /* 0x0000000f3b317223 */ /* 0x080fe20000000014 */
[----:B------:R-:W-:Y:S01]  /*10de0*/  FFMA R50, R55, R15, R50 ;  /* 0x0000000f37327223 */ /* 0x000fe20000000032 */
[C---:B------:R-:W-:Y:S01]  /*10df0*/  FFMA R31, R17.reuse, R61, R12 ;  /* 0x0000003d111f7223 */ /* 0x040fe2000000000c */
[C---:B------:R-:W-:Y:S01]  /*10e00*/  FFMA R27, R17.reuse, R57, R14 ;  /* 0x00000039111b7223 */ /* 0x040fe2000000000e */
[----:B------:R-:W-:Y:S01]  /*10e10*/  FFMA R48, R18, R6, R13 ;  /* 0x0000000612307223 */ /* 0x000fe2000000000d */
[----:B------:R-:W-:Y:S01]  /*10e20*/  LDS.128 R32, [R0.X4+UR5+0xc0] ;  /* 0x0000c00500207984 */ /* 0x000fe20008004c00 */
[----:B------:R-:W-:Y:S01]  /*10e30*/  FFMA R30, R16, R52, R30 ;  /* 0x00000034101e7223 */ /* 0x000fe2000000001e */
[C---:B------:R-:W-:Y:S01]  /*10e40*/  FFMA R31, R18.reuse, R62, R31 ;  /* 0x0000003e121f7223 */ /* 0x040fe2000000001f */
[C---:B------:R-:W-:Y:S01]  /*10e50*/  FFMA R27, R18.reuse, R58, R27 ;  /* 0x0000003a121b7223 */ /* 0x040fe2000000001b */
[----:B------:R-:W3:Y:S01]  /*10e60*/  LDS.128 R20, [R80+0x2c0] ;  /* 0x0002c00050147984 */ /* 0x000ee20000000c00 */
[----:B------:R-:W-:Y:S01]  /*10e70*/  FFMA R17, R17, R53, R30 ;  /* 0x0000003511117223 */ /* 0x000fe2000000001e */
[-C--:B------:R-:W-:Y:S01]  /*10e80*/  FFMA R31, R63, R19.reuse, R31 ;  /* 0x000000133f1f7223 */ /* 0x080fe2000000001f */
[-C--:B------:R-:W-:Y:S01]  /*10e90*/  FFMA R27, R59, R19.reuse, R27 ;  /* 0x000000133b1b7223 */ /* 0x080fe2000000001b */
[----:B------:R-:W4:Y:S01]  /*10ea0*/  LDS.128 R36, [R80+0x4c0] ;  /* 0x0004c00050247984 */ /* 0x000f220000000c00 */
[----:B------:R-:W-:Y:S01]  /*10eb0*/  FFMA R30, R18, R54, R17 ;  /* 0x00000036121e7223 */ /* 0x000fe20000000011 */
[-C--:B------:R-:W-:Y:S01]  /*10ec0*/  FFMA R48, R7, R19.reuse, R48 ;  /* 0x0000001307307223 */ /* 0x080fe20000000030 */
[C---:B-1----:R-:W-:Y:S01]  /*10ed0*/  FFMA R26, R8.reuse, R52, R26 ;  /* 0x00000034081a7223 */ /* 0x042fe2000000001a */
[----:B------:R-:W1:Y:S01]  /*10ee0*/  LDS.128 R12, [R80+0xc0] ;  /* 0x0000c000500c7984 */ /* 0x000e620000000c00 */
[----:B------:R-:W-:Y:S01]  /*10ef0*/  FFMA R30, R55, R19, R30 ;  /* 0x00000013371e7223 */ /* 0x000fe2000000001e */
[C---:B------:R-:W-:Y:S01]  /*10f00*/  FFMA R24, R8.reuse, R56, R24 ;  /* 0x0000003808187223 */ /* 0x040fe20000000018 */
[C---:B------:R-:W-:Y:S01]  /*10f10*/  FFMA R29, R8.reuse, R4, R29 ;  /* 0x00000004081d7223 */ /* 0x040fe2000000001d */
[----:B------:R-:W5:Y:S01]  /*10f20*/  LDS.128 R40, [R80+0x6c0] ;  /* 0x0006c00050287984 */ /* 0x000f620000000c00 */
[----:B------:R-:W-:Y:S01]  /*10f30*/  FFMA R28, R8, R60, R28 ;  /* 0x0000003c081c7223 */ /* 0x000fe2000000001c */
[C---:B------:R-:W-:Y:S01]  /*10f40*/  FFMA R26, R9.reuse, R53, R26 ;  /* 0x00000035091a7223 */ /* 0x040fe2000000001a */
        /* <DEDUP_REMOVED lines=11> */
[-C--:B------:R-:W-:Y:S01]  /*11000*/  FFMA R26, R55, R11.reuse, R26 ;  /* 0x0000000b371a7223 */ /* 0x080fe2000000001a */
[-C--:B------:R-:W-:Y:S01]  /*11010*/  FFMA R28, R63, R11.reuse, R28 ;  /* 0x0000000b3f1c7223 */ /* 0x080fe2000000001c */
        /* <DEDUP_REMOVED lines=14> */
[-C--:B------:R-:W-:Y:S01]  /*11100*/  FFMA R3, R59, R47.reuse, R58 ;  /* 0x0000002f3b037223 */ /* 0x080fe2000000003a */
[-C--:B------:R-:W-:Y:S01]  /*11110*/  FFMA R62, R55, R47.reuse, R62 ;  /* 0x0000002f373e7223 */ /* 0x080fe2000000003e */
[C---:B----4-:R-:W-:Y:S01]  /*11120*/  FFMA R4, R32.reuse, R36, R111 ;  /* 0x0000002420047223 */ /* 0x050fe2000000006f */
[----:B------:R-:W-:Y:S01]  /*11130*/  FFMA R64, R7, R47, R64 ;  /* 0x0000002f07407223 */ /* 0x000fe20000000040 */
[C---:B------:R-:W-:Y:S01]  /*11140*/  FFMA R47, R33.reuse, R21, R110 ;  /* 0x00000015212f7223 */ /* 0x040fe2000000006e */
[----:B-1----:R-:W-:Y:S01]  /*11150*/  FFMA R112, R32, R12, R112 ;  /* 0x0000000c20707223 */ /* 0x002fe20000000070 */
[----:B------:R-:W-:-:S02]  /*11160*/  FFMA R45, R33, R37, R4 ;  /* 0x00000025212d7223 */ /* 0x000fc40000000004 */
[----:B------:R-:W-:Y:S01]  /*11170*/  FFMA R58, R34, R22, R47 ;  /* 0x00000016223a7223 */ /* 0x000fe2000000002f */
[----:B------:R-:W1:Y:S01]  /*11180*/  LDS.128 R4, [R0.X4+UR5+0x6c0] ;  /* 0x0006c00500047984 */ /* 0x000e620008004c00 */
[----:B-----5:R-:W-:Y:S01]  /*11190*/  FFMA R32, R32, R40, R113 ;  /* 0x0000002820207223 */ /* 0x020fe20000000071 */
[----:B------:R-:W-:Y:S01]  /*111a0*/  FFMA R53, R33, R13, R112 ;  /* 0x0000000d21357223 */ /* 0x000fe20000000070 */
[----:B------:R-:W-:Y:S01]  /*111b0*/  FFMA R58, R23, R35, R58 ;  /* 0x00000023173a7223 */ /* 0x000fe2000000003a */
[----:B------:R-:W-:Y:S01]  /*111c0*/  LDS.128 R112, [R0.X4+UR5+0x40c0] ;  /* 0x0040c00500707984 */ /* 0x000fe20008004c00 */
[----:B------:R-:W-:Y:S01]  /*111d0*/  FFMA R33, R33, R41, R32 ;  /* 0x0000002921217223 */ /* 0x000fe20000000020 */
[C---:B------:R-:W-:Y:S01]  /*111e0*/  FFMA R32, R34.reuse, R38, R45 ;  /* 0x0000002622207223 */ /* 0x040fe2000000002d */
[----:B------:R-:W-:Y:S01]  /*111f0*/  FFMA R60, R34, R14, R53 ;  /* 0x0000000e223c7223 */ /* 0x000fe20000000035 */
[----:B------:R-:W-:Y:S01]  /*11200*/  FFMA R106, R16, R40, R106 ;  /* 0x00000028106a7223 */ /* 0x000fe2000000006a */
[----:B------:R-:W-:Y:S01]  /*11210*/  FFMA R34, R34, R42, R33 ;  /* 0x0000002a22227223 */ /* 0x000fe20000000021 */
[-C--:B------:R-:W-:Y:S01]  /*11220*/  FFMA R59, R39, R35.reuse, R32 ;  /* 0x00000023273b7223 */ /* 0x080fe20000000020 */
        /* <DEDUP_REMOVED lines=48> */
[-C--:B------:R-:W-:Y:S01]  /*11530*/  FFMA R44, R43, R7.reuse, R44 ;  /* 0x000000072b2c7223 */ /* 0x080fe2000000002c */
[C---:B---3--:R-:W-:Y:S01]  /*11540*/  FFMA R96, R32.reuse, R36, R96 ;  /* 0x0000002420607223 */ /* 0x048fe20000000060 */
        /* <DEDUP_REMOVED lines=113> */
[----:B------:R-:W2:Y:S01]  /*11c60*/  LDS.128 R4, [R0.X4+UR5+0x62c0] ;  /* 0x0062c00500047984 */ /* 0x000ea20008004c00 */
        /* <DEDUP_REMOVED lines=37> */
[----:B------:R-:W-:Y:S01]  /*11ec0*/  LDS.128 R72, [R80+0xd0] ;  /* 0x0000d00050487984 */ /* 0x000fe20000000c00 */
        /* <DEDUP_REMOVED lines=12> */
[----:B------:R-:W-:Y:S01]  /*11f90*/  LDS.128 R48, [R80+0x2d0] ;  /* 0x0002d00050307984 */ /* 0x000fe20000000c00 */
[C---:B------:R-:W-:Y:S01]  /*11fa0*/  FFMA R83, R6.reuse, R14, R83 ;  /* 0x0000000e06537223 */ /* 0x040fe20000000053 */
[C---:B------:R-:W-:Y:S01]  /*11fb0*/  FFMA R81, R6.reuse, R38, R81 ;  /* 0x0000002606517223 */ /* 0x040fe20000000051 */
[----:B------:R-:W-:Y:S01]  /*11fc0*/  FFMA R27, R6, R42, R27 ;  /* 0x0000002a061b7223 */ /* 0x000fe2000000001b */
[----:B------:R-:W2:Y:S01]  /*11fd0*/  LDS.128 R8, [R0.X4+UR5+0xd0] ;  /* 0x0000d00500087984 */ /* 0x000ea20008004c00 */
[-C--:B------:R-:W-:Y:S01]  /*11fe0*/  FFMA R82, R23, R7.reuse, R82 ;  /* 0x0000000717527223 */ /* 0x080fe20000000052 */
[-C--:B------:R-:W-:Y:S01]  /*11ff0*/  FFMA R81, R39, R7.reuse, R81 ;  /* 0x0000000727517223 */ /* 0x080fe20000000051 */
[-C--:B------:R-:W-:Y:S01]  /*12000*/  FFMA R27, R43, R7.reuse, R27 ;  /* 0x000000072b1b7223 */ /* 0x080fe2000000001b */
[----:B------:R-:W4:Y:S01]  /*12010*/  LDS.128 R68, [R80+0x6d0] ;  /* 0x0006d00050447984 */ /* 0x000f220000000c00 */
[C---:B---3--:R-:W-:Y:S01]  /*12020*/  FFMA R24, R16.reuse, R36, R24 ;  /* 0x0000002410187223 */ /* 0x048fe20000000018 */
[C---:B------:R-:W-:Y:S01]  /*12030*/  FFMA R28, R16.reuse, R20, R28 ;  /* 0x00000014101c7223 */ /* 0x040fe2000000001c */
[----:B------:R-:W-:Y:S01]  /*12040*/  FFMA R83, R15, R7, R83 ;  /* 0x000000070f537223 */ /* 0x000fe20000000053 */
[----:B------:R-:W3:Y:S01]  /*12050*/  LDS.128 R76, [R80+0x4d0] ;  /* 0x0004d000504c7984 */ /* 0x000ee20000000c00 */
[C---:B------:R-:W-:Y:S01]  /*12060*/  FFMA R7, R16.reuse, R40, R26 ;  /* 0x0000002810077223 */ /* 0x040fe2000000001a */
[----:B------:R-:W-:Y:S01]  /*12070*/  FFMA R26, R16, R12, R29 ;  /* 0x0000000c101a7223 */ /* 0x000fe2000000001d */
[C---:B------:R-:W-:Y:S01]  /*12080*/  FFMA R16, R17.reuse, R37, R24 ;  /* 0x0000002511107223 */ /* 0x040fe20000000018 */
[C---:B------:R-:W-:Y:S01]  /*12090*/  FFMA R24, R17.reuse, R21, R28 ;  /* 0x0000001511187223 */ /* 0x040fe2000000001c */
[C---:B------:R-:W-:Y:S01]  /*120a0*/  FFMA R7, R17.reuse, R41, R7 ;  /* 0x0000002911077223 */ /* 0x040fe20000000007 */
[----:B------:R-:W5:Y:S01]  /*120b0*/  LDS.128 R28, [R0.X4+UR5+0x2d0] ;  /* 0x0002d005001c7984 */ /* 0x000f620008004c00 */
[----:B------:R-:W-:Y:S01]  /*120c0*/  FFMA R26, R17, R13, R26 ;  /* 0x0000000d111a7223 */ /* 0x000fe2000000001a */
[C---:B------:R-:W-:Y:S01]  /*120d0*/  FFMA R24, R18.reuse, R22, R24 ;  /* 0x0000001612187223 */ /* 0x040fe20000000018 */
[C---:B------:R-:W-:Y:S01]  /*120e0*/  FFMA R7, R18.reuse, R42, R7 ;  /* 0x0000002a12077223 */ /* 0x040fe20000000007 */
[----:B------:R-:W-:Y:S01]  /*120f0*/  FFMA R16, R18, R38, R16 ;  /* 0x0000002612107223 */ /* 0x000fe20000000010 */
[C---:B-1----:R-:W-:Y:S01]  /*12100*/  FFMA R63, R32.reuse, R20, R63 ;  /* 0x00000014203f7223 */ /* 0x042fe2000000003f */
[----:B------:R-:W-:Y:S01]  /*12110*/  FFMA R64, R32, R12, R64 ;  /* 0x0000000c20407223 */ /* 0x000fe20000000040 */
[----:B------:R-:W-:Y:S01]  /*12120*/  FFMA R24, R23, R19, R24 ;  /* 0x0000001317187223 */ /* 0x000fe20000000018 */
[----:B------:R-:W-:Y:S01]  /*12130*/  FFMA R26, R18, R14, R26 ;  /* 0x0000000e121a7223 */ /* 0x000fe2000000001a */
[C---:B------:R-:W-:Y:S01]  /*12140*/  FFMA R63, R33.reuse, R21, R63 ;  /* 0x00000015213f7223 */ /* 0x040fe2000000003f */
[----:B------:R-:W-:Y:S01]  /*12150*/  FFMA R13, R33, R13, R64 ;  /* 0x0000000d210d7223 */ /* 0x000fe20000000040 */
[----:B------:R-:W-:Y:S01]  /*12160*/  FFMA R62, R32, R40, R62 ;  /* 0x00000028203e7223 */ /* 0x000fe2000000003e */
[----:B------:R-:W-:Y:S01]  /*12170*/  FFMA R26, R15, R19, R26 ;  /* 0x000000130f1a7223 */ /* 0x000fe2000000001a */
[C---:B------:R-:W-:Y:S01]  /*12180*/  FFMA R6, R34.reuse, R22, R63 ;  /* 0x0000001622067223 */ /* 0x040fe2000000003f */
[----:B------:R-:W-:Y:S01]  /*12190*/  FFMA R116, R34, R14, R13 ;  /* 0x0000000e22747223 */ /* 0x000fe2000000000d */
[----:B------:R-:W-:Y:S01]  /*121a0*/  FFMA R3, R32, R36, R3 ;  /* 0x0000002420037223 */ /* 0x000fe20000000003 */
[----:B------:R-:W-:Y:S01]  /*121b0*/  FFMA R41, R33, R41, R62 ;  /* 0x0000002921297223 */ /* 0x000fe2000000003e */
[-C--:B------:R-:W-:Y:S01]  /*121c0*/  FFMA R6, R23, R35.reuse, R6 ;  /* 0x0000002317067223 */ /* 0x080fe20000000006 */
[----:B------:R-:W-:Y:S01]  /*121d0*/  FFMA R116, R15, R35, R116 ;  /* 0x000000230f747223 */ /* 0x000fe20000000074 */
[----:B------:R-:W1:Y:S01]  /*121e0*/  LDS.128 R20, [R0.X4+UR5+0x4d0] ;  /* 0x0004d00500147984 */ /* 0x000e620008004c00 */
[-C--:B------:R-:W-:Y:S01]  /*121f0*/  FFMA R7, R43, R19.reuse, R7 ;  /* 0x000000132b077223 */ /* 0x080fe20000000007 */
[----:B------:R-:W-:Y:S01]  /*12200*/  FFMA R16, R39, R19, R16 ;  /* 0x0000001327107223 */ /* 0x000fe20000000010 */
[----:B------:R-:W-:Y:S01]  /*12210*/  FFMA R3, R33, R37, R3 ;  /* 0x0000002521037223 */ /* 0x000fe20000000003 */
[----:B------:R-:W-:Y:S01]  /*12220*/  FFMA R42, R34, R42, R41 ;  /* 0x0000002a222a7223 */ /* 0x000fe20000000029 */
[----:B------:R-:W-:Y:S01]  /*12230*/  LDS.128 R64, [R80+0x4e0] ;  /* 0x0004e00050407984 */ /* 0x000fe20000000c00 */
[C---:B--2---:R-:W-:Y:S01]  /*12240*/  FFMA R58, R8.reuse, R48, R58 ;  /* 0x00000030083a7223 */ /* 0x044fe2000000003a */
[----:B------:R-:W-:Y:S01]  /*12250*/  FFMA R60, R8, R72, R60 ;  /* 0x00000048083c7223 */ /* 0x000fe2000000003c */
[----:B------:R-:W-:Y:S01]  /*12260*/  FFMA R38, R34, R38, R3 ;  /* 0x0000002622267223 */ /* 0x000fe20000000003 */
[----:B------:R-:W-:Y:S01]  /*12270*/  FFMA R3, R43, R35, R42 ;  /* 0x000000232b037223 */ /* 0x000fe2000000002a */
[C---:B----4-:R-:W-:Y:S01]  /*12280*/  FFMA R4, R8.reuse, R68, R61 ;  /* 0x0000004408047223 */ /* 0x050fe2000000003d */
[C---:B------:R-:W-:Y:S01]  /*12290*/  FFMA R15, R9.reuse, R49, R58 ;  /* 0x00000031090f7223 */ /* 0x040fe2000000003a */
[----:B------:R-:W-:Y:S01]  /*122a0*/  FFMA R17, R9, R73, R60 ;  /* 0x0000004909117223 */ /* 0x000fe2000000003c */
[----:B------:R-:W-:Y:S01]  /*122b0*/  FFMA R5, R39, R35, R38 ;  /* 0x0000002327057223 */ /* 0x000fe20000000026 */
[----:B---3--:R-:W-:Y:S01]  /*122c0*/  FFMA R8, R8, R76, R59 ;  /* 0x0000004c08087223 */ /* 0x008fe2000000003b */
[C---:B------:R-:W-:Y:S01]  /*122d0*/  FFMA R13, R9.reuse, R69, R4 ;  /* 0x00000045090d7223 */ /* 0x040fe20000000004 */
[C---:B------:R-:W-:Y:S01]  /*122e0*/  FFMA R4, R10.reuse, R50, R15 ;  /* 0x000000320a047223 */ /* 0x040fe2000000000f */
[----:B------:R-:W-:Y:S01]  /*122f0*/  LDS.128 R40, [R80+0x2e0] ;  /* 0x0002e00050287984 */ /* 0x000fe20000000c00 */
[----:B------:R-:W-:Y:S01]  /*12300*/  FFMA R9, R9, R77, R8 ;  /* 0x0000004d09097223 */ /* 0x000fe20000000008 */
[----:B------:R-:W-:Y:S01]  /*12310*/  FFMA R8, R10, R74, R17 ;  /* 0x0000004a0a087223 */ /* 0x000fe20000000011 */
[-C--:B------:R-:W-:Y:S01]  /*12320*/  FFMA R17, R51, R11.reuse, R4 ;  /* 0x0000000b33117223 */ /* 0x080fe20000000004 */
[C---:B-----5:R-:W-:Y:S01]  /*12330*/  FFMA R4, R28.reuse, R48, R133 ;  /* 0x000000301c047223 */ /* 0x060fe20000000085 */
        /* <DEDUP_REMOVED lines=15> */
[-C--:B------:R-:W-:Y:S01]  /*12430*/  FFMA R60, R75, R31.reuse, R60 ;  /* 0x0000001f4b3c7223 */ /* 0x080fe2000000003c */
[-C--:B------:R-:W-:Y:S01]  /*12440*/  FFMA R55, R79, R31.reuse, R55 ;  /* 0x0000001f4f377223 */ /* 0x080fe20000000037 */
[-C--:B------:R-:W-:Y:S01]  /*12450*/  FFMA R19, R71, R31.reuse, R19 ;  /* 0x0000001f47137223 */ /* 0x080fe20000000013 */
[----:B------:R-:W-:Y:S01]  /*12460*/  FFMA R87, R51, R31, R87 ;  /* 0x0000001f33577223 */ /* 0x000fe20000000057 */
[----:B------:R-:W-:Y:S01]  /*12470*/  LDS.128 R56, [R80+0xe0] ;  /* 0x0000e00050387984 */ /* 0x000fe20000000c00 */
[-C--:B------:R-:W-:Y:S01]  /*12480*/  FFMA R62, R71, R11.reuse, R62 ;  /* 0x0000000b473e7223 */ /* 0x080fe2000000003e */
[----:B------:R-:W-:Y:S01]  /*12490*/  FFMA R63, R79, R11, R10 ;  /* 0x0000000b4f3f7223 */ /* 0x000fe2000000000a */
[C---:B-1----:R-:W-:Y:S01]  /*124a0*/  FFMA R4, R20.reuse, R68, R52 ;  /* 0x0000004414047223 */ /* 0x042fe20000000034 */
[----:B------:R-:W1:Y:S01]  /*124b0*/  LDS.128 R28, [R0.X4+UR5+0x2e0] ;  /* 0x0002e005001c7984 */ /* 0x000e620008004c00 */
[C---:B------:R-:W-:Y:S01]  /*124c0*/  FFMA R47, R20.reuse, R76, R47 ;  /* 0x0000004c142f7223 */ /* 0x040fe2000000002f */
[C---:B------:R-:W-:Y:S01]  /*124d0*/  FFMA R54, R20.reuse, R48, R54 ;  /* 0x0000003014367223 */ /* 0x040fe20000000036 */
[----:B------:R-:W-:Y:S01]  /*124e0*/  FFMA R53, R20, R72, R53 ;  /* 0x0000004814357223 */ /* 0x000fe20000000035 */
[----:B------:R-:W3:Y:S01]  /*124f0*/  LDS.128 R36, [R80+0x6e0] ;  /* 0x0006e00050247984 */ /* 0x000ee20000000c00 */
[C---:B------:R-:W-:Y:S01]  /*12500*/  FFMA R4, R21.reuse, R69, R4 ;  /* 0x0000004515047223 */ /* 0x040fe20000000004 */
[C---:B------:R-:W-:Y:S01]  /*12510*/  FFMA R85, R21.reuse, R77, R47 ;  /* 0x0000004d15557223 */ /* 0x040fe2000000002f */
[C---:B------:R-:W-:Y:S01]  /*12520*/  FFMA R86, R21.reuse, R49, R54 ;  /* 0x0000003115567223 */ /* 0x040fe20000000036 */
[----:B------:R-:W4:Y:S01]  /*12530*/  LDS.128 R8, [R0.X4+UR5+0xe0] ;  /* 0x0000e00500087984 */ /* 0x000f220008004c00 */
[----:B------:R-:W-:Y:S01]  /*12540*/  FFMA R84, R21, R73, R53 ;  /* 0x0000004915547223 */ /* 0x000fe20000000035 */
[C---:B------:R-:W-:Y:S01]  /*12550*/  FFMA R85, R22.reuse, R78, R85 ;  /* 0x0000004e16557223 */ /* 0x040fe20000000055 */
[C---:B------:R-:W-:Y:S01]  /*12560*/  FFMA R4, R22.reuse, R70, R4 ;  /* 0x0000004616047223 */ /* 0x040fe20000000004 */
[----:B------:R-:W5:Y:S01]  /*12570*/  LDS.128 R32, [R0.X4+UR5+0x4e0] ;  /* 0x0004e00500207984 */ /* 0x000f620008004c00 */
[C---:B------:R-:W-:Y:S01]  /*12580*/  FFMA R84, R22.reuse, R74, R84 ;  /* 0x0000004a16547223 */ /* 0x040fe20000000054 */
[----:B------:R-:W-:Y:S01]  /*12590*/  FFMA R86, R22, R50, R86 ;  /* 0x0000003216567223 */ /* 0x000fe20000000056 */
[-C--:B------:R-:W-:Y:S01]  /*125a0*/  FFMA R85, R79, R23.reuse, R85 ;  /* 0x000000174f557223 */ /* 0x080fe20000000055 */
[-C--:B------:R-:W-:Y:S01]  /*125b0*/  FFMA R4, R71, R23.reuse, R4 ;  /* 0x0000001747047223 */ /* 0x080fe20000000004 */
[-C--:B------:R-:W-:Y:S01]  /*125c0*/  FFMA R84, R75, R23.reuse, R84 ;  /* 0x000000174b547223 */ /* 0x080fe20000000054 */
[----:B------:R-:W-:-:S02]  /*125d0*/  FFMA R86, R51, R23, R86 ;  /* 0x0000001733567223 */ /* 0x000fc40000000056 */
[----:B------:R-:W5:Y:S01]  /*125e0*/  LDS.128 R20, [R0.X4+UR5+0x6e0] ;  /* 0x0006e00500147984 */ /* 0x000f620008004c00 */
        /* <DEDUP_REMOVED lines=9> */
[C---:B-1----:R-:W-:Y:S01]  /*12680*/  FFMA R87, R28.reuse, R40, R87 ;  /* 0x000000281c577223 */ /* 0x042fe20000000057 */
[C---:B------:R-:W-:Y:S01]  /*12690*/  FFMA R60, R28.reuse, R56, R60 ;  /* 0x000000381c3c7223 */ /* 0x040fe2000000003c */
[----:B------:R-:W-:Y:S01]  /*126a0*/  FFMA R55, R28, R64, R55 ;  /* 0x000000401c377223 */ /* 0x000fe20000000037 */
[----:B------:R-:W-:Y:S01]  /*126b0*/  FFMA R90, R14, R50, R46 ;  /* 0x000000320e5a7223 */ /* 0x000fe2000000002e */
[----:B---3--:R-:W-:Y:S01]  /*126c0*/  FFMA R19, R28, R36, R19 ;  /* 0x000000241c137223 */ /* 0x008fe20000000013 */
[C---:B------:R-:W-:Y:S01]  /*126d0*/  FFMA R87, R29.reuse, R41, R87 ;  /* 0x000000291d577223 */ /* 0x040fe20000000057 */
[C---:B------:R-:W-:Y:S01]  /*126e0*/  FFMA R60, R29.reuse, R57, R60 ;  /* 0x000000391d3c7223 */ /* 0x040fe2000000003c */
[C---:B------:R-:W-:Y:S01]  /*126f0*/  FFMA R55, R29.reuse, R65, R55 ;  /* 0x000000411d377223 */ /* 0x040fe20000000037 */
[C---:B----4-:R-:W-:Y:S01]  /*12700*/  FFMA R17, R8.reuse, R40, R17 ;  /* 0x0000002808117223 */ /* 0x050fe20000000011 */
        /* <DEDUP_REMOVED lines=9> */
[----:B-----5:R-:W-:Y:S01]  /*127a0*/  FFMA R28, R32, R36, R4 ;  /* 0x00000024201c7223 */ /* 0x020fe20000000004 */
        /* <DEDUP_REMOVED lines=12> */
[-C--:B------:R-:W-:Y:S01]  /*12870*/  FFMA R19, R67, R31.reuse, R19 ;  /* 0x0000001f43137223 */ /* 0x080fe20000000013 */
[-C--:B------:R-:W-:Y:S01]  /*12880*/  FFMA R87, R39, R31.reuse, R87 ;  /* 0x0000001f27577223 */ /* 0x080fe20000000057 */
[-C--:B------:R-:W-:Y:S01]  /*12890*/  FFMA R91, R59, R31.reuse, R91 ;  /* 0x0000001f3b5b7223 */ /* 0x080fe2000000005b */
[----:B------:R-:W-:Y:S01]  /*128a0*/  FFMA R92, R43, R31, R92 ;  /* 0x0000001f2b5c7223 */ /* 0x000fe2000000005c */
[----:B------:R-:W-:Y:S01]  /*128b0*/  FFMA R84, R33, R37, R28 ;  /* 0x0000002521547223 */ /* 0x000fe2000000001c */
[-C--:B------:R-:W-:Y:S01]  /*128c0*/  FFMA R89, R79, R15.reuse, R89 ;  /* 0x0000000f4f597223 */ /* 0x080fe20000000059 */
[-C--:B------:R-:W-:Y:S01]  /*128d0*/  FFMA R18, R71, R15.reuse, R18 ;  /* 0x0000000f47127223 */ /* 0x080fe20000000012 */
[-C--:B------:R-:W-:Y:S01]  /*128e0*/  FFMA R88, R75, R15.reuse, R88 ;  /* 0x0000000f4b587223 */ /* 0x080fe20000000058 */
[----:B------:R-:W-:Y:S01]  /*128f0*/  FFMA R90, R51, R15, R90 ;  /* 0x0000000f335a7223 */ /* 0x000fe2000000005a */
[-C--:B------:R-:W-:Y:S01]  /*12900*/  FFMA R17, R43, R11.reuse, R17 ;  /* 0x0000000b2b117223 */ /* 0x080fe20000000011 */
[-C--:B------:R-:W-:Y:S01]  /*12910*/  FFMA R25, R39, R11.reuse, R25 ;  /* 0x0000000b27197223 */ /* 0x080fe20000000019 */
[-C--:B------:R-:W-:Y:S01]  /*12920*/  FFMA R93, R59, R11.reuse, R93 ;  /* 0x0000000b3b5d7223 */ /* 0x080fe2000000005d */
[----:B------:R-:W-:Y:S01]  /*12930*/  FFMA R94, R67, R11, R94 ;  /* 0x0000000b435e7223 */ /* 0x000fe2000000005e */
[----:B------:R-:W-:Y:S01]  /*12940*/  LDS.128 R60, [R80+0x4f0] ;  /* 0x0004f000503c7984 */ /* 0x000fe20000000c00 */
[C---:B------:R-:W-:Y:S01]  /*12950*/  FFMA R4, R33.reuse, R65, R4 ;  /* 0x0000004121047223 */ /* 0x040fe20000000004 */
[C---:B------:R-:W-:Y:S01]  /*12960*/  FFMA R86, R33.reuse, R41, R86 ;  /* 0x0000002921567223 */ /* 0x040fe20000000056 */
[----:B------:R-:W-:Y:S01]  /*12970*/  FFMA R85, R33, R57, R85 ;  /* 0x0000003921557223 */ /* 0x000fe20000000055 */
[----:B------:R-:W1:Y:S01]  /*12980*/  LDS.128 R28, [R0.X4+UR5+0x2f0] ;  /* 0x0002f005001c7984 */ /* 0x000e620008004c00 */
[----:B------:R-:W-:Y:S01]  /*12990*/  FFMA R32, R20, R36, R18 ;  /* 0x0000002414207223 */ /* 0x000fe20000000012 */
[C---:B------:R-:W-:Y:S01]  /*129a0*/  FFMA R4, R34.reuse, R66, R4 ;  /* 0x0000004222047223 */ /* 0x040fe20000000004 */
[C---:B------:R-:W-:Y:S01]  /*129b0*/  FFMA R84, R34.reuse, R38, R84 ;  /* 0x0000002622547223 */ /* 0x040fe20000000054 */
[----:B------:R-:W2:Y:S01]  /*129c0*/  LDS.128 R8, [R80+0x2f0] ;  /* 0x0002f00050087984 */ /* 0x000ea20000000c00 */
[C---:B------:R-:W-:Y:S01]  /*129d0*/  FFMA R85, R34.reuse, R58, R85 ;  /* 0x0000003a22557223 */ /* 0x040fe20000000055 */
[----:B------:R-:W-:Y:S01]  /*129e0*/  FFMA R86, R34, R42, R86 ;  /* 0x0000002a22567223 */ /* 0x000fe20000000056 */
[C---:B------:R-:W-:Y:S01]  /*129f0*/  FFMA R18, R20.reuse, R64, R89 ;  /* 0x0000004014127223 */ /* 0x040fe20000000059 */
[----:B------:R-:W3:Y:S01]  /*12a00*/  LDS.128 R12, [R80+0x6f0] ;  /* 0x0006f000500c7984 */ /* 0x000ee20000000c00 */
[C---:B------:R-:W-:Y:S01]  /*12a10*/  FFMA R89, R20.reuse, R56, R88 ;  /* 0x0000003814597223 */ /* 0x040fe20000000058 */
[-C--:B------:R-:W-:Y:S01]  /*12a20*/  FFMA R4, R67, R35.reuse, R4 ;  /* 0x0000002343047223 */ /* 0x080fe20000000004 */
[-C--:B------:R-:W-:Y:S01]  /*12a30*/  FFMA R84, R39, R35.reuse, R84 ;  /* 0x0000002327547223 */ /* 0x080fe20000000054 */
[----:B------:R-:W4:Y:S01]  /*12a40*/  LDS.128 R52, [R80+0xf0] ;  /* 0x0000f00050347984 */ /* 0x000f220000000c00 */
[-C--:B------:R-:W-:Y:S01]  /*12a50*/  FFMA R85, R59, R35.reuse, R85 ;  /* 0x000000233b557223 */ /* 0x080fe20000000055 */
[----:B------:R-:W-:Y:S01]  /*12a60*/  FFMA R86, R43, R35, R86 ;  /* 0x000000232b567223 */ /* 0x000fe20000000056 */
[C---:B------:R-:W-:Y:S01]  /*12a70*/  FFMA R88, R21.reuse, R37, R32 ;  /* 0x0000002515587223 */ /* 0x040fe20000000020 */
[----:B------:R-:W5:Y:S01]  /*12a80*/  LDS.128 R44, [R0.X4+UR5+0xf0] ;  /* 0x0000f005002c7984 */ /* 0x000f620008004c00 */
[----:B------:R-:W-:Y:S01]  /*12a90*/  FFMA R90, R20, R40, R90 ;  /* 0x00000028145a7223 */ /* 0x000fe2000000005a */
[C---:B------:R-:W-:Y:S01]  /*12aa0*/  FFMA R18, R21.reuse, R65, R18 ;  /* 0x0000004115127223 */ /* 0x040fe20000000012 */
[C---:B------:R-:W-:Y:S01]  /*12ab0*/  FFMA R89, R21.reuse, R57, R89 ;  /* 0x0000003915597223 */ /* 0x040fe20000000059 */
[----:B------:R-:W5:Y:S01]  /*12ac0*/  LDS.128 R32, [R0.X4+UR5+0x4f0] ;  /* 0x0004f00500207984 */ /* 0x000f620008004c00 */
        /* <DEDUP_REMOVED lines=8> */
[----:B------:R-:W-:-:S02]  /*12b50*/  FFMA R90, R43, R23, R90 ;  /* 0x000000172b5a7223 */ /* 0x000fc4000000005a */
[----:B------:R-:W5:Y:S01]  /*12b60*/  LDS.128 R20, [R0.X4+UR5+0x6f0] ;  /* 0x0006f00500147984 */ /* 0x000f620008004c00 */
[C---:B-1----:R-:W-:Y:S01]  /*12b70*/  FFMA R154, R28.reuse, R60, R19 ;  /* 0x0000003c1c9a7223 */ /* 0x042fe20000000013 */
[----:B--2---:R-:W-:-:S03]  /*12b80*/  FFMA R19, R28, R8, R92 ;  /* 0x000000081c137223 */ /* 0x004fc6000000005c */
[C---:B------:R-:W-:Y:S01]  /*12b90*/  FFMA R154, R29.reuse, R61, R154 ;  /* 0x0000003d1d9a7223 */ /* 0x040fe2000000009a */
[----:B---3--:R-:W-:Y:S01]  /*12ba0*/  FFMA R87, R28, R12, R87 ;  /* 0x0000000c1c577223 */ /* 0x008fe20000000057 */
[C---:B------:R-:W-:Y:S02]  /*12bb0*/  FFMA R19, R29.reuse, R9, R19 ;  /* 0x000000091d137223 */ /* 0x040fe40000000013 */
[----:B------:R-:W-:Y:S01]  /*12bc0*/  FFMA R154, R30, R62, R154 ;  /* 0x0000003e1e9a7223 */ /* 0x000fe2000000009a */
[----:B----4-:R-:W-:Y:S01]  /*12bd0*/  FFMA R28, R28, R52, R91 ;  /* 0x000000341c1c7223 */ /* 0x010fe2000000005b */
[----:B------:R-:W-:Y:S02]  /*12be0*/  FFMA R153, R29, R13, R87 ;  /* 0x0000000d1d997223 */ /* 0x000fe40000000057 */
[----:B------:R-:W-:Y:S01]  /*12bf0*/  FFMA R154, R63, R31, R154 ;  /* 0x0000001f3f9a7223 */ /* 0x000fe2000000009a */
[C---:B-----5:R-:W-:Y:S01]  /*12c00*/  FFMA R25, R44.reuse, R12, R25 ;  /* 0x0000000c2c197223 */ /* 0x060fe20000000019 */
[C---:B------:R-:W-:Y:S01]  /*12c10*/  FFMA R93, R44.reuse, R52, R93 ;  /* 0x000000342c5d7223 */ /* 0x040fe2000000005d */
[----:B------:R-:W-:Y:S01]  /*12c20*/  FFMA R94, R44, R60, R94 ;  /* 0x0000003c2c5e7223 */ /* 0x000fe2000000005e */
[----:B------:R-:W-:Y:S01]  /*12c30*/  FFMA R28, R29, R53, R28 ;  /* 0x000000351d1c7223 */ /* 0x000fe2000000001c */
[C---:B------:R-:W-:Y:S01]  /*12c40*/  FFMA R147, R45.reuse, R13, R25 ;  /* 0x0000000d2d937223 */ /* 0x040fe20000000019 */
[C---:B------:R-:W-:Y:S01]  /*12c50*/  FFMA R25, R45.reuse, R53, R93 ;  /* 0x000000352d197223 */ /* 0x040fe2000000005d */
[-C--:B------:R-:W-:Y:S01]  /*12c60*/  FFMA R148, R45, R61.reuse, R94 ;  /* 0x0000003d2d947223 */ /* 0x080fe2000000005e */
[C---:B------:R-:W-:Y:S01]  /*12c70*/  FFMA R29, R30.reuse, R10, R19 ;  /* 0x0000000a1e1d7223 */ /* 0x040fe20000000013 */
[----:B------:R-:W1:Y:S01]  /*12c80*/  LDS.128 R92, [R0.X4+UR5+0x20d0] ;  /* 0x0020d005005c7984 */ /* 0x000e620008004c00 */
        /* <DEDUP_REMOVED lines=9> */
[-C--:B------:R-:W-:Y:S01]  /*12d20*/  FFMA R153, R15, R31.reuse, R153 ;  /* 0x0000001f0f997223 */ /* 0x080fe20000000099 */
[----:B------:R-:W2:Y:S01]  /*12d30*/  LDS.128 R84, [R0.X4+UR5+0x22d0] ;  /* 0x0022d00500547984 */ /* 0x000ea20008004c00 */
        /* <DEDUP_REMOVED lines=45> */
[----:B------:R-:W-:Y:S01]  /*13010*/  FFMA R30, R55, R35, R30 ;  /* 0x00000023371e7223 */ /* 0x000fe2000000001e */
[----:B------:R-:W3:Y:S01]  /*13020*/  LDS.128 R88, [R0.X4+UR5+0x24d0] ;  /* 0x0024d00500587984 */ /* 0x000ee20008004c00 */
[----:B--2---:R-:W-:Y:S01]  /*13030*/  FFMA R35, R84, R68, R126 ;  /* 0x0000004454237223 */ /* 0x004fe2000000007e */
        /* <DEDUP_REMOVED lines=24> */
[----:B------:R-:W-:Y:S04]  /*131c0*/  LDS.128 R132, [R0.X4+UR5+0x4520] ;  /* 0x0045200500847984 */ /* 0x000fe80008004c00 */
[----:B------:R-:W4:Y:S01]  /*131d0*/  LDS.128 R84, [R0.X4+UR5+0x42d0] ;  /* 0x0042d00500547984 */ /* 0x000f220008004c00 */
[C---:B-1----:R-:W-:Y:S01]  /*131e0*/  FFMA R118, R44.reuse, R68, R118 ;  /* 0x000000442c767223 */ /* 0x042fe20000000076 */
        /* <DEDUP_REMOVED lines=39> */
[----:B------:R-:W1:Y:S01]  /*13460*/  LDS.128 R88, [R0.X4+UR5+0x44d0] ;  /* 0x0044d00500587984 */ /* 0x000e620008004c00 */
[----:B----4-:R-:W-:Y:S01]  /*13470*/  FFMA R92, R84, R68, R109 ;  /* 0x00000044545c7223 */ /* 0x010fe2000000006d */
[C---:B------:R-:W-:Y:S01]  /*13480*/  FFMA R114, R94.reuse, R78, R114 ;  /* 0x0000004e5e727223 */ /* 0x040fe20000000072 */
[C---:B------:R-:W-:Y:S01]  /*13490*/  FFMA R112, R94.reuse, R70, R112 ;  /* 0x000000465e707223 */ /* 0x040fe20000000070 */
[----:B------:R-:W2:Y:S01]  /*134a0*/  LDS.128 R44, [R0.X4+UR5+0x46d0] ;  /* 0x0046d005002c7984 */ /* 0x000ea20008004c00 */
[C---:B------:R-:W-:Y:S01]  /*134b0*/  FFMA R113, R94.reuse, R74, R113 ;  /* 0x0000004a5e717223 */ /* 0x040fe20000000071 */
[----:B------:R-:W-:Y:S01]  /*134c0*/  FFMA R115, R94, R50, R115 ;  /* 0x000000325e737223 */ /* 0x000fe20000000073 */
[C---:B------:R-:W-:Y:S01]  /*134d0*/  FFMA R109, R84.reuse, R76, R108 ;  /* 0x0000004c546d7223 */ /* 0x040fe2000000006c */
[-C--:B------:R-:W-:Y:S01]  /*134e0*/  FFMA R114, R79, R95.reuse, R114 ;  /* 0x0000005f4f727223 */ /* 0x080fe20000000072 */
[-C--:B------:R-:W-:Y:S01]  /*134f0*/  FFMA R112, R71, R95.reuse, R112 ;  /* 0x0000005f47707223 */ /* 0x080fe20000000070 */
        /* <DEDUP_REMOVED lines=15> */
[----:B------:R-:W-:-:S02]  /*135f0*/  FFMA R111, R51, R87, R111 ;  /* 0x00000057336f7223 */ /* 0x000fc4000000006f */
[----:B------:R-:W-:Y:S02]  /*13600*/  FFMA R110, R75, R87, R110 ;  /* 0x000000574b6e7223 */ /* 0x000fe4000000006e */
[----:B------:R-:W4:Y:S01]  /*13610*/  LDS.128 R84, [R0.X4+UR5+0x62d0] ;  /* 0x0062d00500547984 */ /* 0x000f220008004c00 */
[C---:B-1----:R-:W-:Y:S01]  /*13620*/  FFMA R105, R88.reuse, R68, R105 ;  /* 0x0000004458697223 */ /* 0x042fe20000000069 */
        /* <DEDUP_REMOVED lines=15> */
[----:B---3--:R-:W-:Y:S01]  /*13720*/  FFMA R44, R92, R76, R97 ;  /* 0x0000004c5c2c7223 */ /* 0x008fe20000000061 */
        /* <DEDUP_REMOVED lines=20> */
[----:B------:R-:W-:Y:S01]  /*13870*/  FFMA R98, R92, R48, R98 ;  /* 0x000000305c627223 */ /* 0x000fe20000000062 */
[C---:B----4-:R-:W-:Y:S01]  /*13880*/  FFMA R92, R84.reuse, R76, R81 ;  /* 0x0000004c545c7223 */ /* 0x050fe20000000051 */
        /* <DEDUP_REMOVED lines=17> */
[----:B------:R-:W-:Y:S01]  /*139a0*/  FFMA R27, R85, R77, R92 ;  /* 0x0000004d551b7223 */ /* 0x000fe2000000005c */
[----:B------:R-:W-:Y:S01]  /*139b0*/  FFMA R82, R51, R87, R82 ;  /* 0x0000005733527223 */ /* 0x000fe20000000052 */
[----:B------:R-:W3:Y:S01]  /*139c0*/  LDS.128 R92, [R0.X4+UR5+0x20e0] ;  /* 0x0020e005005c7984 */ /* 0x000ee20008004c00 */
[C---:B------:R-:W-:Y:S01]  /*139d0*/  FFMA R83, R85.reuse, R73, R83 ;  /* 0x0000004955537223 */ /* 0x040fe20000000053 */
[----:B------:R-:W-:Y:S01]  /*139e0*/  FFMA R81, R85, R69, R81 ;  /* 0x0000004555517223 */ /* 0x000fe20000000051 */
[----:B------:R-:W-:-:S02]  /*139f0*/  FFMA R27, R86, R78, R27 ;  /* 0x0000004e561b7223 */ /* 0x000fc4000000001b */
[C---:B------:R-:W-:Y:S01]  /*13a00*/  FFMA R83, R86.reuse, R74, R83 ;  /* 0x0000004a56537223 */ /* 0x040fe20000000053 */
[----:B------:R-:W-:Y:S01]  /*13a10*/  FFMA R81, R86, R70, R81 ;  /* 0x0000004656517223 */ /* 0x000fe20000000051 */
[-C--:B------:R-:W-:Y:S02]  /*13a20*/  FFMA R27, R79, R87.reuse, R27 ;  /* 0x000000574f1b7223 */ /* 0x080fe4000000001b */
[-C--:B------:R-:W-:Y:S01]  /*13a30*/  FFMA R83, R75, R87.reuse, R83 ;  /* 0x000000574b537223 */ /* 0x080fe20000000053 */
[----:B------:R-:W-:Y:S01]  /*13a40*/  FFMA R81, R71, R87, R81 ;  /* 0x0000005747517223 */ /* 0x000fe20000000051 */
[C---:B-1----:R-:W-:Y:S01]  /*13a50*/  FFMA R24, R88.reuse, R48, R24 ;  /* 0x0000003058187223 */ /* 0x042fe20000000018 */
[C---:B------:R-:W-:Y:S01]  /*13a60*/  FFMA R84, R88.reuse, R76, R16 ;  /* 0x0000004c58547223 */ /* 0x040fe20000000010 */
[C---:B------:R-:W-:Y:S01]  /*13a70*/  FFMA R16, R88.reuse, R68, R7 ;  /* 0x0000004458107223 */ /* 0x040fe20000000007 */
[----:B------:R-:W-:Y:S01]  /*13a80*/  FFMA R26, R88, R72, R26 ;  /* 0x00000048581a7223 */ /* 0x000fe2000000001a */
[----:B--2---:R-:W-:Y:S01]  /*13a90*/  FFMA R6, R44, R48, R6 ;  /* 0x000000302c067223 */ /* 0x004fe20000000006 */
[C---:B------:R-:W-:Y:S01]  /*13aa0*/  FFMA R24, R89.reuse, R49, R24 ;  /* 0x0000003159187223 */ /* 0x040fe20000000018 */
        /* <DEDUP_REMOVED lines=17> */
[-C--:B------:R-:W-:Y:S01]  /*13bc0*/  FFMA R16, R71, R91.reuse, R16 ;  /* 0x0000005b47107223 */ /* 0x080fe20000000010 */
[----:B------:R-:W1:Y:S01]  /*13bd0*/  LDS.128 R48, [R0.X4+UR5+0x40e0] ;  /* 0x0040e00500307984 */ /* 0x000e620008004c00 */
[-C--:B------:R-:W-:Y:S01]  /*13be0*/  FFMA R7, R79, R91.reuse, R7 ;  /* 0x0000005b4f077223 */ /* 0x080fe20000000007 */
[----:B------:R-:W-:Y:S01]  /*13bf0*/  FFMA R26, R75, R91, R26 ;  /* 0x0000005b4b1a7223 */ /* 0x000fe2000000001a */
[C---:B------:R-:W-:Y:S01]  /*13c00*/  FFMA R3, R46.reuse, R70, R3 ;  /* 0x000000462e037223 */ /* 0x040fe20000000003 */
[----:B------:R-:W2:Y:S01]  /*13c10*/  LDS.128 R88, [R0.X4+UR5+0x24e0] ;  /* 0x0024e00500587984 */ /* 0x000ea20008004c00 */
[C---:B------:R-:W-:Y:S01]  /*13c20*/  FFMA R5, R46.reuse, R78, R5 ;  /* 0x0000004e2e057223 */ /* 0x040fe20000000005 */
[----:B------:R-:W-:Y:S01]  /*13c30*/  FFMA R116, R46, R74, R116 ;  /* 0x0000004a2e747223 */ /* 0x000fe20000000074 */
[-C--:B------:R-:W-:Y:S01]  /*13c40*/  FFMA R3, R71, R47.reuse, R3 ;  /* 0x0000002f47037223 */ /* 0x080fe20000000003 */
[----:B------:R-:W-:Y:S01]  /*13c50*/  LDS.128 R84, [R0.X4+UR5+0x22e0] ;  /* 0x0022e00500547984 */ /* 0x000fe20008004c00 */
[-C--:B------:R-:W-:Y:S01]  /*13c60*/  FFMA R5, R79, R47.reuse, R5 ;  /* 0x0000002f4f057223 */ /* 0x080fe20000000005 */
[----:B------:R-:W-:Y:S01]  /*13c70*/  FFMA R116, R75, R47, R116 ;  /* 0x0000002f4b747223 */ /* 0x000fe20000000074 */
[C---:B---3--:R-:W-:Y:S01]  /*13c80*/  FFMA R21, R92.reuse, R64, R21 ;  /* 0x000000405c157223 */ /* 0x048fe20000000015 */
[----:B------:R-:W3:Y:S01]  /*13c90*/  LDS.128 R44, [R0.X4+UR5+0x26e0] ;  /* 0x0026e005002c7984 */ /* 0x000ee20008004c00 */
        /* <DEDUP_REMOVED lines=8> */
[----:B------:R-:W-:Y:S01]  /*13d20*/  FFMA R128, R93, R57, R128 ;  /* 0x000000395d807223 */ /* 0x000fe20000000080 */
[C---:B------:R-:W-:Y:S01]  /*13d30*/  FFMA R34, R94.reuse, R66, R34 ;  /* 0x000000425e227223 */ /* 0x040fe20000000022 */
[C---:B------:R-:W-:Y:S01]  /*13d40*/  FFMA R23, R94.reuse, R38, R23 ;  /* 0x000000265e177223 */ /* 0x040fe20000000017 */
[----:B------:R-:W-:Y:S01]  /*13d50*/  LDS.128 R76, [R0.X4+UR5+0x62e0] ;  /* 0x0062e005004c7984 */ /* 0x000fe20008004c00 */
        /* <DEDUP_REMOVED lines=77> */
[----:B------:R-:W3:Y:S01]  /*14230*/  LDS.128 R72, [R0.X4+UR5+0x64e0] ;  /* 0x0064e00500487984 */ /* 0x000ee20008004c00 */
[-C--:B------:R-:W-:Y:S01]  /*14240*/  FFMA R125, R39, R87.reuse, R125 ;  /* 0x00000057277d7223 */ /* 0x080fe2000000007d */
[-C--:B------:R-:W-:Y:S01]  /*14250*/  FFMA R93, R59, R87.reuse, R93 ;  /* 0x000000573b5d7223 */ /* 0x080fe2000000005d */
[----:B------:R-:W-:Y:S01]  /*14260*/  FFMA R126, R43, R87, R126 ;  /* 0x000000572b7e7223 */ /* 0x000fe2000000007e */
[C---:B------:R-:W-:Y:S01]  /*14270*/  FFMA R121, R90.reuse, R66, R121 ;  /* 0x000000425a797223 */ /* 0x040fe20000000079 */
[----:B------:R-:W4:Y:S01]  /*14280*/  LDS.128 R84, [R0.X4+UR5+0x66e0] ;  /* 0x0066e00500547984 */ /* 0x000f220008004c00 */
[C---:B------:R-:W-:Y:S01]  /*14290*/  FFMA R123, R90.reuse, R38, R123 ;  /* 0x000000265a7b7223 */ /* 0x040fe2000000007b */
[C---:B------:R-:W-:Y:S01]  /*142a0*/  FFMA R122, R90.reuse, R58, R122 ;  /* 0x0000003a5a7a7223 */ /* 0x040fe2000000007a */
[----:B------:R-:W-:Y:S01]  /*142b0*/  FFMA R124, R90, R42, R124 ;  /* 0x0000002a5a7c7223 */ /* 0x000fe2000000007c */
[C---:B-----5:R-:W-:Y:S01]  /*142c0*/  FFMA R95, R68.reuse, R36, R108 ;  /* 0x00000024445f7223 */ /* 0x060fe2000000006c */
        /* <DEDUP_REMOVED lines=68> */
[-C--:B------:R-:W-:Y:S01]  /*14710*/  FFMA R7, R72, R56.reuse, R26 ;  /* 0x0000003848077223 */ /* 0x080fe2000000001a */
[-C--:B------:R-:W-:Y:S01]  /*14720*/  FFMA R91, R39, R47.reuse, R91 ;  /* 0x0000002f275b7223 */ /* 0x080fe2000000005b */
[-C--:B------:R-:W-:Y:S01]  /*14730*/  FFMA R21, R67, R47.reuse, R21 ;  /* 0x0000002f43157223 */ /* 0x080fe20000000015 */
[-C--:B------:R-:W-:Y:S01]  /*14740*/  FFMA R100, R43, R47.reuse, R100 ;  /* 0x0000002f2b647223 */ /* 0x080fe20000000064 */
[----:B------:R-:W-:Y:S01]  /*14750*/  FFMA R101, R59, R47, R101 ;  /* 0x0000002f3b657223 */ /* 0x000fe20000000065 */
[----:B----4-:R-:W-:Y:S01]  /*14760*/  FFMA R116, R84, R56, R116 ;  /* 0x0000003854747223 */ /* 0x010fe20000000074 */
[----:B------:R-:W3:Y:S01]  /*14770*/  LDS.128 R44, [R0.X4+UR5+0x24f0] ;  /* 0x0024f005002c7984 */ /* 0x000ee20008004c00 */
[C---:B------:R-:W-:Y:S01]  /*14780*/  FFMA R26, R73.reuse, R65, R27 ;  /* 0x00000041491a7223 */ /* 0x040fe2000000001b */
[C---:B------:R-:W-:Y:S01]  /*14790*/  FFMA R16, R73.reuse, R37, R16 ;  /* 0x0000002549107223 */ /* 0x040fe20000000010 */
[C---:B------:R-:W-:Y:S01]  /*147a0*/  FFMA R24, R73.reuse, R41, R24 ;  /* 0x0000002949187223 */ /* 0x040fe20000000018 */
[-C--:B------:R-:W-:Y:S01]  /*147b0*/  FFMA R7, R73, R57.reuse, R7 ;  /* 0x0000003949077223 */ /* 0x080fe20000000007 */
[----:B------:R-:W-:Y:S01]  /*147c0*/  FFMA R57, R85, R57, R116 ;  /* 0x0000003955397223 */ /* 0x000fe20000000074 */
[C---:B------:R-:W-:Y:S01]  /*147d0*/  FFMA R16, R74.reuse, R38, R16 ;  /* 0x000000264a107223 */ /* 0x040fe20000000010 */
[C---:B------:R-:W-:Y:S01]  /*147e0*/  FFMA R26, R74.reuse, R66, R26 ;  /* 0x000000424a1a7223 */ /* 0x040fe2000000001a */
[C---:B------:R-:W-:Y:S01]  /*147f0*/  FFMA R24, R74.reuse, R42, R24 ;  /* 0x0000002a4a187223 */ /* 0x040fe20000000018 */
[-C--:B------:R-:W-:Y:S01]  /*14800*/  FFMA R74, R74, R58.reuse, R7 ;  /* 0x0000003a4a4a7223 */ /* 0x080fe20000000007 */
[----:B------:R-:W-:Y:S01]  /*14810*/  FFMA R58, R86, R58, R57 ;  /* 0x0000003a563a7223 */ /* 0x000fe20000000039 */
[-C--:B------:R-:W-:Y:S01]  /*14820*/  FFMA R16, R39, R75.reuse, R16 ;  /* 0x0000004b27107223 */ /* 0x080fe20000000010 */
[-C--:B------:R-:W-:Y:S01]  /*14830*/  FFMA R26, R67, R75.reuse, R26 ;  /* 0x0000004b431a7223 */ /* 0x080fe2000000001a */
[-C--:B------:R-:W-:Y:S01]  /*14840*/  FFMA R24, R43, R75.reuse, R24 ;  /* 0x0000004b2b187223 */ /* 0x080fe20000000018 */
[C---:B------:R-:W-:Y:S01]  /*14850*/  FFMA R75, R59.reuse, R75, R74 ;  /* 0x0000004b3b4b7223 */ /* 0x040fe2000000004a */
[C---:B------:R-:W-:Y:S01]  /*14860*/  FFMA R6, R84.reuse, R40, R6 ;  /* 0x0000002854067223 */ /* 0x040fe20000000006 */
[----:B------:R-:W-:Y:S01]  /*14870*/  FFMA R7, R59, R87, R58 ;  /* 0x000000573b077223 */ /* 0x000fe2000000003a */
[----:B------:R-:W-:Y:S01]  /*14880*/  FFMA R5, R84, R64, R5 ;  /* 0x0000004054057223 */ /* 0x000fe20000000005 */
[----:B------:R-:W4:Y:S01]  /*14890*/  LDS.128 R56, [R0.X4+UR5+0x26f0] ;  /* 0x0026f00500387984 */ /* 0x000f220008004c00 */
[C---:B------:R-:W-:Y:S01]  /*148a0*/  FFMA R41, R85.reuse, R41, R6 ;  /* 0x0000002955297223 */ /* 0x040fe20000000006 */
[----:B-1----:R-:W-:Y:S01]  /*148b0*/  FFMA R34, R68, R60, R34 ;  /* 0x0000003c44227223 */ /* 0x002fe20000000022 */
[----:B------:R-:W-:Y:S01]  /*148c0*/  FFMA R3, R84, R36, R3 ;  /* 0x0000002454037223 */ /* 0x000fe20000000003 */
[----:B------:R-:W-:Y:S01]  /*148d0*/  FFMA R5, R85, R65, R5 ;  /* 0x0000004155057223 */ /* 0x000fe20000000005 */
[----:B------:R-:W-:Y:S01]  /*148e0*/  FFMA R42, R86, R42, R41 ;  /* 0x0000002a562a7223 */ /* 0x000fe20000000029 */
[C---:B------:R-:W-:Y:S01]  /*148f0*/  FFMA R36, R68.reuse, R12, R23 ;  /* 0x0000000c44247223 */ /* 0x040fe20000000017 */
[----:B------:R-:W-:Y:S01]  /*14900*/  FFMA R6, R68, R8, R129 ;  /* 0x0000000844067223 */ /* 0x000fe20000000081 */
[----:B------:R-:W-:Y:S01]  /*14910*/  FFMA R23, R69, R61, R34 ;  /* 0x0000003d45177223 */ /* 0x000fe20000000022 */
[----:B------:R-:W-:Y:S01]  /*14920*/  FFMA R3, R85, R37, R3 ;  /* 0x0000002555037223 */ /* 0x000fe20000000003 */
[----:B------:R-:W-:Y:S01]  /*14930*/  FFMA R66, R86, R66, R5 ;  /* 0x0000004256427223 */ /* 0x000fe20000000005 */
[----:B------:R-:W-:Y:S01]  /*14940*/  FFMA R27, R69, R9, R6 ;  /* 0x00000009451b7223 */ /* 0x000fe20000000006 */
[----:B------:R-:W-:Y:S01]  /*14950*/  FFMA R5, R43, R87, R42 ;  /* 0x000000572b057223 */ /* 0x000fe2000000002a */
[----:B------:R-:W-:Y:S01]  /*14960*/  FFMA R6, R70, R62, R23 ;  /* 0x0000003e46067223 */ /* 0x000fe20000000017 */
[----:B------:R-:W1:Y:S01]  /*14970*/  LDS.128 R40, [R0.X4+UR5+0x40f0] ;  /* 0x0040f00500287984 */ /* 0x000e620008004c00 */
[----:B--2---:R-:W-:Y:S01]  /*14980*/  FFMA R92, R48, R60, R92 ;  /* 0x0000003c305c7223 */ /* 0x004fe2000000005c */
        /* <DEDUP_REMOVED lines=33> */
[----:B------:R-:W-:Y:S01]  /*14ba0*/  FFMA R46, R46, R54, R45 ;  /* 0x000000362e2e7223 */ /* 0x000fe2000000002d */
[C---:B----4-:R-:W-:Y:S01]  /*14bb0*/  FFMA R38, R56.reuse, R12, R117 ;  /* 0x0000000c38267223 */ /* 0x050fe20000000075 */
        /* <DEDUP_REMOVED lines=67> */
[----:B------:R-:W-:Y:S01]  /*14ff0*/  FFMA R72, R39, R87, R72 ;  /* 0x0000005727487223 */ /* 0x000fe20000000048 */
[-C--:B------:R-:W-:Y:S01]  /*15000*/  FFMA R39, R63, R47.reuse, R6 ;  /* 0x0000002f3f277223 */ /* 0x080fe20000000006 */
        /* <DEDUP_REMOVED lines=8> */
[----:B------:R-:W1:Y:S01]  /*15090*/  LDS.128 R44, [R0.X4+UR5+0x64f0] ;  /* 0x0064f005002c7984 */ /* 0x000e620008004c00 */
[C---:B------:R-:W-:Y:S01]  /*150a0*/  FFMA R23, R57.reuse, R53, R6 ;  /* 0x0000003539177223 */ /* 0x040fe20000000006 */
[----:B------:R-:W-:Y:S01]  /*150b0*/  FFMA R57, R57, R9, R100 ;  /* 0x0000000939397223 */ /* 0x000fe20000000064 */
[----:B------:R-:W-:Y:S01]  /*150c0*/  FFMA R73, R67, R87, R66 ;  /* 0x0000005743497223 */ /* 0x000fe20000000042 */
[C---:B------:R-:W-:Y:S01]  /*150d0*/  FFMA R66, R58.reuse, R14, R21 ;  /* 0x0000000e3a427223 */ /* 0x040fe20000000015 */
[C---:B------:R-:W-:Y:S01]  /*150e0*/  FFMA R6, R58.reuse, R62, R3 ;  /* 0x0000003e3a067223 */ /* 0x040fe20000000003 */
[----:B------:R-:W-:Y:S01]  /*150f0*/  FFMA R22, R58, R54, R23 ;  /* 0x000000363a167223 */ /* 0x000fe20000000017 */
[----:B------:R-:W-:Y:S01]  /*15100*/  FFMA R128, R68, R52, R128 ;  /* 0x0000003444807223 */ /* 0x000fe20000000080 */
[----:B------:R-:W-:Y:S01]  /*15110*/  FFMA R58, R58, R10, R57 ;  /* 0x0000000a3a3a7223 */ /* 0x000fe20000000039 */
[C---:B--2---:R-:W-:Y:S01]  /*15120*/  FFMA R56, R40.reuse, R8, R97 ;  /* 0x0000000828387223 */ /* 0x044fe20000000061 */
        /* <DEDUP_REMOVED lines=8> */
[----:B------:R-:W-:Y:S01]  /*151b0*/  FFMA R98, R40, R52, R98 ;  /* 0x0000003428627223 */ /* 0x000fe20000000062 */
[----:B------:R-:W2:Y:S01]  /*151c0*/  LDS.128 R56, [R0.X4+UR5+0x66f0] ;  /* 0x0066f00500387984 */ /* 0x000ea20008004c00 */
[----:B------:R-:W-:Y:S01]  /*151d0*/  FFMA R70, R70, R54, R69 ;  /* 0x0000003646467223 */ /* 0x000fe20000000045 */
        /* <DEDUP_REMOVED lines=26> */
[-C--:B------:R-:W-:Y:S01]  /*15380*/  FFMA R71, R63, R51.reuse, R42 ;  /* 0x000000333f477223 */ /* 0x080fe2000000002a */
[-C--:B------:R-:W-:Y:S01]  /*15390*/  FFMA R69, R55, R51.reuse, R40 ;  /* 0x0000003337457223 */ /* 0x080fe20000000028 */
        /* <DEDUP_REMOVED lines=12> */
[----:B------:R-:W4:Y:S01]  /*15460*/  LDS.128 R84, [R80+0x700] ;  /* 0x0007000050547984 */ /* 0x000f220000000c00 */
[----:B------:R-:W-:Y:S01]  /*15470*/  FFMA R24, R45, R9, R24 ;  /* 0x000000092d187223 */ /* 0x000fe20000000018 */
[C---:B------:R-:W-:Y:S01]  /*15480*/  FFMA R44, R46.reuse, R14, R16 ;  /* 0x0000000e2e2c7223 */ /* 0x040fe20000000010 */
[C---:B------:R-:W-:Y:S01]  /*15490*/  FFMA R16, R46.reuse, R62, R26 ;  /* 0x0000003e2e107223 */ /* 0x040fe2000000001a */
[----:B------:R-:W5:Y:S01]  /*154a0*/  LDS.128 R48, [R80+0x100] ;  /* 0x0001000050307984 */ /* 0x000f620000000c00 */
        /* <DEDUP_REMOVED lines=8> */
[----:B------:R-:W-:Y:S01]  /*15530*/  LDS.128 R44, [R0.X4+UR5+0x6710] ;  /* 0x00671005002c7984 */ /* 0x000fe20008004c00 */
[C---:B------:R-:W-:Y:S01]  /*15540*/  FFMA R5, R56.reuse, R8, R5 ;  /* 0x0000000838057223 */ /* 0x040fe20000000005 */
[----:B------:R-:W-:Y:S01]  /*15550*/  FFMA R7, R56, R52, R7 ;  /* 0x0000003438077223 */ /* 0x000fe20000000007 */
[C---:B------:R-:W-:Y:S01]  /*15560*/  FFMA R12, R57.reuse, R13, R12 ;  /* 0x0000000d390c7223 */ /* 0x040fe2000000000c */
[----:B------:R-:W2:Y:S01]  /*15570*/  LDS.128 R72, [R80+0x510] ;  /* 0x0005100050487984 */ /* 0x000ea20000000c00 */
[C---:B------:R-:W-:Y:S01]  /*15580*/  FFMA R5, R57.reuse, R9, R5 ;  /* 0x0000000939057223 */ /* 0x040fe20000000005 */
[C---:B------:R-:W-:Y:S01]  /*15590*/  FFMA R60, R57.reuse, R61, R60 ;  /* 0x0000003d393c7223 */ /* 0x040fe2000000003c */
[C---:B------:R-:W-:Y:S01]  /*155a0*/  FFMA R12, R58.reuse, R14, R12 ;  /* 0x0000000e3a0c7223 */ /* 0x040fe2000000000c */
[----:B------:R-:W2:Y:S01]  /*155b0*/  LDS.128 R120, [R80+0x710] ;  /* 0x0007100050787984 */ /* 0x000ea20000000c00 */
[----:B------:R-:W-:Y:S01]  /*155c0*/  FFMA R7, R57, R53, R7 ;  /* 0x0000003539077223 */ /* 0x000fe20000000007 */
[C---:B------:R-:W-:Y:S01]  /*155d0*/  FFMA R10, R58.reuse, R10, R5 ;  /* 0x0000000a3a0a7223 */ /* 0x040fe20000000005 */
[C---:B------:R-:W-:Y:S01]  /*155e0*/  FFMA R60, R58.reuse, R62, R60 ;  /* 0x0000003e3a3c7223 */ /* 0x040fe2000000003c */
[----:B------:R-:W2:Y:S01]  /*155f0*/  LDS.128 R116, [R80+0x310] ;  /* 0x0003100050747984 */ /* 0x000ea20000000c00 */
[-C--:B------:R-:W-:Y:S01]  /*15600*/  FFMA R5, R15, R59.reuse, R12 ;  /* 0x0000003b0f057223 */ /* 0x080fe2000000000c */
[----:B------:R-:W-:Y:S01]  /*15610*/  FFMA R54, R58, R54, R7 ;  /* 0x000000363a367223 */ /* 0x000fe20000000007 */
[-C--:B------:R-:W-:Y:S01]  /*15620*/  FFMA R63, R63, R59.reuse, R60 ;  /* 0x0000003b3f3f7223 */ /* 0x080fe2000000003c */
[----:B------:R-:W2:Y:S01]  /*15630*/  LDS.128 R88, [R80+0x110] ;  /* 0x0001100050587984 */ /* 0x000ea20000000c00 */
[-C--:B------:R-:W-:Y:S01]  /*15640*/  FFMA R10, R11, R59.reuse, R10 ;  /* 0x0000003b0b0a7223 */ /* 0x080fe2000000000a */
[----:B------:R-:W-:Y:S01]  /*15650*/  FFMA R54, R55, R59, R54 ;  /* 0x0000003b37367223 */ /* 0x000fe20000000036 */
[C---:B-1----:R-:W-:Y:S01]  /*15660*/  FFMA R63, R40.reuse, R128, R63 ;  /* 0x00000080283f7223 */ /* 0x042fe2000000003f */
[----:B------:R-:W-:Y:S01]  /*15670*/  LDS.128 R12, [R0.X4+UR5+0x6720] ;  /* 0x00672005000c7984 */ /* 0x000fe20008004c00 */
[----:B---3--:R-:W-:-:S03]  /*15680*/  FFMA R7, R40, R124, R10 ;  /* 0x0000007c28077223 */ /* 0x008fc6000000000a */
[----:B------:R-:W1:Y:S01]  /*15690*/  LDS.128 R104, [R80+0x720] ;  /* 0x0007200050687984 */ /* 0x000e620000000c00 */
[----:B----4-:R-:W-:-:S03]  /*156a0*/  FFMA R24, R40, R84, R5 ;  /* 0x0000005428187223 */ /* 0x010fc60000000005 */
[----:B------:R-:W3:Y:S01]  /*156b0*/  LDS.128 R108, [R80+0x520] ;  /* 0x00052000506c7984 */ /* 0x000ee20000000c00 */
[C---:B------:R-:W-:Y:S01]  /*156c0*/  FFMA R5, R41.reuse, R129, R63 ;  /* 0x0000008129057223 */ /* 0x040fe2000000003f */
[C---:B------:R-:W-:Y:S01]  /*156d0*/  FFMA R7, R41.reuse, R125, R7 ;  /* 0x0000007d29077223 */ /* 0x040fe20000000007 */
[----:B-----5:R-:W-:Y:S01]  /*156e0*/  FFMA R54, R40, R48, R54 ;  /* 0x0000003028367223 */ /* 0x020fe20000000036 */
[----:B------:R-:W4:Y:S01]  /*156f0*/  LDS.128 R100, [R80+0x320] ;  /* 0x0003200050647984 */ /* 0x000f220000000c00 */
[C---:B------:R-:W-:Y:S01]  /*15700*/  FFMA R24, R41.reuse, R85, R24 ;  /* 0x0000005529187223 */ /* 0x040fe20000000018 */
[C---:B------:R-:W-:Y:S01]  /*15710*/  FFMA R5, R42.reuse, R130, R5 ;  /* 0x000000822a057223 */ /* 0x040fe20000000005 */
[----:B------:R-:W-:Y:S01]  /*15720*/  FFMA R41, R41, R49, R54 ;  /* 0x0000003129297223 */ /* 0x000fe20000000036 */
[----:B------:R-:W5:Y:S01]  /*15730*/  LDS.128 R112, [R80+0x120] ;  /* 0x0001200050707984 */ /* 0x000f620000000c00 */
        /* <DEDUP_REMOVED lines=8> */
[C---:B--2---:R-:W-:Y:S01]  /*157c0*/  FFMA R42, R44.reuse, R72, R5 ;  /* 0x000000482c2a7223 */ /* 0x044fe20000000005 */
[----:B------:R-:W-:Y:S01]  /*157d0*/  LDS.128 R52, [R0.X4+UR5+0x6520] ;  /* 0x0065200500347984 */ /* 0x000fe20008004c00 */
[----:B------:R-:W-:-:S02]  /*157e0*/  FFMA R40, R44, R120, R24 ;  /* 0x000000782c287223 */ /* 0x000fc40000000018 */
[C---:B------:R-:W-:Y:S01]  /*157f0*/  FFMA R24, R45.reuse, R73, R42 ;  /* 0x000000492d187223 */ /* 0x040fe2000000002a */
[----:B------:R-:W-:Y:S01]  /*15800*/  LDS.128 R56, [R0.X4+UR5+0x6100] ;  /* 0x0061000500387984 */ /* 0x000fe20008004c00 */
[----:B------:R-:W-:Y:S01]  /*15810*/  FFMA R5, R44, R116, R7 ;  /* 0x000000742c057223 */ /* 0x000fe20000000007 */
[C---:B------:R-:W-:Y:S01]  /*15820*/  FFMA R7, R45.reuse, R121, R40 ;  /* 0x000000792d077223 */ /* 0x040fe20000000028 */
[----:B------:R-:W-:Y:S01]  /*15830*/  FFMA R24, R46, R74, R24 ;  /* 0x0000004a2e187223 */ /* 0x000fe20000000018 */
[----:B------:R-:W-:Y:S01]  /*15840*/  LDS.128 R96, [R80+0x530] ;  /* 0x0005300050607984 */ /* 0x000fe20000000c00 */
[----:B------:R-:W-:Y:S01]  /*15850*/  FFMA R41, R44, R88, R41 ;  /* 0x000000582c297223 */ /* 0x000fe20000000029 */
[----:B------:R-:W-:Y:S01]  /*15860*/  FFMA R5, R45, R117, R5 ;  /* 0x000000752d057223 */ /* 0x000fe20000000005 */
[C---:B------:R-:W-:Y:S01]  /*15870*/  FFMA R7, R46.reuse, R122, R7 ;  /* 0x0000007a2e077223 */ /* 0x040fe20000000007 */
[----:B------:R-:W-:Y:S01]  /*15880*/  FFMA R24, R47, R75, R24 ;  /* 0x0000004b2f187223 */ /* 0x000fe20000000018 */
[----:B------:R-:W-:Y:S01]  /*15890*/  FFMA R45, R45, R89, R41 ;  /* 0x000000592d2d7223 */ /* 0x000fe20000000029 */
[C---:B------:R-:W-:Y:S01]  /*158a0*/  FFMA R5, R46.reuse, R118, R5 ;  /* 0x000000762e057223 */ /* 0x040fe20000000005 */
[----:B------:R-:W2:Y:S01]  /*158b0*/  LDS.128 R40, [R0.X4+UR5+0x6510] ;  /* 0x0065100500287984 */ /* 0x000ea20008004c00 */
[C---:B------:R-:W-:Y:S01]  /*158c0*/  FFMA R7, R47.reuse, R123, R7 ;  /* 0x0000007b2f077223 */ /* 0x040fe20000000007 */
[----:B------:R-:W-:Y:S01]  /*158d0*/  FFMA R45, R46, R90, R45 ;  /* 0x0000005a2e2d7223 */ /* 0x000fe2000000002d */
[C---:B------:R-:W-:Y:S01]  /*158e0*/  FFMA R5, R47.reuse, R119, R5 ;  /* 0x000000772f057223 */ /* 0x040fe20000000005 */
[----:B------:R-:W-:Y:S01]  /*158f0*/  LDS.128 R92, [R80+0x130] ;  /* 0x00013000505c7984 */ /* 0x000fe20000000c00 */
[C---:B-1----:R-:W-:Y:S01]  /*15900*/  FFMA R7, R12.reuse, R104, R7 ;  /* 0x000000680c077223 */ /* 0x042fe20000000007 */
[----:B------:R-:W-:Y:S01]  /*15910*/  FFMA R45, R47, R91, R45 ;  /* 0x0000005b2f2d7223 */ /* 0x000fe2000000002d */
[C---:B---3--:R-:W-:Y:S01]  /*15920*/  FFMA R24, R12.reuse, R108, R24 ;  /* 0x0000006c0c187223 */ /* 0x048fe20000000018 */
[----:B------:R-:W-:Y:S01]  /*15930*/  LDS.128 R60, [R80+0x340] ;  /* 0x00034000503c7984 */ /* 0x000fe20000000c00 */
[-C--:B------:R-:W-:Y:S01]  /*15940*/  FFMA R7, R105, R13.reuse, R7 ;  /* 0x0000000d69077223 */ /* 0x080fe20000000007 */
[----:B----4-:R-:W-:Y:S01]  /*15950*/  FFMA R5, R12, R100, R5 ;  /* 0x000000640c057223 */ /* 0x010fe20000000005 */
[----:B------:R-:W-:-:S02]  /*15960*/  FFMA R24, R109, R13, R24 ;  /* 0x0000000d6d187223 */ /* 0x000fc40000000018 */
[----:B------:R-:W-:Y:S01]  /*15970*/  FFMA R7, R106, R14, R7 ;  /* 0x0000000e6a077223 */ /* 0x000fe20000000007 */
[----:B-----5:R-:W-:Y:S01]  /*15980*/  FFMA R12, R12, R112, R45 ;  /* 0x000000700c0c7223 */ /* 0x020fe2000000002d */
[-C--:B------:R-:W-:Y:S01]  /*15990*/  FFMA R5, R101, R13.reuse, R5 ;  /* 0x0000000d65057223 */ /* 0x080fe20000000005 */
[-C--:B------:R-:W-:Y:S01]  /*159a0*/  FFMA R24, R110, R14.reuse, R24 ;  /* 0x0000000e6e187223 */ /* 0x080fe20000000018 */
[----:B------:R-:W1:Y:S01]  /*159b0*/  LDS.128 R44, [R0.X4+UR5+0x6300] ;  /* 0x00630005002c7984 */ /* 0x000e620008004c00 */
        /* <DEDUP_REMOVED lines=19> */
[----:B------:R-:W-:Y:S01]  /*15af0*/  FFMA R8, R11, R131, R8 ;  /* 0x000000830b087223 */ /* 0x000fe20000000008 */
        /* <DEDUP_REMOVED lines=20> */
[----:B-1----:R-:W-:Y:S01]  /*15c40*/  FFMA R70, R44, R84, R70 ;  /* 0x000000542c467223 */ /* 0x002fe20000000046 */
[C---:B------:R-:W-:Y:S01]  /*15c50*/  FFMA R13, R52.reuse, R104, R13 ;  /* 0x00000068340d7223 */ /* 0x040fe2000000000d */
[C---:B------:R-:W-:Y:S01]  /*15c60*/  FFMA R41, R52.reuse, R112, R41 ;  /* 0x0000007034297223 */ /* 0x040fe20000000029 */
[----:B------:R-:W-:Y:S01]  /*15c70*/  FFMA R12, R52, R100, R12 ;  /* 0x00000064340c7223 */ /* 0x000fe2000000000c */
[C---:B------:R-:W-:Y:S01]  /*15c80*/  FFMA R26, R44.reuse, R124, R76 ;  /* 0x0000007c2c1a7223 */ /* 0x040fe2000000004c */
[-C--:B------:R-:W-:Y:S01]  /*15c90*/  FFMA R16, R105, R53.reuse, R13 ;  /* 0x0000003569107223 */ /* 0x080fe2000000000d */
[-C--:B------:R-:W-:Y:S01]  /*15ca0*/  FFMA R13, R113, R53.reuse, R41 ;  /* 0x00000035710d7223 */ /* 0x080fe20000000029 */
[----:B------:R-:W-:Y:S01]  /*15cb0*/  FFMA R23, R101, R53, R12 ;  /* 0x0000003565177223 */ /* 0x000fe2000000000c */
[----:B------:R-:W1:Y:S01]  /*15cc0*/  LDS.128 R40, [R0.X4+UR5+0x6320] ;  /* 0x0063200500287984 */ /* 0x000e620008004c00 */
        /* <DEDUP_REMOVED lines=49> */
[----:B------:R-:W1:Y:S01]  /*15fe0*/  LDS.128 R44, [R0.X4+UR5+0x6120] ;  /* 0x00612005002c7984 */ /* 0x000e620008004c00 */
        /* <DEDUP_REMOVED lines=93> */
[----:B------:R-:W-:Y:S04]  /*165c0*/  LDS.128 R68, [R80+0x730] ;  /* 0x0007300050447984 */ /* 0x000fe80000000c00 */
[----:B------:R-:W-:Y:S01]  /*165d0*/  LDS.128 R76, [R80+0x330] ;  /* 0x00033000504c7984 */ /* 0x000fe20000000c00 */
[C---:B-1----:R-:W-:Y:S01]  /*165e0*/  FFMA R39, R44.reuse, R128, R39 ;  /* 0x000000802c277223 */ /* 0x042fe20000000027 */
        /* <DEDUP_REMOVED lines=38> */
[C---:B------:R-:W-:Y:S01]  /*16850*/  FFMA R39, R42.reuse, R90, R53 ;  /* 0x0000005a2a277223 */ /* 0x040fe20000000035 */
[C---:B------:R-:W-:Y:S01]  /*16860*/  FFMA R40, R42.reuse, R122, R54 ;  /* 0x0000007a2a287223 */ /* 0x040fe20000000036 */
[----:B------:R-:W-:Y:S01]  /*16870*/  FFMA R12, R115, R55, R58 ;  /* 0x00000037730c7223 */ /* 0x000fe2000000003a */
[----:B------:R-:W-:Y:S01]  /*16880*/  FFMA R38, R42, R118, R52 ;  /* 0x000000762a267223 */ /* 0x000fe20000000034 */
[----:B------:R-:W-:Y:S01]  /*16890*/  LDS.128 R56, [R80+0x140] ;  /* 0x0001400050387984 */ /* 0x000fe20000000c00 */
[C---:B------:R-:W-:Y:S01]  /*168a0*/  FFMA R41, R43.reuse, R75, R41 ;  /* 0x0000004b2b297223 */ /* 0x040fe20000000029 */
[C---:B------:R-:W-:Y:S01]  /*168b0*/  FFMA R40, R43.reuse, R123, R40 ;  /* 0x0000007b2b287223 */ /* 0x040fe20000000028 */
[C---:B------:R-:W-:Y:S01]  /*168c0*/  FFMA R39, R43.reuse, R91, R39 ;  /* 0x0000005b2b277223 */ /* 0x040fe20000000027 */
[----:B------:R-:W2:Y:S01]  /*168d0*/  LDS.128 R64, [R80+0x740] ;  /* 0x0007400050407984 */ /* 0x000ea20000000c00 */
[----:B------:R-:W-:Y:S01]  /*168e0*/  FFMA R38, R43, R119, R38 ;  /* 0x000000772b267223 */ /* 0x000fe20000000026 */
[C---:B------:R-:W-:Y:S01]  /*168f0*/  FFMA R41, R132.reuse, R108, R41 ;  /* 0x0000006c84297223 */ /* 0x040fe20000000029 */
        /* <DEDUP_REMOVED lines=8> */
[----:B------:R-:W3:Y:S01]  /*16980*/  LDS.128 R52, [R80+0x540] ;  /* 0x0005400050347984 */ /* 0x000ee20000000c00 */
[----:B------:R-:W-:Y:S01]  /*16990*/  FFMA R133, R133, R101, R132 ;  /* 0x0000006585857223 */ /* 0x000fe20000000084 */
[C---:B------:R-:W-:Y:S01]  /*169a0*/  FFMA R38, R134.reuse, R110, R38 ;  /* 0x0000006e86267223 */ /* 0x040fe20000000026 */
[C---:B------:R-:W-:Y:S01]  /*169b0*/  FFMA R81, R134.reuse, R106, R81 ;  /* 0x0000006a86517223 */ /* 0x040fe20000000051 */
[----:B------:R-:W4:Y:S01]  /*169c0*/  LDS.128 R40, [R0.X4+UR5+0x4300] ;  /* 0x0043000500287984 */ /* 0x000f220008004c00 */
        /* <DEDUP_REMOVED lines=22> */
[----:B------:R-:W-:-:S02]  /*16b30*/  FFMA R45, R47, R79, R45 ;  /* 0x0000004f2f2d7223 */ /* 0x000fc4000000002d */
[C---:B--2---:R-:W-:Y:S01]  /*16b40*/  FFMA R38, R136.reuse, R64, R38 ;  /* 0x0000004088267223 */ /* 0x044fe20000000026 */
[C---:B------:R-:W-:Y:S01]  /*16b50*/  FFMA R44, R136.reuse, R56, R44 ;  /* 0x00000038882c7223 */ /* 0x040fe2000000002c */
[----:B------:R-:W-:Y:S02]  /*16b60*/  FFMA R45, R136, R60, R45 ;  /* 0x0000003c882d7223 */ /* 0x000fe4000000002d */
[C---:B------:R-:W-:Y:S01]  /*16b70*/  FFMA R81, R137.reuse, R65, R38 ;  /* 0x0000004189517223 */ /* 0x040fe20000000026 */
[C---:B------:R-:W-:Y:S01]  /*16b80*/  FFMA R82, R137.reuse, R57, R44 ;  /* 0x0000003989527223 */ /* 0x040fe2000000002c */
[----:B------:R-:W-:Y:S02]  /*16b90*/  FFMA R38, R137, R61, R45 ;  /* 0x0000003d89267223 */ /* 0x000fe4000000002d */
[----:B------:R-:W2:Y:S01]  /*16ba0*/  LDS.128 R44, [R0.X4+UR5+0x4320] ;  /* 0x00432005002c7984 */ /* 0x000ea20008004c00 */
[C---:B------:R-:W-:Y:S01]  /*16bb0*/  FFMA R81, R138.reuse, R66, R81 ;  /* 0x000000428a517223 */ /* 0x040fe20000000051 */
[----:B------:R-:W-:Y:S01]  /*16bc0*/  FFMA R38, R138, R62, R38 ;  /* 0x0000003e8a267223 */ /* 0x000fe20000000026 */
[----:B---3--:R-:W-:Y:S01]  /*16bd0*/  FFMA R39, R136, R52, R39 ;  /* 0x0000003488277223 */ /* 0x008fe20000000027 */
[----:B------:R-:W-:Y:S01]  /*16be0*/  FFMA R82, R138, R58, R82 ;  /* 0x0000003a8a527223 */ /* 0x000fe20000000052 */
[-C--:B------:R-:W-:Y:S01]  /*16bf0*/  FFMA R81, R67, R139.reuse, R81 ;  /* 0x0000008b43517223 */ /* 0x080fe20000000051 */
[----:B------:R-:W-:Y:S01]  /*16c00*/  FFMA R38, R63, R139, R38 ;  /* 0x0000008b3f267223 */ /* 0x000fe20000000026 */
[C---:B----4-:R-:W-:Y:S01]  /*16c10*/  FFMA R140, R40.reuse, R84, R140 ;  /* 0x00000054288c7223 */ /* 0x050fe2000000008c */
[C---:B------:R-:W-:Y:S01]  /*16c20*/  FFMA R83, R40.reuse, R128, R83 ;  /* 0x0000008028537223 */ /* 0x040fe20000000053 */
        /* <DEDUP_REMOVED lines=9> */
[C---:B------:R-:W-:Y:S01]  /*16cc0*/  FFMA R140, R42.reuse, R130, R140 ;  /* 0x000000822a8c7223 */ /* 0x040fe2000000008c */
[-C--:B------:R-:W-:Y:S01]  /*16cd0*/  FFMA R39, R55, R139.reuse, R39 ;  /* 0x0000008b37277223 */ /* 0x080fe20000000027 */
[----:B------:R-:W-:Y:S01]  /*16ce0*/  FFMA R82, R59, R139, R82 ;  /* 0x0000008b3b527223 */ /* 0x000fe20000000052 */
        /* <DEDUP_REMOVED lines=214> */
[----:B------:R-:W-:-:S02]  /*17a50*/  FFMA R41, R132, R76, R41 ;  /* 0x0000004c84297223 */ /* 0x000fc40000000029 */
        /* <DEDUP_REMOVED lines=293> */
[C---:B------:R-:W-:Y:S01]  /*18cb0*/  FFMA R164, R135.reuse, R63, R164 ;  /* 0x0000003f87a47223 */ /* 0x040fe200000000a4 */
        /* <DEDUP_REMOVED lines=58> */
[----:B------:R-:W-:-:S02]  /*19060*/  FFMA R20, R135, R95, R20 ;  /* 0x0000005f87147223 */ /* 0x000fc40000000014 */
[C---:B-1----:R-:W-:Y:S01]  /*19070*/  FFMA R18, R44.reuse, R64, R18 ;  /* 0x000000402c127223 */ /* 0x042fe20000000012 */
        /* <DEDUP_REMOVED lines=78> */
[----:B------:R-:W2:Y:S01]  /*19560*/  LDS.128 R132, [R0.X4+UR5+0x300] ;  /* 0x0003000500847984 */ /* 0x000ea20008004c00 */
[C---:B------:R-:W-:Y:S01]  /*19570*/  FFMA R4, R35.reuse, R71, R4 ;  /* 0x0000004723047223 */ /* 0x040fe20000000004 */
[----:B------:R-:W-:Y:S01]  /*19580*/  FFMA R28, R34, R94, R28 ;  /* 0x0000005e221c7223 */ /* 0x000fe2000000001c */
[C---:B------:R-:W-:Y:S01]  /*19590*/  FFMA R33, R35.reuse, R79, R33 ;  /* 0x0000004f23217223 */ /* 0x040fe20000000021 */
[----:B------:R-:W-:Y:S01]  /*195a0*/  FFMA R30, R35, R99, R30 ;  /* 0x00000063231e7223 */ /* 0x000fe2000000001e */
[----:B---3--:R-:W-:-:S02]  /*195b0*/  FFMA R4, R44, R64, R4 ;  /* 0x000000402c047223 */ /* 0x008fc40000000004 */
        /* <DEDUP_REMOVED lines=30> */
[----:B------:R-:W-:Y:S01]  /*197a0*/  FFMA R25, R41, R85, R28 ;  /* 0x0000005529197223 */ /* 0x000fe2000000001c */
        /* <DEDUP_REMOVED lines=37> */
[C---:B----4-:R-:W-:Y:S01]  /*19a00*/  FFMA R34, R44.reuse, R108, R17 ;  /* 0x0000006c2c227223 */ /* 0x050fe20000000011 */
        /* <DEDUP_REMOVED lines=48> */
[-C--:B---3--:R-:W-:Y:S01]  /*19d10*/  FFMA R148, R88, R32.reuse, R148 ;  /* 0x0000002058947223 */ /* 0x088fe20000000094 */
[-C--:B------:R-:W-:Y:S01]  /*19d20*/  FFMA R147, R72, R32.reuse, R147 ;  /* 0x0000002048937223 */ /* 0x080fe20000000093 */
[----:B------:R-:W-:Y:S01]  /*19d30*/  FFMA R25, R120, R32, R25 ;  /* 0x0000002078197223 */ /* 0x000fe20000000019 */
[----:B------:R-:W-:Y:S01]  /*19d40*/  FFMA R139, R32, R116, R139 ;  /* 0x00000074208b7223 */ /* 0x000fe2000000008b */
[-C--:B------:R-:W-:Y:S01]  /*19d50*/  FFMA R148, R89, R33.reuse, R148 ;  /* 0x0000002159947223 */ /* 0x080fe20000000094 */
[----:B------:R-:W-:Y:S01]  /*19d60*/  FFMA R147, R73, R33, R147 ;  /* 0x0000002149937223 */ /* 0x000fe20000000093 */
[----:B------:R-:W-:Y:S01]  /*19d70*/  FFMA R25, R33, R121, R25 ;  /* 0x0000007921197223 */ /* 0x000fe20000000019 */
[----:B------:R-:W-:Y:S01]  /*19d80*/  FFMA R139, R117, R33, R139 ;  /* 0x00000021758b7223 */ /* 0x000fe2000000008b */
[C---:B------:R-:W-:Y:S01]  /*19d90*/  FFMA R84, R43.reuse, R63, R84 ;  /* 0x0000003f2b547223 */ /* 0x040fe20000000054 */
[----:B------:R-:W-:Y:S01]  /*19da0*/  FFMA R85, R43, R59, R85 ;  /* 0x0000003b2b557223 */ /* 0x000fe20000000055 */
[----:B------:R-:W-:Y:S01]  /*19db0*/  FFMA R148, R34, R90, R148 ;  /* 0x0000005a22947223 */ /* 0x000fe20000000094 */
[-C--:B------:R-:W-:Y:S01]  /*19dc0*/  FFMA R147, R74, R34.reuse, R147 ;  /* 0x000000224a937223 */ /* 0x080fe20000000093 */
[-C--:B------:R-:W-:Y:S01]  /*19dd0*/  FFMA R25, R122, R34.reuse, R25 ;  /* 0x000000227a197223 */ /* 0x080fe20000000019 */
[----:B------:R-:W3:Y:S01]  /*19de0*/  LDS.128 R40, [R0.X4+UR5+0x140] ;  /* 0x0001400500287984 */ /* 0x000ee20008004c00 */
[----:B------:R-:W-:Y:S01]  /*19df0*/  FFMA R139, R118, R34, R139 ;  /* 0x00000022768b7223 */ /* 0x000fe2000000008b */
[----:B------:R-:W-:Y:S01]  /*19e00*/  FFMA R148, R91, R35, R148 ;  /* 0x000000235b947223 */ /* 0x000fe20000000094 */
[----:B------:R-:W-:Y:S01]  /*19e10*/  FFMA R147, R35, R75, R147 ;  /* 0x0000004b23937223 */ /* 0x000fe20000000093 */
[-C--:B------:R-:W-:Y:S01]  /*19e20*/  FFMA R25, R123, R35.reuse, R25 ;  /* 0x000000237b197223 */ /* 0x080fe20000000019 */
[----:B------:R-:W-:Y:S01]  /*19e30*/  FFMA R139, R119, R35, R139 ;  /* 0x00000023778b7223 */ /* 0x000fe2000000008b */
[-C--:B-1----:R-:W-:Y:S01]  /*19e40*/  FFMA R148, R112, R44.reuse, R148 ;  /* 0x0000002c70947223 */ /* 0x082fe20000000094 */
[-C--:B------:R-:W-:Y:S01]  /*19e50*/  FFMA R147, R108, R44.reuse, R147 ;  /* 0x0000002c6c937223 */ /* 0x080fe20000000093 */
[----:B------:R-:W-:Y:S01]  /*19e60*/  FFMA R25, R104, R44, R25 ;  /* 0x0000002c68197223 */ /* 0x000fe20000000019 */
[----:B------:R-:W-:Y:S01]  /*19e70*/  FFMA R139, R44, R100, R139 ;  /* 0x000000642c8b7223 */ /* 0x000fe2000000008b */
[----:B------:R-:W-:Y:S01]  /*19e80*/  FFMA R148, R113, R45, R148 ;  /* 0x0000002d71947223 */ /* 0x000fe20000000094 */
[----:B------:R-:W-:Y:S01]  /*19e90*/  FFMA R147, R45, R109, R147 ;  /* 0x0000006d2d937223 */ /* 0x000fe20000000093 */
[-C--:B------:R-:W-:Y:S01]  /*19ea0*/  FFMA R25, R105, R45.reuse, R25 ;  /* 0x0000002d69197223 */ /* 0x080fe20000000019 */
[----:B------:R-:W-:Y:S01]  /*19eb0*/  FFMA R139, R101, R45, R139 ;  /* 0x0000002d658b7223 */ /* 0x000fe2000000008b */
[----:B------:R-:W-:Y:S01]  /*19ec0*/  FFMA R148, R46, R114, R148 ;  /* 0x000000722e947223 */ /* 0x000fe20000000094 */
[-C--:B------:R-:W-:Y:S01]  /*19ed0*/  FFMA R147, R110, R46.reuse, R147 ;  /* 0x0000002e6e937223 */ /* 0x080fe20000000093 */
[-C--:B------:R-:W-:Y:S01]  /*19ee0*/  FFMA R25, R106, R46.reuse, R25 ;  /* 0x0000002e6a197223 */ /* 0x080fe20000000019 */
[----:B------:R-:W-:Y:S01]  /*19ef0*/  FFMA R139, R102, R46, R139 ;  /* 0x0000002e668b7223 */ /* 0x000fe2000000008b */
[----:B------:R-:W1:Y:S01]  /*19f00*/  LDS.128 R32, [R0.X4+UR5+0x4730] ;  /* 0x0047300500207984 */ /* 0x000e620008004c00 */
[----:B------:R-:W-:Y:S01]  /*19f10*/  FFMA R147, R111, R47, R147 ;  /* 0x0000002f6f937223 */ /* 0x000fe20000000093 */
[----:B------:R-:W-:Y:S01]  /*19f20*/  FFMA R25, R47, R107, R25 ;  /* 0x0000006b2f197223 */ /* 0x000fe20000000019 */
[-C--:B------:R-:W-:Y:S01]  /*19f30*/  FFMA R148, R115, R47.reuse, R148 ;  /* 0x0000002f73947223 */ /* 0x080fe20000000094 */
[----:B------:R-:W-:Y:S01]  /*19f40*/  FFMA R139, R103, R47, R139 ;  /* 0x0000002f678b7223 */ /* 0x000fe2000000008b */
[-C--:B--2---:R-:W-:Y:S01]  /*19f50*/  FFMA R147, R96, R28.reuse, R147 ;  /* 0x0000001c60937223 */ /* 0x084fe20000000093 */
[-C--:B------:R-:W-:Y:S01]  /*19f60*/  FFMA R44, R68, R28.reuse, R25 ;  /* 0x0000001c442c7223 */ /* 0x080fe20000000019 */
[----:B------:R-:W-:Y:S01]  /*19f70*/  FFMA R48, R92, R28, R148 ;  /* 0x0000001c5c307223 */ /* 0x000fe20000000094 */
[----:B------:R-:W-:Y:S01]  /*19f80*/  FFMA R139, R28, R76, R139 ;  /* 0x0000004c1c8b7223 */ /* 0x000fe2000000008b */
[----:B------:R-:W-:Y:S01]  /*19f90*/  FFMA R25, R29, R97, R147 ;  /* 0x000000611d197223 */ /* 0x000fe20000000093 */
[-C--:B------:R-:W-:Y:S01]  /*19fa0*/  FFMA R28, R69, R29.reuse, R44 ;  /* 0x0000001d451c7223 */ /* 0x080fe2000000002c */
[-C--:B------:R-:W-:Y:S01]  /*19fb0*/  FFMA R48, R93, R29.reuse, R48 ;  /* 0x0000001d5d307223 */ /* 0x080fe20000000030 */
[----:B------:R-:W-:Y:S01]  /*19fc0*/  FFMA R29, R77, R29, R139 ;  /* 0x0000001d4d1d7223 */ /* 0x000fe2000000008b */
[----:B------:R-:W2:Y:S01]  /*19fd0*/  LDS.128 R44, [R0.X4+UR5+0x6130] ;  /* 0x00613005002c7984 */ /* 0x000ea20008004c00 */
[-C--:B------:R-:W-:Y:S01]  /*19fe0*/  FFMA R28, R70, R30.reuse, R28 ;  /* 0x0000001e461c7223 */ /* 0x080fe2000000001c */
[-C--:B------:R-:W-:Y:S01]  /*19ff0*/  FFMA R25, R98, R30.reuse, R25 ;  /* 0x0000001e62197223 */ /* 0x080fe20000000019 */
[----:B------:R-:W-:Y:S01]  /*1a000*/  FFMA R29, R78, R30, R29 ;  /* 0x0000001e4e1d7223 */ /* 0x000fe2000000001d */
[----:B------:R-:W-:Y:S01]  /*1a010*/  FFMA R48, R30, R94, R48 ;  /* 0x0000005e1e307223 */ /* 0x000fe20000000030 */
[----:B------:R-:W-:Y:S01]  /*1a020*/  FFMA R28, R31, R71, R28 ;  /* 0x000000471f1c7223 */ /* 0x000fe2000000001c */
[-C--:B------:R-:W-:Y:S01]  /*1a030*/  FFMA R25, R99, R31.reuse, R25 ;  /* 0x0000001f63197223 */ /* 0x080fe20000000019 */
[-C--:B------:R-:W-:Y:S01]  /*1a040*/  FFMA R29, R79, R31.reuse, R29 ;  /* 0x0000001f4f1d7223 */ /* 0x080fe2000000001d */
[----:B------:R-:W-:Y:S01]  /*1a050*/  FFMA R48, R95, R31, R48 ;  /* 0x0000001f5f307223 */ /* 0x000fe20000000030 */
[-C--:B---3--:R-:W-:Y:S01]  /*1a060*/  FFMA R28, R64, R40.reuse, R28 ;  /* 0x00000028401c7223 */ /* 0x088fe2000000001c */
[----:B------:R-:W-:Y:S01]  /*1a070*/  FFMA R25, R52, R40, R25 ;  /* 0x0000002834197223 */ /* 0x000fe20000000019 */
[----:B------:R-:W-:Y:S01]  /*1a080*/  FFMA R29, R40, R60, R29 ;  /* 0x0000003c281d7223 */ /* 0x000fe2000000001d */
[----:B------:R-:W-:Y:S01]  /*1a090*/  FFMA R48, R56, R40, R48 ;  /* 0x0000002838307223 */ /* 0x000fe20000000030 */
[----:B------:R-:W-:Y:S01]  /*1a0a0*/  FFMA R73, R65, R41, R28 ;  /* 0x0000002941497223 */ /* 0x000fe2000000001c */
[----:B------:R-:W-:Y:S01]  /*1a0b0*/  FFMA R72, R41, R53, R25 ;  /* 0x0000003529487223 */ /* 0x000fe20000000019 */
[-C--:B------:R-:W-:Y:S01]  /*1a0c0*/  FFMA R74, R61, R41.reuse, R29 ;  /* 0x000000293d4a7223 */ /* 0x080fe2000000001d */
[----:B------:R-:W-:Y:S01]  /*1a0d0*/  FFMA R75, R57, R41, R48 ;  /* 0x00000029394b7223 */ /* 0x000fe20000000030 */
[----:B------:R-:W3:Y:S01]  /*1a0e0*/  LDS.128 R28, [R0.X4+UR5+0x6330] ;  /* 0x00633005001c7984 */ /* 0x000ee20008004c00 */
        /* <DEDUP_REMOVED lines=8> */
[----:B------:R-:W-:Y:S01]  /*1a170*/  LDS.128 R116, [R0.X4+UR5+0x6750] ;  /* 0x0067500500747984 */ /* 0x000fe20008004c00 */
        /* <DEDUP_REMOVED lines=17> */
[C---:B--2---:R-:W-:Y:S01]  /*1a290*/  FFMA R3, R44.reuse, R68, R3 ;  /* 0x000000442c037223 */ /* 0x044fe20000000003 */
[C---:B------:R-:W-:Y:S01]  /*1a2a0*/  FFMA R21, R44.reuse, R96, R21 ;  /* 0x000000602c157223 */ /* 0x040fe20000000015 */
[C---:B------:R-:W-:Y:S01]  /*1a2b0*/  FFMA R27, R44.reuse, R76, R27 ;  /* 0x0000004c2c1b7223 */ /* 0x040fe2000000001b */
[----:B------:R-:W2:Y:S01]  /*1a2c0*/  LDS.128 R32, [R0.X4+UR5+0x6730] ;  /* 0x0067300500207984 */ /* 0x000ea20008004c00 */
        /* <DEDUP_REMOVED lines=20> */
[----:B------:R-:W3:Y:S01]  /*1a410*/  LDS.128 R8, [R0.X4+UR5+0x4740] ;  /* 0x0047400500087984 */ /* 0x000ee20008004c00 */
        /* <DEDUP_REMOVED lines=8> */
[----:B------:R-:W-:Y:S02]  /*1a4a0*/  LDS.128 R128, [R0.X4+UR5+0x41f0] ;  /* 0x0041f00500807984 */ /* 0x000fe40008004c00 */
[----:B------:R-:W-:-:S02]  /*1a4b0*/  FFMA R45, R79, R31, R45 ;  /* 0x0000001f4f2d7223 */ /* 0x000fc4000000002d */
[----:B------:R-:W4:Y:S01]  /*1a4c0*/  LDS.128 R28, [R0.X4+UR5+0x6140] ;  /* 0x00614005001c7984 */ /* 0x000f220008004c00 */
[C---:B-1----:R-:W-:Y:S01]  /*1a4d0*/  FFMA R15, R40.reuse, R96, R15 ;  /* 0x00000060280f7223 */ /* 0x042fe2000000000f */
[C---:B------:R-:W-:Y:S01]  /*1a4e0*/  FFMA R3, R40.reuse, R76, R23 ;  /* 0x0000004c28037223 */ /* 0x040fe20000000017 */
[C---:B------:R-:W-:Y:S01]  /*1a4f0*/  FFMA R13, R40.reuse, R92, R13 ;  /* 0x0000005c280d7223 */ /* 0x040fe2000000000d */
[----:B------:R-:W-:Y:S01]  /*1a500*/  FFMA R6, R40, R68, R16 ;  /* 0x0000004428067223 */ /* 0x000fe20000000010 */
[C---:B--2---:R-:W-:Y:S01]  /*1a510*/  FFMA R14, R32.reuse, R76, R14 ;  /* 0x0000004c200e7223 */ /* 0x044fe2000000000e */
[-C--:B------:R-:W-:Y:S01]  /*1a520*/  FFMA R3, R77, R41.reuse, R3 ;  /* 0x000000294d037223 */ /* 0x080fe20000000003 */
[-C--:B------:R-:W-:Y:S01]  /*1a530*/  FFMA R16, R97, R41.reuse, R15 ;  /* 0x0000002961107223 */ /* 0x080fe2000000000f */
[----:B------:R-:W-:Y:S01]  /*1a540*/  FFMA R86, R93, R41, R13 ;  /* 0x000000295d567223 */ /* 0x000fe2000000000d */
[-C--:B------:R-:W-:Y:S01]  /*1a550*/  FFMA R77, R77, R33.reuse, R14 ;  /* 0x000000214d4d7223 */ /* 0x080fe2000000000e */
[C---:B------:R-:W-:Y:S01]  /*1a560*/  FFMA R24, R32.reuse, R96, R24 ;  /* 0x0000006020187223 */ /* 0x040fe20000000018 */
[----:B------:R-:W1:Y:S01]  /*1a570*/  LDS.128 R12, [R0.X4+UR5+0x6340] ;  /* 0x00634005000c7984 */ /* 0x000e620008004c00 */
[C---:B------:R-:W-:Y:S01]  /*1a580*/  FFMA R7, R32.reuse, R68, R7 ;  /* 0x0000004420077223 */ /* 0x040fe20000000007 */
[----:B------:R-:W-:Y:S01]  /*1a590*/  FFMA R32, R32, R92, R5 ;  /* 0x0000005c20207223 */ /* 0x000fe20000000005 */
[----:B------:R-:W-:Y:S01]  /*1a5a0*/  FFMA R97, R97, R33, R24 ;  /* 0x0000002161617223 */ /* 0x000fe20000000018 */
[C---:B------:R-:W-:Y:S01]  /*1a5b0*/  FFMA R6, R69.reuse, R41, R6 ;  /* 0x0000002945067223 */ /* 0x040fe20000000006 */
[-C--:B------:R-:W-:Y:S01]  /*1a5c0*/  FFMA R7, R69, R33.reuse, R7 ;  /* 0x0000002145077223 */ /* 0x080fe20000000007 */
[----:B------:R-:W-:Y:S01]  /*1a5d0*/  FFMA R33, R93, R33, R32 ;  /* 0x000000215d217223 */ /* 0x000fe20000000020 */
[-C--:B------:R-:W-:Y:S01]  /*1a5e0*/  FFMA R16, R98, R42.reuse, R16 ;  /* 0x0000002a62107223 */ /* 0x080fe20000000010 */
[-C--:B------:R-:W-:Y:S01]  /*1a5f0*/  FFMA R6, R70, R42.reuse, R6 ;  /* 0x0000002a46067223 */ /* 0x080fe20000000006 */
[C---:B------:R-:W-:Y:S01]  /*1a600*/  FFMA R3, R78.reuse, R42, R3 ;  /* 0x0000002a4e037223 */ /* 0x040fe20000000003 */
[-C--:B------:R-:W-:Y:S01]  /*1a610*/  FFMA R78, R78, R34.reuse, R77 ;  /* 0x000000224e4e7223 */ /* 0x080fe2000000004d */
[-C--:B------:R-:W-:Y:S01]  /*1a620*/  FFMA R70, R70, R34.reuse, R7 ;  /* 0x0000002246467223 */ /* 0x080fe20000000007 */
[-C--:B------:R-:W-:Y:S01]  /*1a630*/  FFMA R98, R98, R34.reuse, R97 ;  /* 0x0000002262627223 */ /* 0x080fe20000000061 */
[----:B------:R-:W-:Y:S01]  /*1a640*/  FFMA R34, R94, R34, R33 ;  /* 0x000000225e227223 */ /* 0x000fe20000000021 */
        /* <DEDUP_REMOVED lines=13> */
[----:B------:R-:W2:Y:S01]  /*1a720*/  LDS.128 R24, [R0.X4+UR5+0x6540] ;  /* 0x0065400500187984 */ /* 0x000ea20008004c00 */
[-C--:B------:R-:W-:Y:S01]  /*1a730*/  FFMA R23, R67, R11.reuse, R8 ;  /* 0x0000000b43177223 */ /* 0x080fe20000000008 */
[C---:B----4-:R-:W-:Y:S01]  /*1a740*/  FFMA R8, R28.reuse, R56, R87 ;  /* 0x000000381c087223 */ /* 0x050fe20000000057 */
[-C--:B------:R-:W-:Y:S01]  /*1a750*/  FFMA R21, R63, R11.reuse, R10 ;  /* 0x0000000b3f157223 */ /* 0x080fe2000000000a */
[C---:B------:R-:W-:Y:S01]  /*1a760*/  FFMA R50, R28.reuse, R64, R50 ;  /* 0x000000401c327223 */ /* 0x040fe20000000032 */
[C---:B------:R-:W-:Y:S01]  /*1a770*/  FFMA R10, R28.reuse, R52, R49 ;  /* 0x000000341c0a7223 */ /* 0x040fe20000000031 */
        /* <DEDUP_REMOVED lines=8> */
[----:B------:R-:W-:Y:S01]  /*1a800*/  FFMA R32, R54, R30, R11 ;  /* 0x0000001e36207223 */ /* 0x000fe2000000000b */
        /* <DEDUP_REMOVED lines=16> */
[-C--:B------:R-:W-:Y:S01]  /*1a910*/  FFMA R104, R67, R31.reuse, R104 ;  /* 0x0000001f43687223 */ /* 0x080fe20000000068 */
[-C--:B------:R-:W-:Y:S01]  /*1a920*/  FFMA R79, R55, R31.reuse, R32 ;  /* 0x0000001f374f7223 */ /* 0x080fe20000000020 */
[----:B------:R-:W-:Y:S01]  /*1a930*/  FFMA R78, R63, R31, R78 ;  /* 0x0000001f3f4e7223 */ /* 0x000fe2000000004e */
[-C--:B------:R-:W-:Y:S01]  /*1a940*/  FFMA R71, R53, R13.reuse, R30 ;  /* 0x0000000d35477223 */ /* 0x080fe2000000001e */
[----:B------:R-:W-:Y:S01]  /*1a950*/  FFMA R76, R62, R14, R29 ;  /* 0x0000000e3e4c7223 */ /* 0x000fe2000000001d */
[-C--:B------:R-:W-:Y:S01]  /*1a960*/  FFMA R77, R65, R13.reuse, R46 ;  /* 0x0000000d414d7223 */ /* 0x080fe2000000002e */
[----:B------:R-:W-:Y:S01]  /*1a970*/  LDS.128 R48, [R0.X4+UR5+0x150] ;  /* 0x0001500500307984 */ /* 0x000fe20008004c00 */
[----:B------:R-:W-:Y:S01]  /*1a980*/  FFMA R88, R12, R56, R88 ;  /* 0x000000380c587223 */ /* 0x000fe20000000058 */
[-C--:B------:R-:W-:Y:S01]  /*1a990*/  FFMA R71, R54, R14.reuse, R71 ;  /* 0x0000000e36477223 */ /* 0x080fe20000000047 */
[-C--:B------:R-:W-:Y:S01]  /*1a9a0*/  FFMA R77, R66, R14.reuse, R77 ;  /* 0x0000000e424d7223 */ /* 0x080fe2000000004d */
[----:B------:R-:W1:Y:S01]  /*1a9b0*/  LDS.128 R28, [R80+0x350] ;  /* 0x00035000501c7984 */ /* 0x000e620000000c00 */
[----:B------:R-:W-:Y:S01]  /*1a9c0*/  FFMA R103, R57, R13, R88 ;  /* 0x0000000d39677223 */ /* 0x000fe20000000058 */
[-C--:B------:R-:W-:Y:S01]  /*1a9d0*/  FFMA R71, R55, R15.reuse, R71 ;  /* 0x0000000f37477223 */ /* 0x080fe20000000047 */
[-C--:B------:R-:W-:Y:S01]  /*1a9e0*/  FFMA R77, R67, R15.reuse, R77 ;  /* 0x0000000f434d7223 */ /* 0x080fe2000000004d */
[----:B------:R-:W4:Y:S01]  /*1a9f0*/  LDS.128 R32, [R80+0x750] ;  /* 0x0007500050207984 */ /* 0x000f220000000c00 */
[----:B------:R-:W-:Y:S01]  /*1aa00*/  FFMA R103, R58, R14, R103 ;  /* 0x0000000e3a677223 */ /* 0x000fe20000000067 */
[-C--:B------:R-:W-:Y:S01]  /*1aa10*/  FFMA R76, R63, R15.reuse, R76 ;  /* 0x0000000f3f4c7223 */ /* 0x080fe2000000004c */
[C---:B--2---:R-:W-:Y:S01]  /*1aa20*/  FFMA R6, R24.reuse, R64, R6 ;  /* 0x0000004018067223 */ /* 0x044fe20000000006 */
[----:B------:R-:W2:Y:S01]  /*1aa30*/  LDS.128 R40, [R80+0x550] ;  /* 0x0005500050287984 */ /* 0x000ea20000000c00 */
[----:B------:R-:W-:Y:S01]  /*1aa40*/  FFMA R103, R59, R15, R103 ;  /* 0x0000000f3b677223 */ /* 0x000fe20000000067 */
[C---:B------:R-:W-:Y:S01]  /*1aa50*/  FFMA R16, R24.reuse, R52, R16 ;  /* 0x0000003418107223 */ /* 0x040fe20000000010 */
[C---:B------:R-:W-:Y:S01]  /*1aa60*/  FFMA R3, R24.reuse, R60, R3 ;  /* 0x0000003c18037223 */ /* 0x040fe20000000003 */
[----:B------:R-:W5:Y:S01]  /*1aa70*/  LDS.128 R44, [R80+0x150] ;  /* 0x00015000502c7984 */ /* 0x000f620000000c00 */
[----:B------:R-:W-:Y:S01]  /*1aa80*/  FFMA R70, R24, R56, R86 ;  /* 0x0000003818467223 */ /* 0x000fe20000000056 */
[-C--:B------:R-:W-:Y:S01]  /*1aa90*/  FFMA R69, R65, R25.reuse, R6 ;  /* 0x0000001941457223 */ /* 0x080fe20000000006 */
[-C--:B------:R-:W-:Y:S01]  /*1aaa0*/  FFMA R68, R53, R25.reuse, R16 ;  /* 0x0000001935447223 */ /* 0x080fe20000000010 */
[----:B------:R-:W5:Y:S01]  /*1aab0*/  LDS.128 R12, [R0.X4+UR5+0x350] ;  /* 0x00035005000c7984 */ /* 0x000f620008004c00 */
        /* <DEDUP_REMOVED lines=23> */
[C---:B-1----:R-:W-:Y:S01]  /*1ac30*/  FFMA R74, R48.reuse, R28, R74 ;  /* 0x0000001c304a7223 */ /* 0x042fe2000000004a */
[-C--:B------:R-:W-:Y:S01]  /*1ac40*/  FFMA R90, R67, R11.reuse, R90 ;  /* 0x0000000b435a7223 */ /* 0x080fe2000000005a */
[-C--:B------:R-:W-:Y:S01]  /*1ac50*/  FFMA R100, R55, R11.reuse, R100 ;  /* 0x0000000b37647223 */ /* 0x080fe20000000064 */
[-C--:B------:R-:W-:Y:S01]  /*1ac60*/  FFMA R101, R63, R11.reuse, R62 ;  /* 0x0000000b3f657223 */ /* 0x080fe2000000003e */
[C---:B----4-:R-:W-:Y:S01]  /*1ac70*/  FFMA R6, R48.reuse, R32, R73 ;  /* 0x0000002030067223 */ /* 0x050fe20000000049 */
[----:B------:R-:W-:Y:S01]  /*1ac80*/  FFMA R102, R59, R11, R102 ;  /* 0x0000000b3b667223 */ /* 0x000fe20000000066 */
[C---:B------:R-:W-:Y:S01]  /*1ac90*/  FFMA R53, R49.reuse, R29, R74 ;  /* 0x0000001d31357223 */ /* 0x040fe2000000004a */
[----:B------:R-:W1:Y:S01]  /*1aca0*/  LDS.128 R8, [R0.X4+UR5+0x750] ;  /* 0x0007500500087984 */ /* 0x000e620008004c00 */
[----:B--2---:R-:W-:Y:S01]  /*1acb0*/  FFMA R72, R48, R40, R72 ;  /* 0x0000002830487223 */ /* 0x004fe20000000048 */
[C---:B------:R-:W-:Y:S01]  /*1acc0*/  FFMA R5, R49.reuse, R33, R6 ;  /* 0x0000002131057223 */ /* 0x040fe20000000006 */
[----:B------:R-:W-:Y:S01]  /*1acd0*/  FFMA R6, R50, R30, R53 ;  /* 0x0000001e32067223 */ /* 0x000fe20000000035 */
[----:B------:R-:W-:Y:S01]  /*1ace0*/  FFMA R101, R116, R28, R101 ;  /* 0x0000001c74657223 */ /* 0x000fe20000000065 */
[----:B-----5:R-:W-:Y:S01]  /*1acf0*/  FFMA R48, R48, R44, R75 ;  /* 0x0000002c30307223 */ /* 0x020fe2000000004b */
        /* <DEDUP_REMOVED lines=13> */
[----:B------:R-:W2:Y:S01]  /*1add0*/  LDS.128 R48, [R0.X4+UR5+0x2150] ;  /* 0x0021500500307984 */ /* 0x000ea20008004c00 */
[----:B------:R-:W-:Y:S01]  /*1ade0*/  FFMA R6, R14, R42, R7 ;  /* 0x0000002a0e067223 */ /* 0x000fe20000000007 */
[----:B------:R-:W-:Y:S01]  /*1adf0*/  FFMA R12, R12, R44, R85 ;  /* 0x0000002c0c0c7223 */ /* 0x000fe20000000055 */
[C---:B------:R-:W-:Y:S01]  /*1ae00*/  FFMA R5, R13.reuse, R33, R16 ;  /* 0x000000210d057223 */ /* 0x040fe20000000010 */
[----:B------:R-:W-:Y:S01]  /*1ae10*/  FFMA R17, R13, R29, R84 ;  /* 0x0000001d0d117223 */ /* 0x000fe20000000054 */
[----:B------:R-:W-:Y:S01]  /*1ae20*/  FFMA R89, R15, R43, R6 ;  /* 0x0000002b0f597223 */ /* 0x000fe20000000006 */
[----:B------:R-:W-:Y:S01]  /*1ae30*/  FFMA R13, R13, R45, R12 ;  /* 0x0000002d0d0d7223 */ /* 0x000fe2000000000c */
[C---:B---3--:R-:W-:Y:S01]  /*1ae40*/  FFMA R6, R24.reuse, R32, R137 ;  /* 0x0000002018067223 */ /* 0x048fe20000000089 */
[----:B------:R-:W-:Y:S01]  /*1ae50*/  FFMA R4, R24, R28, R4 ;  /* 0x0000001c18047223 */ /* 0x000fe20000000004 */
[C---:B------:R-:W-:Y:S01]  /*1ae60*/  FFMA R66, R14.reuse, R30, R17 ;  /* 0x0000001e0e427223 */ /* 0x040fe20000000011 */
[C---:B------:R-:W-:Y:S01]  /*1ae70*/  FFMA R98, R14.reuse, R46, R13 ;  /* 0x0000002e0e627223 */ /* 0x040fe2000000000d */
[----:B------:R-:W-:Y:S01]  /*1ae80*/  FFMA R12, R14, R34, R5 ;  /* 0x000000220e0c7223 */ /* 0x000fe20000000005 */
[C---:B------:R-:W-:Y:S01]  /*1ae90*/  FFMA R13, R25.reuse, R33, R6 ;  /* 0x00000021190d7223 */ /* 0x040fe20000000006 */
[----:B------:R-:W-:Y:S01]  /*1aea0*/  FFMA R17, R25, R29, R4 ;  /* 0x0000001d19117223 */ /* 0x000fe20000000004 */
[C---:B------:R-:W-:Y:S01]  /*1aeb0*/  FFMA R136, R24.reuse, R40, R136 ;  /* 0x0000002818887223 */ /* 0x040fe20000000088 */
[----:B------:R-:W3:Y:S01]  /*1aec0*/  LDS.128 R4, [R0.X4+UR5+0x2350] ;  /* 0x0023500500047984 */ /* 0x000ee20008004c00 */
[----:B------:R-:W-:Y:S01]  /*1aed0*/  FFMA R138, R24, R44, R138 ;  /* 0x0000002c188a7223 */ /* 0x000fe2000000008a */
[C---:B------:R-:W-:Y:S01]  /*1aee0*/  FFMA R65, R15.reuse, R35, R12 ;  /* 0x000000230f417223 */ /* 0x040fe2000000000c */
[C---:B------:R-:W-:Y:S01]  /*1aef0*/  FFMA R66, R15.reuse, R31, R66 ;  /* 0x0000001f0f427223 */ /* 0x040fe20000000042 */
[----:B------:R-:W-:Y:S01]  /*1af00*/  FFMA R98, R15, R47, R98 ;  /* 0x0000002f0f627223 */ /* 0x000fe20000000062 */
[C---:B------:R-:W-:Y:S01]  /*1af10*/  FFMA R15, R25.reuse, R41, R136 ;  /* 0x00000029190f7223 */ /* 0x040fe20000000088 */
[----:B------:R-:W-:Y:S01]  /*1af20*/  FFMA R25, R25, R45, R138 ;  /* 0x0000002d19197223 */ /* 0x000fe2000000008a */
[----:B-1----:R-:W-:Y:S01]  /*1af30*/  FFMA R18, R8, R28, R18 ;  /* 0x0000001c08127223 */ /* 0x002fe20000000012 */
        /* <DEDUP_REMOVED lines=21> */
[----:B------:R-:W-:Y:S01]  /*1b090*/  FFMA R19, R49, R41, R8 ;  /* 0x0000002931137223 */ /* 0x000fe20000000008 */
[C---:B------:R-:W-:Y:S01]  /*1b0a0*/  FFMA R164, R48.reuse, R28, R164 ;  /* 0x0000001c30a47223 */ /* 0x040fe200000000a4 */
[----:B------:R-:W2:Y:S01]  /*1b0b0*/  LDS.128 R8, [R0.X4+UR5+0x2750] ;  /* 0x0027500500087984 */ /* 0x000ea20008004c00 */
[----:B------:R-:W-:Y:S01]  /*1b0c0*/  FFMA R36, R48, R32, R36 ;  /* 0x0000002030247223 */ /* 0x000fe20000000024 */
[----:B------:R-:W-:Y:S01]  /*1b0d0*/  FFMA R64, R27, R35, R64 ;  /* 0x000000231b407223 */ /* 0x000fe20000000040 */
[----:B------:R-:W-:Y:S01]  /*1b0e0*/  FFMA R25, R49, R29, R164 ;  /* 0x0000001d31197223 */ /* 0x000fe200000000a4 */
[----:B------:R-:W-:Y:S01]  /*1b0f0*/  FFMA R86, R27, R43, R86 ;  /* 0x0000002b1b567223 */ /* 0x000fe20000000056 */
[----:B------:R-:W-:Y:S01]  /*1b100*/  FFMA R17, R49, R33, R36 ;  /* 0x0000002131117223 */ /* 0x000fe20000000024 */
[C---:B------:R-:W-:Y:S01]  /*1b110*/  FFMA R62, R27.reuse, R31, R62 ;  /* 0x0000001f1b3e7223 */ /* 0x040fe2000000003e */
[----:B------:R-:W-:Y:S01]  /*1b120*/  FFMA R16, R50, R30, R25 ;  /* 0x0000001e32107223 */ /* 0x000fe20000000019 */
[----:B------:R-:W-:Y:S01]  /*1b130*/  FFMA R99, R27, R47, R26 ;  /* 0x0000002f1b637223 */ /* 0x000fe2000000001a */
        /* <DEDUP_REMOVED lines=79> */
[C---:B------:R-:W-:Y:S01]  /*1b630*/  FFMA R4, R6.reuse, R42, R27 ;  /* 0x0000002a06047223 */ /* 0x040fe2000000001b */
[C---:B------:R-:W-:Y:S01]  /*1b640*/  FFMA R108, R6.reuse, R30, R37 ;  /* 0x0000001e066c7223 */ /* 0x040fe20000000025 */
[----:B------:R-:W-:Y:S01]  /*1b650*/  FFMA R20, R6, R34, R25 ;  /* 0x0000002206147223 */ /* 0x000fe20000000019 */
[----:B------:R-:W-:Y:S01]  /*1b660*/  FFMA R5, R5, R45, R142 ;  /* 0x0000002d05057223 */ /* 0x000fe2000000008e */
[----:B------:R-:W-:Y:S01]  /*1b670*/  FFMA R83, R7, R43, R4 ;  /* 0x0000002b07537223 */ /* 0x000fe20000000004 */
[C---:B--2---:R-:W-:Y:S01]  /*1b680*/  FFMA R38, R12.reuse, R28, R38 ;  /* 0x0000001c0c267223 */ /* 0x044fe20000000026 */
[----:B------:R-:W-:Y:S01]  /*1b690*/  FFMA R4, R12, R40, R39 ;  /* 0x000000280c047223 */ /* 0x000fe20000000027 */
[----:B------:R-:W-:Y:S01]  /*1b6a0*/  FFMA R126, R6, R46, R5 ;  /* 0x0000002e067e7223 */ /* 0x000fe20000000005 */
[C---:B------:R-:W-:Y:S01]  /*1b6b0*/  FFMA R6, R12.reuse, R32, R81 ;  /* 0x000000200c067223 */ /* 0x040fe20000000051 */
[----:B------:R-:W-:Y:S01]  /*1b6c0*/  FFMA R25, R13, R29, R38 ;  /* 0x0000001d0d197223 */ /* 0x000fe20000000026 */
[----:B------:R-:W-:Y:S01]  /*1b6d0*/  FFMA R123, R7, R35, R20 ;  /* 0x00000023077b7223 */ /* 0x000fe20000000014 */
[----:B------:R-:W2:Y:S01]  /*1b6e0*/  LDS.128 R36, [R0.X4+UR5+0x6350] ;  /* 0x0063500500247984 */ /* 0x000ea20008004c00 */
        /* <DEDUP_REMOVED lines=9> */
[----:B------:R-:W-:Y:S01]  /*1b780*/  FFMA R121, R15, R35, R4 ;  /* 0x000000230f797223 */ /* 0x000fe20000000004 */
        /* <DEDUP_REMOVED lines=12> */
[----:B------:R-:W3:Y:S01]  /*1b850*/  LDS.128 R20, [R0.X4+UR5+0x6550] ;  /* 0x0065500500147984 */ /* 0x000ee20008004c00 */
        /* <DEDUP_REMOVED lines=13> */
[----:B------:R-:W-:Y:S01]  /*1b930*/  FFMA R17, R17, R29, R78 ;  /* 0x0000001d11117223 */ /* 0x000fe2000000004e */
[C---:B------:R-:W-:Y:S01]  /*1b940*/  FFMA R92, R11.reuse, R35, R92 ;  /* 0x000000230b5c7223 */ /* 0x040fe2000000005c */
[----:B------:R-:W-:Y:S01]  /*1b950*/  FFMA R94, R11, R31, R94 ;  /* 0x0000001f0b5e7223 */ /* 0x000fe2000000005e */
[----:B------:R-:W-:Y:S01]  /*1b960*/  FFMA R79, R19, R43, R4 ;  /* 0x0000002b134f7223 */ /* 0x000fe20000000004 */
[C---:B--2---:R-:W-:Y:S01]  /*1b970*/  FFMA R4, R36.reuse, R44, R103 ;  /* 0x0000002c24047223 */ /* 0x044fe20000000067 */
        /* <DEDUP_REMOVED lines=22> */
[----:B------:R-:W-:Y:S01]  /*1bae0*/  LDS.128 R8, [R0.X4+UR5+0x160] ;  /* 0x0001600500087984 */ /* 0x000fe20008004c00 */
[C---:B------:R-:W-:Y:S01]  /*1baf0*/  FFMA R5, R38.reuse, R30, R5 ;  /* 0x0000001e26057223 */ /* 0x040fe20000000005 */
[----:B------:R-:W-:Y:S01]  /*1bb00*/  FFMA R36, R38, R34, R7 ;  /* 0x0000002226247223 */ /* 0x000fe20000000007 */
[C---:B------:R-:W-:Y:S01]  /*1bb10*/  FFMA R37, R39.reuse, R43, R37 ;  /* 0x0000002b27257223 */ /* 0x040fe20000000025 */
[----:B------:R-:W1:Y:S01]  /*1bb20*/  LDS.128 R16, [R80+0x360] ;  /* 0x0003600050107984 */ /* 0x000e620000000c00 */
[C---:B------:R-:W-:Y:S01]  /*1bb30*/  FFMA R38, R39.reuse, R31, R5 ;  /* 0x0000001f27267223 */ /* 0x040fe20000000005 */
[C---:B------:R-:W-:Y:S01]  /*1bb40*/  FFMA R36, R39.reuse, R35, R36 ;  /* 0x0000002327247223 */ /* 0x040fe20000000024 */
[----:B------:R-:W-:Y:S01]  /*1bb50*/  FFMA R39, R39, R47, R4 ;  /* 0x0000002f27277223 */ /* 0x000fe20000000004 */
[----:B------:R-:W2:Y:S01]  /*1bb60*/  LDS.128 R52, [R80+0x760] ;  /* 0x0007600050347984 */ /* 0x000ea20000000c00 */
[C---:B---3--:R-:W-:Y:S01]  /*1bb70*/  FFMA R3, R20.reuse, R28, R3 ;  /* 0x0000001c14037223 */ /* 0x048fe20000000003 */
[C---:B------:R-:W-:Y:S01]  /*1bb80*/  FFMA R68, R20.reuse, R40, R68 ;  /* 0x0000002814447223 */ /* 0x040fe20000000044 */
[----:B------:R-:W-:Y:S01]  /*1bb90*/  FFMA R77, R20, R44, R70 ;  /* 0x0000002c144d7223 */ /* 0x000fe20000000046 */
[----:B------:R-:W3:Y:S01]  /*1bba0*/  LDS.128 R48, [R80+0x560] ;  /* 0x0005600050307984 */ /* 0x000ee20000000c00 */
[-C--:B------:R-:W-:Y:S01]  /*1bbb0*/  FFMA R76, R21, R29.reuse, R3 ;  /* 0x0000001d154c7223 */ /* 0x080fe20000000003 */
[C---:B------:R-:W-:Y:S01]  /*1bbc0*/  FFMA R100, R116.reuse, R40, R100 ;  /* 0x0000002874647223 */ /* 0x040fe20000000064 */
[----:B------:R-:W-:Y:S01]  /*1bbd0*/  FFMA R102, R116, R44, R102 ;  /* 0x0000002c74667223 */ /* 0x000fe20000000066 */
[----:B------:R-:W4:Y:S01]  /*1bbe0*/  LDS.128 R12, [R80+0x160] ;  /* 0x00016000500c7984 */ /* 0x000f220000000c00 */
[----:B------:R-:W-:Y:S01]  /*1bbf0*/  FFMA R101, R117, R29, R101 ;  /* 0x0000001d75657223 */ /* 0x000fe20000000065 */
[----:B------:R-:W-:Y:S01]  /*1bc00*/  FFMA R69, R20, R32, R69 ;  /* 0x0000002014457223 */ /* 0x000fe20000000045 */
[C---:B------:R-:W-:Y:S01]  /*1bc10*/  FFMA R71, R21.reuse, R41, R68 ;  /* 0x0000002915477223 */ /* 0x040fe20000000044 */
[----:B------:R-:W5:Y:S01]  /*1bc20*/  LDS.128 R4, [R0.X4+UR5+0x360] ;  /* 0x0003600500047984 */ /* 0x000f620008004c00 */
[----:B------:R-:W-:Y:S01]  /*1bc30*/  FFMA R77, R21, R45, R77 ;  /* 0x0000002d154d7223 */ /* 0x000fe2000000004d */
[-C--:B------:R-:W-:Y:S01]  /*1bc40*/  FFMA R76, R22, R30.reuse, R76 ;  /* 0x0000001e164c7223 */ /* 0x080fe2000000004c */
[C---:B------:R-:W-:Y:S01]  /*1bc50*/  FFMA R41, R117.reuse, R41, R100 ;  /* 0x0000002975297223 */ /* 0x040fe20000000064 */
[----:B------:R-:W-:Y:S01]  /*1bc60*/  FFMA R45, R117, R45, R102 ;  /* 0x0000002d752d7223 */ /* 0x000fe20000000066 */
[----:B------:R-:W-:Y:S01]  /*1bc70*/  FFMA R30, R118, R30, R101 ;  /* 0x0000001e761e7223 */ /* 0x000fe20000000065 */
[----:B------:R-:W-:Y:S01]  /*1bc80*/  FFMA R70, R21, R33, R69 ;  /* 0x0000002115467223 */ /* 0x000fe20000000045 */
[----:B------:R-:W5:Y:S01]  /*1bc90*/  LDS.128 R100, [R0.X4+UR5+0x560] ;  /* 0x0005600500647984 */ /* 0x000f620008004c00 */
        /* <DEDUP_REMOVED lines=8> */
[----:B------:R-:W5:Y:S01]  /*1bd20*/  LDS.128 R24, [R0.X4+UR5+0x760] ;  /* 0x0007600500187984 */ /* 0x000f620008004c00 */
[C---:B------:R-:W-:Y:S01]  /*1bd30*/  FFMA R42, R118.reuse, R42, R41 ;  /* 0x0000002a762a7223 */ /* 0x040fe20000000029 */
[----:B------:R-:W-:Y:S01]  /*1bd40*/  FFMA R46, R118, R46, R45 ;  /* 0x0000002e762e7223 */ /* 0x000fe2000000002d */
[----:B------:R-:W-:Y:S01]  /*1bd50*/  FFMA R33, R117, R33, R90 ;  /* 0x0000002175217223 */ /* 0x000fe2000000005a */
[----:B------:R-:W-:Y:S01]  /*1bd60*/  LDS.128 R160, [R80+0x1d0] ;  /* 0x0001d00050a07984 */ /* 0x000fe20000000c00 */
[----:B------:R-:W-:-:S02]  /*1bd70*/  FFMA R105, R119, R43, R42 ;  /* 0x0000002b77697223 */ /* 0x000fc4000000002a */
[----:B------:R-:W-:Y:S01]  /*1bd80*/  FFMA R104, R118, R34, R33 ;  /* 0x0000002276687223 */ /* 0x000fe20000000021 */
[C---:B-1----:R-:W-:Y:S01]  /*1bd90*/  FFMA R20, R8.reuse, R16, R63 ;  /* 0x0000001008147223 */ /* 0x042fe2000000003f */
[C---:B------:R-:W-:Y:S01]  /*1bda0*/  FFMA R118, R119.reuse, R31, R30 ;  /* 0x0000001f77767223 */ /* 0x040fe2000000001e */
[----:B------:R-:W-:Y:S01]  /*1bdb0*/  LDS.128 R40, [R80+0x770] ;  /* 0x0007700050287984 */ /* 0x000fe20000000c00 */
[----:B------:R-:W-:Y:S01]  /*1bdc0*/  FFMA R104, R119, R35, R104 ;  /* 0x0000002377687223 */ /* 0x000fe20000000068 */
[C---:B--2---:R-:W-:Y:S01]  /*1bdd0*/  FFMA R60, R8.reuse, R52, R60 ;  /* 0x00000034083c7223 */ /* 0x044fe2000000003c */
[----:B------:R-:W-:Y:S01]  /*1bde0*/  FFMA R23, R9, R17, R20 ;  /* 0x0000001109177223 */ /* 0x000fe20000000014 */
[----:B------:R-:W1:Y:S01]  /*1bdf0*/  LDS.128 R32, [R0.X4+UR5+0x4360] ;  /* 0x0043600500207984 */ /* 0x000e620008004c00 */
[----:B------:R-:W-:Y:S01]  /*1be00*/  FFMA R119, R119, R47, R46 ;  /* 0x0000002f77777223 */ /* 0x000fe2000000002e */
[----:B---3--:R-:W-:Y:S01]  /*1be10*/  FFMA R22, R8, R48, R67 ;  /* 0x0000003008167223 */ /* 0x008fe20000000043 */
[C---:B------:R-:W-:Y:S01]  /*1be20*/  FFMA R3, R9.reuse, R53, R60 ;  /* 0x0000003509037223 */ /* 0x040fe2000000003c */
[----:B------:R-:W-:Y:S01]  /*1be30*/  FFMA R116, R10, R18, R23 ;  /* 0x000000120a747223 */ /* 0x000fe20000000017 */
[----:B------:R-:W-:Y:S01]  /*1be40*/  LDS.128 R44, [R0.X4+UR5+0x6360] ;  /* 0x00636005002c7984 */ /* 0x000fe20008004c00 */
[----:B----4-:R-:W-:Y:S01]  /*1be50*/  FFMA R8, R8, R12, R91 ;  /* 0x0000000c08087223 */ /* 0x010fe2000000005b */
[----:B------:R-:W-:Y:S01]  /*1be60*/  FFMA R21, R9, R49, R22 ;  /* 0x0000003109157223 */ /* 0x000fe20000000016 */
[C---:B------:R-:W-:Y:S01]  /*1be70*/  FFMA R106, R10.reuse, R54, R3 ;  /* 0x000000360a6a7223 */ /* 0x040fe20000000003 */
[----:B------:R-:W-:Y:S01]  /*1be80*/  FFMA R116, R11, R19, R116 ;  /* 0x000000130b747223 */ /* 0x000fe20000000074 */
[----:B------:R-:W-:Y:S01]  /*1be90*/  FFMA R9, R9, R13, R8 ;  /* 0x0000000d09097223 */ /* 0x000fe20000000008 */
[----:B------:R-:W-:Y:S01]  /*1bea0*/  FFMA R8, R10, R50, R21 ;  /* 0x000000320a087223 */ /* 0x000fe20000000015 */
[C---:B------:R-:W-:Y:S01]  /*1beb0*/  FFMA R106, R11.reuse, R55, R106 ;  /* 0x000000370b6a7223 */ /* 0x040fe2000000006a */
[----:B-----5:R-:W-:Y:S01]  /*1bec0*/  FFMA R66, R4, R16, R66 ;  /* 0x0000001004427223 */ /* 0x020fe20000000042 */
        /* <DEDUP_REMOVED lines=8> */
[----:B------:R-:W-:Y:S01]  /*1bf50*/  FFMA R64, R100, R52, R64 ;  /* 0x0000003464407223 */ /* 0x000fe20000000040 */
        /* <DEDUP_REMOVED lines=14> */
[----:B------:R-:W3:Y:S01]  /*1c040*/  LDS.128 R20, [R0.X4+UR5+0x2360] ;  /* 0x0023600500147984 */ /* 0x000ee20008004c00 */
        /* <DEDUP_REMOVED lines=14> */
[----:B------:R-:W4:Y:S01]  /*1c130*/  LDS.128 R4, [R0.X4+UR5+0x2560] ;  /* 0x0025600500047984 */ /* 0x000f220008004c00 */
[----:B------:R-:W-:Y:S01]  /*1c140*/  FFMA R112, R24, R12, R112 ;  /* 0x0000000c18707223 */ /* 0x000fe20000000070 */
[----:B------:R-:W-:Y:S01]  /*1c150*/  FFMA R102, R102, R14, R101 ;  /* 0x0000000e66667223 */ /* 0x000fe20000000065 */
        /* <DEDUP_REMOVED lines=9> */
[----:B-1----:R-:W-:Y:S01]  /*1c1f0*/  FFMA R108, R32, R16, R108 ;  /* 0x00000010206c7223 */ /* 0x002fe2000000006c */
[C---:B--2---:R-:W-:Y:S01]  /*1c200*/  FFMA R84, R8.reuse, R52, R84 ;  /* 0x0000003408547223 */ /* 0x044fe20000000054 */
[C---:B------:R-:W-:Y:S01]  /*1c210*/  FFMA R24, R8.reuse, R16, R87 ;  /* 0x0000001008187223 */ /* 0x040fe20000000057 */
[C---:B------:R-:W-:Y:S01]  /*1c220*/  FFMA R72, R8.reuse, R48, R72 ;  /* 0x0000003008487223 */ /* 0x040fe20000000048 */
[----:B------:R-:W-:Y:S01]  /*1c230*/  FFMA R8, R8, R12, R113 ;  /* 0x0000000c08087223 */ /* 0x000fe20000000071 */
[C---:B------:R-:W-:Y:S01]  /*1c240*/  FFMA R25, R9.reuse, R53, R84 ;  /* 0x0000003509197223 */ /* 0x040fe20000000054 */
[----:B------:R-:W-:Y:S01]  /*1c250*/  FFMA R29, R9, R17, R24 ;  /* 0x00000011091d7223 */ /* 0x000fe20000000018 */
[----:B------:R-:W1:Y:S01]  /*1c260*/  LDS.128 R84, [R0.X4+UR5+0x2760] ;  /* 0x0027600500547984 */ /* 0x000e620008004c00 */
        /* <DEDUP_REMOVED lines=25> */
[----:B------:R-:W-:Y:S01]  /*1c400*/  FFMA R99, R23, R51, R20 ;  /* 0x0000003317637223 */ /* 0x000fe20000000014 */
[----:B----4-:R-:W-:Y:S01]  /*1c410*/  FFMA R20, R4, R16, R97 ;  /* 0x0000001004147223 */ /* 0x010fe20000000061 */
        /* <DEDUP_REMOVED lines=28> */
[----:B------:R-:W3:Y:S01]  /*1c5e0*/  LDS.128 R112, [R0.X4+UR5+0x4760] ;  /* 0x0047600500707984 */ /* 0x000ee20008004c00 */
[----:B------:R-:W-:Y:S01]  /*1c5f0*/  FFMA R126, R32, R12, R126 ;  /* 0x0000000c207e7223 */ /* 0x000fe2000000007e */
[----:B------:R-:W-:Y:S01]  /*1c600*/  FFMA R75, R87, R19, R20 ;  /* 0x00000013574b7223 */ /* 0x000fe20000000014 */
        /* <DEDUP_REMOVED lines=102> */
[----:B------:R-:W4:Y:S01]  /*1cc70*/  LDS.128 R24, [R80+0x370] ;  /* 0x0003700050187984 */ /* 0x000f220000000c00 */
[C---:B------:R-:W-:Y:S01]  /*1cc80*/  FFMA R45, R47.reuse, R51, R45 ;  /* 0x000000332f2d7223 */ /* 0x040fe2000000002d */
[C---:B------:R-:W-:Y:S01]  /*1cc90*/  FFMA R46, R47.reuse, R19, R21 ;  /* 0x000000132f2e7223 */ /* 0x040fe20000000015 */
[----:B------:R-:W-:Y:S01]  /*1cca0*/  FFMA R47, R47, R15, R20 ;  /* 0x0000000f2f2f7223 */ /* 0x000fe20000000014 */
[----:B------:R-:W5:Y:S01]  /*1ccb0*/  LDS.128 R36, [R80+0x570] ;  /* 0x0005700050247984 */ /* 0x000f620000000c00 */
[C---:B-1----:R-:W-:Y:S01]  /*1ccc0*/  FFMA R70, R4.reuse, R52, R70 ;  /* 0x0000003404467223 */ /* 0x042fe20000000046 */
[C---:B------:R-:W-:Y:S01]  /*1ccd0*/  FFMA R71, R4.reuse, R48, R71 ;  /* 0x0000003004477223 */ /* 0x040fe20000000047 */
[C---:B------:R-:W-:Y:S01]  /*1cce0*/  FFMA R76, R4.reuse, R16, R76 ;  /* 0x00000010044c7223 */ /* 0x040fe2000000004c */
[----:B------:R-:W1:Y:S01]  /*1ccf0*/  LDS.128 R8, [R80+0x170] ;  /* 0x0001700050087984 */ /* 0x000e620000000c00 */
        /* <DEDUP_REMOVED lines=27> */
[----:B---3--:R-:W-:Y:S01]  /*1ceb0*/  FFMA R106, R92, R40, R106 ;  /* 0x000000285c6a7223 */ /* 0x008fe2000000006a */
[----:B------:R-:W-:Y:S01]  /*1cec0*/  FFMA R50, R30, R50, R105 ;  /* 0x000000321e327223 */ /* 0x000fe20000000069 */
[----:B------:R-:W3:Y:S01]  /*1ced0*/  LDS.128 R16, [R0.X4+UR5+0x770] ;  /* 0x0007700500107984 */ /* 0x000ee20008004c00 */
[----:B------:R-:W-:Y:S01]  /*1cee0*/  FFMA R105, R31, R15, R14 ;  /* 0x0000000f1f697223 */ /* 0x000fe2000000000e */
[C---:B----4-:R-:W-:Y:S01]  /*1cef0*/  FFMA R116, R92.reuse, R24, R116 ;  /* 0x000000185c747223 */ /* 0x050fe20000000074 */
[----:B------:R-:W-:Y:S01]  /*1cf00*/  FFMA R13, R93, R41, R106 ;  /* 0x000000295d0d7223 */ /* 0x000fe2000000006a */
[C---:B------:R-:W-:Y:S01]  /*1cf10*/  FFMA R76, R31.reuse, R55, R76 ;  /* 0x000000371f4c7223 */ /* 0x040fe2000000004c */
[----:B------:R-:W-:Y:S01]  /*1cf20*/  FFMA R77, R31, R51, R50 ;  /* 0x000000331f4d7223 */ /* 0x000fe20000000032 */
[----:B-----5:R-:W-:Y:S01]  /*1cf30*/  FFMA R12, R92, R36, R107 ;  /* 0x000000245c0c7223 */ /* 0x020fe2000000006b */
[C---:B------:R-:W-:Y:S01]  /*1cf40*/  FFMA R29, R93.reuse, R25, R116 ;  /* 0x000000195d1d7223 */ /* 0x040fe20000000074 */
[----:B------:R-:W-:Y:S01]  /*1cf50*/  FFMA R70, R94, R42, R13 ;  /* 0x0000002a5e467223 */ /* 0x000fe2000000000d */
[----:B------:R-:W-:Y:S01]  /*1cf60*/  LDS.128 R52, [R80+0x780] ;  /* 0x0007800050347984 */ /* 0x000fe20000000c00 */
[----:B-1----:R-:W-:Y:S01]  /*1cf70*/  FFMA R92, R92, R8, R117 ;  /* 0x000000085c5c7223 */ /* 0x002fe20000000075 */
        /* <DEDUP_REMOVED lines=119> */
[----:B------:R-:W4:Y:S01]  /*1d6f0*/  LDS.128 R96, [R0.X4+UR5+0x4770] ;  /* 0x0047700500607984 */ /* 0x000f220008004c00 */
        /* <DEDUP_REMOVED lines=23> */
[----:B------:R-:W-:Y:S01]  /*1d870*/  FFMA R57, R19, R39, R16 ;  /* 0x0000002713397223 */ /* 0x000fe20000000010 */
        /* <DEDUP_REMOVED lines=8> */
[C---:B------:R-:W-:Y:S01]  /*1d900*/  FFMA R19, R13.reuse, R37, R16 ;  /* 0x000000250d137223 */ /* 0x040fe20000000010 */
[----:B------:R-:W-:Y:S01]  /*1d910*/  FFMA R13, R13, R9, R12 ;  /* 0x000000090d0d7223 */ /* 0x000fe2000000000c */
[C---:B------:R-:W-:Y:S01]  /*1d920*/  FFMA R12, R14.reuse, R26, R21 ;  /* 0x0000001a0e0c7223 */ /* 0x040fe20000000015 */
[----:B------:R-:W3:Y:S01]  /*1d930*/  LDS.128 R28, [R0.X4+UR5+0x6370] ;  /* 0x00637005001c7984 */ /* 0x000ee20008004c00 */
[C---:B------:R-:W-:Y:S01]  /*1d940*/  FFMA R16, R14.reuse, R42, R17 ;  /* 0x0000002a0e107223 */ /* 0x040fe20000000011 */
[----:B------:R-:W-:Y:S01]  /*1d950*/  FFMA R106, R14, R38, R19 ;  /* 0x000000260e6a7223 */ /* 0x000fe20000000013 */
[----:B------:R-:W-:Y:S01]  /*1d960*/  FFMA R107, R15, R27, R12 ;  /* 0x0000001b0f6b7223 */ /* 0x000fe2000000000c */
[----:B-1----:R-:W-:Y:S01]  /*1d970*/  FFMA R12, R4, R24, R85 ;  /* 0x00000018040c7223 */ /* 0x002fe20000000055 */
        /* <DEDUP_REMOVED lines=16> */
[C---:B----4-:R-:W-:Y:S01]  /*1da80*/  FFMA R4, R96.reuse, R8, R115 ;  /* 0x0000000860047223 */ /* 0x050fe20000000073 */
        /* <DEDUP_REMOVED lines=90> */
[C---:B----4-:R-:W-:Y:S01]  /*1e030*/  FFMA R94, R112.reuse, R44, R94 ;  /* 0x0000002c705e7223 */ /* 0x050fe2000000005e */
[----:B------:R-:W-:Y:S01]  /*1e040*/  FFMA R9, R113, R53, R70 ;  /* 0x0000003571097223 */ /* 0x000fe20000000046 */
[----:B------:R-:W-:Y:S01]  /*1e050*/  FFMA R104, R15, R27, R104 ;  /* 0x0000001b0f687223 */ /* 0x000fe20000000068 */
[----:B------:R-:W-:Y:S01]  /*1e060*/  LDS.128 R108, [R0.X4+UR5+0x2380] ;  /* 0x00238005006c7984 */ /* 0x000fe20008004c00 */
[----:B-----5:R-:W-:Y:S01]  /*1e070*/  FFMA R8, R112, R48, R71 ;  /* 0x0000003070087223 */ /* 0x020fe20000000047 */
[C---:B------:R-:W-:Y:S01]  /*1e080*/  FFMA R25, R113.reuse, R45, R94 ;  /* 0x0000002d71197223 */ /* 0x040fe2000000005e */
[----:B------:R-:W-:Y:S01]  /*1e090*/  FFMA R70, R114, R54, R9 ;  /* 0x0000003672467223 */ /* 0x000fe20000000009 */
[----:B------:R-:W3:Y:S01]  /*1e0a0*/  LDS.128 R12, [R0.X4+UR5+0x780] ;  /* 0x00078005000c7984 */ /* 0x000ee20008004c00 */
        /* <DEDUP_REMOVED lines=76> */
[C---:B------:R-:W-:Y:S01]  /*1e570*/  FFMA R118, R108.reuse, R44, R118 ;  /* 0x0000002c6c767223 */ /* 0x040fe20000000076 */
[----:B------:R-:W3:Y:S01]  /*1e580*/  LDS.128 R20, [R0.X4+UR5+0x4180] ;  /* 0x0041800500147984 */ /* 0x000ee20008004c00 */
        /* <DEDUP_REMOVED lines=41> */
[----:B---3--:R-:W-:Y:S01]  /*1e820*/  FFMA R56, R20, R52, R56 ;  /* 0x0000003414387223 */ /* 0x008fe20000000038 */
        /* <DEDUP_REMOVED lines=16> */
[----:B------:R-:W4:Y:S01]  /*1e930*/  LDS.128 R36, [R0.X4+UR5+0x6180] ;  /* 0x0061800500247984 */ /* 0x000f220008004c00 */
[----:B------:R-:W-:Y:S01]  /*1e940*/  FFMA R88, R88, R16, R117 ;  /* 0x0000001058587223 */ /* 0x000fe20000000075 */
[----:B------:R-:W-:Y:S01]  /*1e950*/  FFMA R73, R23, R19, R22 ;  /* 0x0000001317497223 */ /* 0x000fe20000000016 */
[C---:B--2---:R-:W-:Y:S01]  /*1e960*/  FFMA R20, R12.reuse, R44, R107 ;  /* 0x0000002c0c147223 */ /* 0x044fe2000000006b */
        /* <DEDUP_REMOVED lines=13> */
[----:B------:R-:W2:Y:S01]  /*1ea40*/  LDS.128 R24, [R0.X4+UR5+0x6380] ;  /* 0x0063800500187984 */ /* 0x000ea20008004c00 */
[C---:B------:R-:W-:Y:S01]  /*1ea50*/  FFMA R58, R91.reuse, R55, R58 ;  /* 0x000000375b3a7223 */ /* 0x040fe2000000003a */
[----:B-1----:R-:W-:Y:S01]  /*1ea60*/  FFMA R12, R4, R44, R85 ;  /* 0x0000002c040c7223 */ /* 0x002fe20000000055 */
[C---:B------:R-:W-:Y:S01]  /*1ea70*/  FFMA R74, R91.reuse, R51, R74 ;  /* 0x000000335b4a7223 */ /* 0x040fe2000000004a */
        /* <DEDUP_REMOVED lines=16> */
[----:B---3--:R-:W-:Y:S01]  /*1eb80*/  FFMA R4, R8, R16, R99 ;  /* 0x0000001008047223 */ /* 0x008fe20000000063 */
        /* <DEDUP_REMOVED lines=95> */
[----:B------:R-:W-:Y:S01]  /*1f180*/  LDS.128 R116, [R0.X4+UR5+0x2790] ;  /* 0x0027900500747984 */ /* 0x000fe20008004c00 */
[----:B----4-:R-:W-:Y:S01]  /*1f190*/  FFMA R70, R96, R40, R70 ;  /* 0x0000002860467223 */ /* 0x010fe20000000046 */
[----:B------:R-:W-:-:S02]  /*1f1a0*/  FFMA R45, R97, R29, R114 ;  /* 0x0000001d612d7223 */ /* 0x000fc40000000072 */
[----:B------:R-:W2:Y:S01]  /*1f1b0*/  LDS.128 R20, [R0.X4+UR5+0x790] ;  /* 0x0007900500147984 */ /* 0x000ea20008004c00 */
[----:B-1----:R-:W-:Y:S01]  /*1f1c0*/  FFMA R16, R96, R32, R71 ;  /* 0x0000002060107223 */ /* 0x002fe20000000047 */
[C---:B------:R-:W-:Y:S01]  /*1f1d0*/  FFMA R17, R97.reuse, R41, R70 ;  /* 0x0000002961117223 */ /* 0x040fe20000000046 */
[----:B------:R-:W-:Y:S01]  /*1f1e0*/  FFMA R18, R98, R30, R45 ;  /* 0x0000001e62127223 */ /* 0x000fe2000000002d */
[----:B------:R-:W-:Y:S01]  /*1f1f0*/  LDS.128 R52, [R0.X4+UR5+0x6190] ;  /* 0x0061900500347984 */ /* 0x000fe20008004c00 */
[----:B-----5:R-:W-:Y:S01]  /*1f200*/  FFMA R96, R96, R12, R115 ;  /* 0x0000000c60607223 */ /* 0x020fe20000000073 */
[C---:B------:R-:W-:Y:S01]  /*1f210*/  FFMA R19, R97.reuse, R33, R16 ;  /* 0x0000002161137223 */ /* 0x040fe20000000010 */
[C---:B------:R-:W-:Y:S01]  /*1f220*/  FFMA R70, R98.reuse, R42, R17 ;  /* 0x0000002a62467223 */ /* 0x040fe20000000011 */
[----:B------:R-:W-:Y:S01]  /*1f230*/  LDS.128 R164, [R80+0x3d0] ;  /* 0x0003d00050a47984 */ /* 0x000fe20000000c00 */
[----:B------:R-:W-:Y:S01]  /*1f240*/  FFMA R97, R97, R13, R96 ;  /* 0x0000000d61617223 */ /* 0x000fe20000000060 */
        /* <DEDUP_REMOVED lines=50> */
[----:B------:R-:W-:Y:S01]  /*1f570*/  FFMA R95, R23, R31, R20 ;  /* 0x0000001f175f7223 */ /* 0x000fe20000000014 */
        /* <DEDUP_REMOVED lines=18> */
[----:B---3--:R-:W-:Y:S01]  /*1f6a0*/  FFMA R16, R8, R32, R103 ;  /* 0x0000002008107223 */ /* 0x008fe20000000067 */
[----:B------:R-:W-:Y:S01]  /*1f6b0*/  FFMA R94, R18, R14, R17 ;  /* 0x0000000e125e7223 */ /* 0x000fe20000000011 */
[C---:B------:R-:W-:Y:S01]  /*1f6c0*/  FFMA R61, R19.reuse, R43, R20 ;  /* 0x0000002b133d7223 */ /* 0x040fe20000000014 */
[----:B------:R-:W-:Y:S01]  /*1f6d0*/  FFMA R92, R19, R35, R92 ;  /* 0x00000023135c7223 */ /* 0x000fe2000000005c */
[----:B------:R-:W-:Y:S01]  /*1f6e0*/  FFMA R23, R9, R33, R16 ;  /* 0x0000002109177223 */ /* 0x000fe20000000010 */
[----:B------:R-:W-:Y:S01]  /*1f6f0*/  FFMA R94, R19, R15, R94 ;  /* 0x0000000f135e7223 */ /* 0x000fe2000000005e */
[C---:B------:R-:W-:Y:S01]  /*1f700*/  FFMA R60, R8.reuse, R40, R60 ;  /* 0x00000028083c7223 */ /* 0x040fe2000000003c */
[C---:B------:R-:W-:Y:S01]  /*1f710*/  FFMA R110, R8.reuse, R28, R110 ;  /* 0x0000001c086e7223 */ /* 0x040fe2000000006e */
[----:B------:R-:W1:Y:S01]  /*1f720*/  LDS.128 R16, [R0.X4+UR5+0x4190] ;  /* 0x0041900500107984 */ /* 0x000e620008004c00 */
        /* <DEDUP_REMOVED lines=75> */
[----:B---3--:R-:W-:Y:S01]  /*1fbe0*/  FFMA R8, R4, R28, R85 ;  /* 0x0000001c04087223 */ /* 0x008fe20000000055 */
[----:B------:R-:W-:Y:S01]  /*1fbf0*/  FFMA R90, R10, R14, R9 ;  /* 0x0000000e0a5a7223 */ /* 0x000fe20000000009 */
[C---:B------:R-:W-:Y:S01]  /*1fc00*/  FFMA R10, R4.reuse, R40, R83 ;  /* 0x00000028040a7223 */ /* 0x040fe20000000053 */
[C---:B------:R-:W-:Y:S01]  /*1fc10*/  FFMA R84, R4.reuse, R32, R84 ;  /* 0x0000002004547223 */ /* 0x040fe20000000054 */
[----:B------:R-:W2:Y:S01]  /*1fc20*/  LDS.128 R48, [R0.X4+UR5+0x6390] ;  /* 0x0063900500307984 */ /* 0x000ea20008004c00 */
        /* <DEDUP_REMOVED lines=66> */
[C---:B------:R-:W-:Y:S01]  /*20050*/  FFMA R48, R51.reuse, R43, R48 ;  /* 0x0000002b33307223 */ /* 0x040fe20000000030 */
[----:B------:R-:W-:Y:S01]  /*20060*/  FFMA R51, R51, R15, R4 ;  /* 0x0000000f33337223 */ /* 0x000fe20000000004 */
[----:B------:R-:W4:Y:S04]  /*20070*/  LDS.128 R20, [R80+0x3a0] ;  /* 0x0003a00050147984 */ /* 0x000f280000000c00 */
[----:B------:R-:W5:Y:S04]  /*20080*/  LDS.128 R36, [R80+0x7a0] ;  /* 0x0007a00050247984 */ /* 0x000f680000000c00 */
[----:B------:R-:W5:Y:S04]  /*20090*/  LDS.128 R112, [R80+0x1a0] ;  /* 0x0001a00050707984 */ /* 0x000f680000000c00 */
[----:B------:R-:W5:Y:S01]  /*200a0*/  LDS.128 R4, [R0.X4+UR5+0x3a0] ;  /* 0x0003a00500047984 */ /* 0x000f620008004c00 */
[C---:B-1----:R-:W-:Y:S01]  /*200b0*/  FFMA R81, R44.reuse, R28, R81 ;  /* 0x0000001c2c517223 */ /* 0x042fe20000000051 */
[C---:B------:R-:W-:Y:S01]  /*200c0*/  FFMA R82, R44.reuse, R12, R82 ;  /* 0x0000000c2c527223 */ /* 0x040fe20000000052 */
[----:B------:R-:W-:Y:S01]  /*200d0*/  FFMA R78, R44, R40, R78 ;  /* 0x000000282c4e7223 */ /* 0x000fe2000000004e */
[----:B---3--:R-:W-:Y:S01]  /*200e0*/  FFMA R104, R16, R28, R104 ;  /* 0x0000001c10687223 */ /* 0x008fe20000000068 */
[-C--:B------:R-:W-:Y:S01]  /*200f0*/  FFMA R81, R45, R29.reuse, R81 ;  /* 0x0000001d2d517223 */ /* 0x080fe20000000051 */
[----:B------:R-:W-:Y:S01]  /*20100*/  FFMA R79, R44, R32, R79 ;  /* 0x000000202c4f7223 */ /* 0x000fe2000000004f */
        /* <DEDUP_REMOVED lines=20> */
[-C--:B------:R-:W-:Y:S01]  /*20250*/  FFMA R109, R19, R15.reuse, R14 ;  /* 0x0000000f136d7223 */ /* 0x080fe2000000000e */
[C---:B--2---:R-:W-:Y:S01]  /*20260*/  FFMA R12, R8.reuse, R24, R71 ;  /* 0x00000018080c7223 */ /* 0x044fe20000000047 */
[----:B------:R-:W2:Y:S01]  /*20270*/  LDS.128 R16, [R0.X4+UR5+0x7a0] ;  /* 0x0007a00500107984 */ /* 0x000ea20008004c00 */
[C---:B----4-:R-:W-:Y:S01]  /*20280*/  FFMA R98, R8.reuse, R20, R98 ;  /* 0x0000001408627223 */ /* 0x050fe20000000062 */
[----:B------:R-:W-:Y:S01]  /*20290*/  FFMA R82, R47, R15, R82 ;  /* 0x0000000f2f527223 */ /* 0x000fe20000000052 */
[----:B-----5:R-:W-:Y:S01]  /*202a0*/  FFMA R70, R8, R36, R70 ;  /* 0x0000002408467223 */ /* 0x020fe20000000046 */
[C---:B------:R-:W-:Y:S01]  /*202b0*/  FFMA R15, R9.reuse, R25, R12 ;  /* 0x00000019090f7223 */ /* 0x040fe2000000000c */
        /* <DEDUP_REMOVED lines=29> */
[C---:B-1----:R-:W-:Y:S01]  /*20490*/  FFMA R4, R104.reuse, R20, R65 ;  /* 0x0000001468047223 */ /* 0x042fe20000000041 */
        /* <DEDUP_REMOVED lines=12> */
[C---:B--2---:R-:W-:Y:S01]  /*20560*/  FFMA R4, R16.reuse, R20, R95 ;  /* 0x0000001410047223 */ /* 0x044fe2000000005f */
        /* <DEDUP_REMOVED lines=30> */
[----:B----4-:R-:W-:Y:S01]  /*20750*/  FFMA R60, R8, R36, R60 ;  /* 0x00000024083c7223 */ /* 0x010fe2000000003c */
[----:B------:R-:W2:Y:S01]  /*20760*/  LDS.128 R92, [R0.X4+UR5+0x27a0] ;  /* 0x0027a005005c7984 */ /* 0x000ea20008004c00 */
        /* <DEDUP_REMOVED lines=61> */
[----:B------:R-:W4:Y:S01]  /*20b40*/  LDS.128 R44, [R0.X4+UR5+0x47a0] ;  /* 0x0047a005002c7984 */ /* 0x000f220008004c00 */
        /* <DEDUP_REMOVED lines=27> */
[----:B--2---:R-:W-:Y:S01]  /*20d00*/  FFMA R8, R4, R20, R85 ;  /* 0x0000001404087223 */ /* 0x004fe20000000055 */
[C---:B------:R-:W-:Y:S01]  /*20d10*/  FFMA R12, R10.reuse, R38, R13 ;  /* 0x000000260a0c7223 */ /* 0x040fe2000000000d */
[C---:B------:R-:W-:Y:S01]  /*20d20*/  FFMA R88, R10.reuse, R26, R15 ;  /* 0x0000001a0a587223 */ /* 0x040fe2000000000f */
[----:B------:R-:W-:Y:S01]  /*20d30*/  FFMA R90, R10, R114, R9 ;  /* 0x000000720a5a7223 */ /* 0x000fe20000000009 */
[C---:B------:R-:W-:Y:S01]  /*20d40*/  FFMA R10, R4.reuse, R36, R83 ;  /* 0x00000024040a7223 */ /* 0x040fe20000000053 */
[C---:B------:R-:W-:Y:S01]  /*20d50*/  FFMA R84, R4.reuse, R24, R84 ;  /* 0x0000001804547223 */ /* 0x040fe20000000054 */
[----:B------:R-:W1:Y:S01]  /*20d60*/  LDS.128 R28, [R0.X4+UR5+0x63a0] ;  /* 0x0063a005001c7984 */ /* 0x000e620008004c00 */
        /* <DEDUP_REMOVED lines=44> */
[----:B------:R-:W3:Y:S01]  /*21030*/  LDS.128 R16, [R0.X4+UR5+0x67a0] ;  /* 0x0067a00500107984 */ /* 0x000ee20008004c00 */
[----:B------:R-:W-:Y:S01]  /*21040*/  FFMA R34, R34, R22, R33 ;  /* 0x0000001622227223 */ /* 0x000fe20000000021 */
[C---:B------:R-:W-:Y:S01]  /*21050*/  FFMA R32, R35.reuse, R39, R32 ;  /* 0x0000002723207223 */ /* 0x040fe20000000020 */
[C---:B------:R-:W-:Y:S01]  /*21060*/  FFMA R33, R35.reuse, R27, R6 ;  /* 0x0000001b23217223 */ /* 0x040fe20000000006 */
[C---:B-1----:R-:W-:Y:S01]  /*21070*/  FFMA R6, R28.reuse, R24, R49 ;  /* 0x000000181c067223 */ /* 0x042fe20000000031 */
        /* <DEDUP_REMOVED lines=15> */
[----:B------:R-:W1:Y:S01]  /*21170*/  LDS.128 R8, [R0.X4+UR5+0x1b0] ;  /* 0x0001b00500087984 */ /* 0x000e620008004c00 */
[C---:B------:R-:W-:Y:S01]  /*21180*/  FFMA R30, R31.reuse, R23, R5 ;  /* 0x000000171f1e7223 */ /* 0x040fe20000000005 */
[C---:B------:R-:W-:Y:S01]  /*21190*/  FFMA R28, R31.reuse, R39, R28 ;  /* 0x000000271f1c7223 */ /* 0x040fe2000000001c */
[----:B------:R-:W-:Y:S01]  /*211a0*/  FFMA R31, R31, R115, R4 ;  /* 0x000000731f1f7223 */ /* 0x000fe20000000004 */
[----:B------:R-:W4:Y:S04]  /*211b0*/  LDS.128 R48, [R80+0x3b0] ;  /* 0x0003b00050307984 */ /* 0x000f280000000c00 */
[----:B------:R-:W5:Y:S04]  /*211c0*/  LDS.128 R52, [R80+0x7b0] ;  /* 0x0007b00050347984 */ /* 0x000f680000000c00 */
[----:B------:R-:W5:Y:S04]  /*211d0*/  LDS.128 R12, [R80+0x1b0] ;  /* 0x0001b000500c7984 */ /* 0x000f680000000c00 */
[----:B------:R-:W5:Y:S01]  /*211e0*/  LDS.128 R4, [R0.X4+UR5+0x3b0] ;  /* 0x0003b00500047984 */ /* 0x000f620008004c00 */
[C---:B--2---:R-:W-:Y:S01]  /*211f0*/  FFMA R81, R40.reuse, R20, R81 ;  /* 0x0000001428517223 */ /* 0x044fe20000000051 */
[C---:B------:R-:W-:Y:S01]  /*21200*/  FFMA R78, R40.reuse, R36, R78 ;  /* 0x00000024284e7223 */ /* 0x040fe2000000004e */
[----:B------:R-:W-:Y:S01]  /*21210*/  FFMA R79, R40, R24, R79 ;  /* 0x00000018284f7223 */ /* 0x000fe2000000004f */
[C---:B---3--:R-:W-:Y:S01]  /*21220*/  FFMA R108, R16.reuse, R20, R108 ;  /* 0x00000014106c7223 */ /* 0x048fe2000000006c */
[-C--:B------:R-:W-:Y:S01]  /*21230*/  FFMA R81, R41, R21.reuse, R81 ;  /* 0x0000001529517223 */ /* 0x080fe20000000051 */
[C---:B------:R-:W-:Y:S01]  /*21240*/  FFMA R76, R16.reuse, R36, R76 ;  /* 0x00000024104c7223 */ /* 0x040fe2000000004c */
[C---:B------:R-:W-:Y:S01]  /*21250*/  FFMA R77, R16.reuse, R24, R77 ;  /* 0x00000018104d7223 */ /* 0x040fe2000000004d */
[-C--:B------:R-:W-:Y:S01]  /*21260*/  FFMA R16, R16, R112.reuse, R109 ;  /* 0x0000007010107223 */ /* 0x080fe2000000006d */
[----:B------:R-:W-:Y:S01]  /*21270*/  FFMA R21, R17, R21, R108 ;  /* 0x0000001511157223 */ /* 0x000fe2000000006c */
[----:B------:R-:W-:Y:S01]  /*21280*/  FFMA R82, R40, R112, R82 ;  /* 0x0000007028527223 */ /* 0x000fe20000000052 */
[----:B------:R-:W2:Y:S01]  /*21290*/  LDS.128 R108, [R0.X4+UR5+0x5b0] ;  /* 0x0005b005006c7984 */ /* 0x000ea20008004c00 */
[C---:B------:R-:W-:Y:S01]  /*212a0*/  FFMA R78, R41.reuse, R37, R78 ;  /* 0x00000025294e7223 */ /* 0x040fe2000000004e */
[----:B------:R-:W-:Y:S01]  /*212b0*/  FFMA R79, R41, R25, R79 ;  /* 0x00000019294f7223 */ /* 0x000fe2000000004f */
[-C--:B------:R-:W-:Y:S01]  /*212c0*/  FFMA R81, R42, R22.reuse, R81 ;  /* 0x000000162a517223 */ /* 0x080fe20000000051 */
[C---:B------:R-:W-:Y:S01]  /*212d0*/  FFMA R37, R17.reuse, R37, R76 ;  /* 0x0000002511257223 */ /* 0x040fe2000000004c */
[----:B------:R-:W-:Y:S01]  /*212e0*/  FFMA R77, R17, R25, R77 ;  /* 0x00000019114d7223 */ /* 0x000fe2000000004d */
[-C--:B------:R-:W-:Y:S01]  /*212f0*/  FFMA R82, R41, R113.reuse, R82 ;  /* 0x0000007129527223 */ /* 0x080fe20000000052 */
[----:B------:R-:W-:Y:S01]  /*21300*/  FFMA R17, R17, R113, R16 ;  /* 0x0000007111117223 */ /* 0x000fe20000000010 */
[----:B------:R-:W-:Y:S01]  /*21310*/  FFMA R22, R18, R22, R21 ;  /* 0x0000001612167223 */ /* 0x000fe20000000015 */
[----:B------:R-:W-:Y:S01]  /*21320*/  FFMA R79, R42, R26, R79 ;  /* 0x0000001a2a4f7223 */ /* 0x000fe2000000004f */
[C---:B------:R-:W-:Y:S01]  /*21330*/  FFMA R76, R18.reuse, R38, R37 ;  /* 0x00000026124c7223 */ /* 0x040fe20000000025 */
[----:B------:R-:W-:Y:S01]  /*21340*/  FFMA R26, R18, R26, R77 ;  /* 0x0000001a121a7223 */ /* 0x000fe2000000004d */
[-C--:B------:R-:W-:Y:S01]  /*21350*/  FFMA R82, R42, R114.reuse, R82 ;  /* 0x000000722a527223 */ /* 0x080fe20000000052 */
[----:B------:R-:W-:Y:S01]  /*21360*/  FFMA R18, R18, R114, R17 ;  /* 0x0000007212127223 */ /* 0x000fe20000000011 */
[-C--:B------:R-:W-:Y:S01]  /*21370*/  FFMA R81, R43, R23.reuse, R81 ;  /* 0x000000172b517223 */ /* 0x080fe20000000051 */
[----:B------:R-:W-:Y:S01]  /*21380*/  FFMA R114, R19, R23, R22 ;  /* 0x0000001713727223 */ /* 0x000fe20000000016 */
[C---:B-1----:R-:W-:Y:S01]  /*21390*/  FFMA R16, R8.reuse, R72, R71 ;  /* 0x0000004808107223 */ /* 0x042fe20000000047 */
[----:B------:R-:W1:Y:S01]  /*213a0*/  LDS.128 R20, [R0.X4+UR5+0x7b0] ;  /* 0x0007b00500147984 */ /* 0x000e620008004c00 */
[----:B------:R-:W-:Y:S01]  /*213b0*/  FFMA R82, R43, R115, R82 ;  /* 0x000000732b527223 */ /* 0x000fe20000000052 */
[C---:B----4-:R-:W-:Y:S01]  /*213c0*/  FFMA R116, R8.reuse, R48, R116 ;  /* 0x0000003008747223 */ /* 0x050fe20000000074 */
[C---:B------:R-:W-:Y:S01]  /*213d0*/  FFMA R76, R19.reuse, R39, R76 ;  /* 0x00000027134c7223 */ /* 0x040fe2000000004c */
[C---:B-----5:R-:W-:Y:S01]  /*213e0*/  FFMA R70, R8.reuse, R52, R70 ;  /* 0x0000003408467223 */ /* 0x060fe20000000046 */
        /* <DEDUP_REMOVED lines=44> */
[C---:B-1----:R-:W-:Y:S01]  /*216b0*/  FFMA R4, R20.reuse, R48, R99 ;  /* 0x0000003014047223 */ /* 0x042fe20000000063 */
        /* <DEDUP_REMOVED lines=37> */
[C---:B----4-:R-:W-:Y:S01]  /*21910*/  FFMA R16, R8.reuse, R72, R103 ;  /* 0x0000004808107223 */ /* 0x050fe20000000067 */
[----:B------:R-:W3:Y:S01]  /*21920*/  LDS.128 R20, [R0.X4+UR5+0x41b0] ;  /* 0x0041b00500147984 */ /* 0x000ee20008004c00 */
        /* <DEDUP_REMOVED lines=58> */
[----:B------:R-:W3:Y:S01]  /*21cd0*/  LDS.128 R4, [R0.X4+UR5+0x47b0] ;  /* 0x0047b00500047984 */ /* 0x000ee20008004c00 */
[----:B------:R-:W-:Y:S01]  /*21ce0*/  FFMA R25, R21, R53, R56 ;  /* 0x0000003515197223 */ /* 0x000fe20000000038 */
[----:B------:R-:W-:Y:S01]  /*21cf0*/  FFMA R20, R22, R50, R37 ;  /* 0x0000003216147223 */ /* 0x000fe20000000025 */
[----:B------:R-:W-:Y:S01]  /*21d00*/  FFMA R78, R43, R39, R78 ;  /* 0x000000272b4e7223 */ /* 0x000fe2000000004e */
[----:B------:R-:W-:Y:S01]  /*21d10*/  FFMA R21, R21, R13, R92 ;  /* 0x0000000d15157223 */ /* 0x000fe2000000005c */
[----:B------:R-:W4:Y:S01]  /*21d20*/  LDS.128 R40, [R0.X4+UR5+0x61b0] ;  /* 0x0061b00500287984 */ /* 0x000f220008004c00 */
[----:B------:R-:W-:Y:S01]  /*21d30*/  FFMA R95, R23, R51, R20 ;  /* 0x00000033175f7223 */ /* 0x000fe20000000014 */
[----:B-1----:R-:W-:Y:S01]  /*21d40*/  FFMA R20, R16, R48, R89 ;  /* 0x0000003010147223 */ /* 0x002fe20000000059 */
        /* <DEDUP_REMOVED lines=16> */
[----:B--2---:R-:W-:Y:S01]  /*21e50*/  FFMA R16, R8, R48, R85 ;  /* 0x0000003008107223 */ /* 0x004fe20000000055 */
[C---:B------:R-:W-:Y:S01]  /*21e60*/  FFMA R92, R18.reuse, R74, R23 ;  /* 0x0000004a125c7223 */ /* 0x040fe20000000017 */
[----:B------:R-:W-:Y:S01]  /*21e70*/  FFMA R94, R18, R14, R17 ;  /* 0x0000000e125e7223 */ /* 0x000fe20000000011 */
[----:B------:R-:W1:Y:S01]  /*21e80*/  LDS.128 R24, [R0.X4+UR5+0x63b0] ;  /* 0x0063b00500187984 */ /* 0x000e620008004c00 */
        /* <DEDUP_REMOVED lines=32> */
[C---:B----4-:R-:W-:Y:S01]  /*22090*/  FFMA R4, R40.reuse, R12, R35 ;  /* 0x0000000c28047223 */ /* 0x050fe20000000023 */
        /* <DEDUP_REMOVED lines=39> */
[C---:B--2---:R-:W-:Y:S01]  /*22310*/  FFMA R78, R16.reuse, R52, R78 ;  /* 0x00000034104e7223 */ /* 0x044fe2000000004e */
[C---:B------:R-:W-:Y:S01]  /*22320*/  FFMA R79, R16.reuse, R72, R79 ;  /* 0x00000048104f7223 */ /* 0x040fe2000000004f */
[C---:B------:R-:W-:Y:S01]  /*22330*/  FFMA R81, R16.reuse, R48, R81 ;  /* 0x0000003010517223 */ /* 0x040fe20000000051 */
[----:B------:R-:W2:Y:S01]  /*22340*/  LDS.128 R4, [R80+0x1c0] ;  /* 0x0001c00050047984 */ /* 0x000ea20000000c00 */
        /* <DEDUP_REMOVED lines=31> */
[C---:B----4-:R-:W-:Y:S01]  /*22540*/  FFMA R112, R8.reuse, R28, R112 ;  /* 0x0000001c08707223 */ /* 0x050fe20000000070 */
[----:B------:R-:W-:Y:S01]  /*22550*/  FFMA R77, R47, R15, R14 ;  /* 0x0000000f2f4d7223 */ /* 0x000fe2000000000e */
[C---:B------:R-:W-:Y:S01]  /*22560*/  FFMA R47, R9.reuse, R37, R12 ;  /* 0x00000025092f7223 */ /* 0x040fe2000000000c */
[----:B------:R-:W-:Y:S01]  /*22570*/  LDS.128 R52, [R0.X4+UR5+0x43c0] ;  /* 0x0043c00500347984 */ /* 0x000fe20008004c00 */
[----:B-----5:R-:W-:Y:S01]  /*22580*/  FFMA R70, R8, R32, R70 ;  /* 0x0000002008467223 */ /* 0x020fe20000000046 */
[----:B------:R-:W-:-:S02]  /*22590*/  FFMA R49, R9, R29, R112 ;  /* 0x0000001d09317223 */ /* 0x000fc40000000070 */
[----:B------:R-:W1:Y:S01]  /*225a0*/  LDS.128 R12, [R0.X4+UR5+0x7c0] ;  /* 0x0007c005000c7984 */ /* 0x000e620008004c00 */
[----:B--2---:R-:W-:Y:S01]  /*225b0*/  FFMA R8, R8, R4, R113 ;  /* 0x0000000408087223 */ /* 0x004fe20000000071 */
[C---:B------:R-:W-:Y:S01]  /*225c0*/  FFMA R45, R9.reuse, R33, R70 ;  /* 0x00000021092d7223 */ /* 0x040fe20000000046 */
[C---:B------:R-:W-:Y:S01]  /*225d0*/  FFMA R72, R10.reuse, R30, R49 ;  /* 0x0000001e0a487223 */ /* 0x040fe20000000031 */
[----:B------:R-:W-:Y:S01]  /*225e0*/  LDS.128 R112, [R0.X4+UR5+0x21f0] ;  /* 0x0021f00500707984 */ /* 0x000fe20008004c00 */
[----:B------:R-:W-:Y:S01]  /*225f0*/  FFMA R9, R9, R5, R8 ;  /* 0x0000000509097223 */ /* 0x000fe20000000008 */
        /* <DEDUP_REMOVED lines=35> */
[----:B------:R-:W-:Y:S01]  /*22830*/  FFMA R16, R18, R38, R47 ;  /* 0x0000002612107223 */ /* 0x000fe2000000002f */
[----:B-1----:R-:W-:Y:S01]  /*22840*/  FFMA R62, R12, R36, R62 ;  /* 0x000000240c3e7223 */ /* 0x002fe2000000003e */
        /* <DEDUP_REMOVED lines=68> */
[----:B------:R-:W1:Y:S01]  /*22c90*/  LDS.128 R48, [R0.X4+UR5+0x45c0] ;  /* 0x0045c00500307984 */ /* 0x000e620008004c00 */
        /* <DEDUP_REMOVED lines=121> */
[C---:B------:R-:W-:Y:S01]  /*23430*/  FFMA R16, R19.reuse, R35, R16 ;  /* 0x0000002313107223 */ /* 0x040fe20000000010 */
[----:B------:R-:W-:Y:S01]  /*23440*/  FFMA R19, R19, R7, R12 ;  /* 0x0000000713137223 */ /* 0x000fe2000000000c */
[----:B------:R-:W-:Y:S01]  /*23450*/  FFMA R238, R180, R164, R238 ;  /* 0x000000a4b4ee7223 */ /* 0x000fe200000000ee */
[----:B------:R-:W4:Y:S01]  /*23460*/  LDS.128 R12, [R0.X4+UR5+0x3d0] ;  /* 0x0003d005000c7984 */ /* 0x000f220008004c00 */
[C---:B------:R-:W-:Y:S01]  /*23470*/  FFMA R242, R184.reuse, R160, R242 ;  /* 0x000000a0b8f27223 */ /* 0x040fe200000000f2 */
[----:B------:R-:W-:Y:S01]  /*23480*/  FFMA R241, R184, R164, R241 ;  /* 0x000000a4b8f17223 */ /* 0x000fe200000000f1 */
        /* <DEDUP_REMOVED lines=42> */
[----:B----4-:R-:W-:Y:S01]  /*23730*/  FFMA R69, R12, R160, R69 ;  /* 0x000000a00c457223 */ /* 0x010fe20000000045 */
        /* <DEDUP_REMOVED lines=24> */
[----:B------:R-:W-:Y:S01]  /*238c0*/  STL [R1+0xc], R25 ;  /* 0x00000c1901007387 */ /* 0x000fe20000100800 */
[----:B------:R-:W-:Y:S01]  /*238d0*/  FFMA R234, R27, R171, R28 ;  /* 0x000000ab1bea7223 */ /* 0x000fe2000000001c */
[----:B------:R-:W-:Y:S01]  /*238e0*/  FFMA R247, R192, R164, R247 ;  /* 0x000000a4c0f77223 */ /* 0x000fe200000000f7 */
[C---:B------:R-:W-:Y:S01]  /*238f0*/  FFMA R251, R196.reuse, R160, R251 ;  /* 0x000000a0c4fb7223 */ /* 0x040fe200000000fb */
[----:B------:R-:W-:Y:S01]  /*23900*/  STL [R1+0x8], R24 ;  /* 0x0000081801007387 */ /* 0x000fe20000100800 */
[----:B------:R-:W-:Y:S01]  /*23910*/  FFMA R250, R196, R164, R250 ;  /* 0x000000a4c4fa7223 */ /* 0x000fe200000000fa */
[C---:B------:R-:W-:Y:S01]  /*23920*/  FFMA R3, R176.reuse, R168, R3 ;  /* 0x000000a8b0037223 */ /* 0x040fe20000000003 */
[----:B------:R-:W-:Y:S01]  /*23930*/  FFMA R240, R176, R172, R240 ;  /* 0x000000acb0f07223 */ /* 0x000fe200000000f0 */
[----:B------:R2:W-:Y:S01]  /*23940*/  STL [R1+0x4], R13 ;  /* 0x0000040d01007387 */ /* 0x0005e20000100800 */
[C---:B-1----:R-:W-:Y:S01]  /*23950*/  FFMA R14, R4.reuse, R160, R65 ;  /* 0x000000a0040e7223 */ /* 0x042fe20000000041 */
[-C--:B------:R-:W-:Y:S01]  /*23960*/  FFMA R237, R4, R172.reuse, R237 ;  /* 0x000000ac04ed7223 */ /* 0x080fe200000000ed */
[-C--:B------:R-:W-:Y:S01]  /*23970*/  FFMA R243, R180, R172.reuse, R243 ;  /* 0x000000acb4f37223 */ /* 0x080fe200000000f3 */
[----:B------:R1:W-:Y:S01]  /*23980*/  STL [R1], R12 ;  /* 0x0000000c01007387 */ /* 0x0003e20000100800 */
[-C--:B------:R-:W-:Y:S01]  /*23990*/  FFMA R246, R184, R172.reuse, R246 ;  /* 0x000000acb8f67223 */ /* 0x080fe200000000f6 */
[-C--:B------:R-:W-:Y:S01]  /*239a0*/  FFMA R249, R188, R172.reuse, R249 ;  /* 0x000000acbcf97223 */ /* 0x080fe200000000f9 */
[----:B------:R-:W-:Y:S01]  /*239b0*/  FFMA R252, R192, R172, R252 ;  /* 0x000000acc0fc7223 */ /* 0x000fe200000000fc */
[----:B------:R3:W-:Y:S01]  /*239c0*/  STL [R1+0x20], R14 ;  /* 0x0000200e01007387 */ /* 0x0007e20000100800 */
[----:B--2---:R-:W-:-:S03]  /*239d0*/  FFMA R13, R4, R164, R64 ;  /* 0x000000a4040d7223 */ /* 0x004fc60000000040 */
[----:B------:R-:W-:Y:S01]  /*239e0*/  LDS.128 R68, [R80+0x1f0] ;  /* 0x0001f00050447984 */ /* 0x000fe20000000c00 */
[----:B-1----:R-:W-:Y:S01]  /*239f0*/  FFMA R12, R4, R168, R63 ;  /* 0x000000a8040c7223 */ /* 0x002fe2000000003f */
[----:B------:R-:W-:Y:S02]  /*23a00*/  FFMA R4, R176, R164, R62 ;  /* 0x000000a4b0047223 */ /* 0x000fe4000000003e */
[----:B------:R1:W-:Y:S01]  /*23a10*/  STL [R1+0x1c], R13 ;  /* 0x00001c0d01007387 */ /* 0x0003e20000100800 */
[----:B------:R-:W-:Y:S01]  /*23a20*/  FFMA R176, R180, R168, R61 ;  /* 0x000000a8b4b07223 */ /* 0x000fe2000000003d */
[----:B---3--:R-:W-:Y:S01]  /*23a30*/  FFMA R14, R200, R160, R55 ;  /* 0x000000a0c80e7223 */ /* 0x008fe20000000037 */
[-C--:B------:R-:W-:Y:S01]  /*23a40*/  FFMA R180, R184, R168.reuse, R60 ;  /* 0x000000a8b8b47223 */ /* 0x080fe2000000003c */
[----:B------:R2:W-:Y:S01]  /*23a50*/  STL [R1+0x18], R12 ;  /* 0x0000180c01007387 */ /* 0x0005e20000100800 */
[-C--:B------:R-:W-:Y:S01]  /*23a60*/  FFMA R184, R188, R168.reuse, R59 ;  /* 0x000000a8bcb87223 */ /* 0x080fe2000000003b */
[-C--:B------:R-:W-:Y:S01]  /*23a70*/  FFMA R188, R192, R168.reuse, R58 ;  /* 0x000000a8c0bc7223 */ /* 0x080fe2000000003a */
[C---:B------:R-:W-:Y:S01]  /*23a80*/  FFMA R192, R196.reuse, R168, R57 ;  /* 0x000000a8c4c07223 */ /* 0x040fe20000000039 */
[----:B------:R3:W-:Y:S01]  /*23a90*/  STL [R1+0x2c], R14 ;  /* 0x00002c0e01007387 */ /* 0x0007e20000100800 */
[----:B------:R-:W-:Y:S01]  /*23aa0*/  FFMA R196, R196, R172, R56 ;  /* 0x000000acc4c47223 */ /* 0x000fe20000000038 */
[----:B-1----:R-:W-:-:S02]  /*23ab0*/  FFMA R13, R200, R164, R54 ;  /* 0x000000a4c80d7223 */ /* 0x002fc40000000036 */
[----:B------:R-:W-:Y:S01]  /*23ac0*/  LDS.128 R72, [R80+0x7f0] ;  /* 0x0007f00050487984 */ /* 0x000fe20000000c00 */
[C---:B--2---:R-:W-:Y:S01]  /*23ad0*/  FFMA R12, R200.reuse, R168, R53 ;  /* 0x000000a8c80c7223 */ /* 0x044fe20000000035 */
[----:B------:R-:W-:Y:S02]  /*23ae0*/  FFMA R200, R200, R172, R52 ;  /* 0x000000acc8c87223 */ /* 0x000fe40000000034 */
[----:B------:R1:W-:Y:S01]  /*23af0*/  STL [R1+0x28], R13 ;  /* 0x0000280d01007387 */ /* 0x0003e20000100800 */
[----:B---3--:R-:W-:-:S03]  /*23b00*/  FFMA R14, R204, R160, R51 ;  /* 0x000000a0cc0e7223 */ /* 0x008fc60000000033 */
[----:B------:R2:W-:Y:S04]  /*23b10*/  STL [R1+0x24], R12 ;  /* 0x0000240c01007387 */ /* 0x0005e80000100800 */
[----:B------:R3:W-:Y:S01]  /*23b20*/  STL [R1+0x38], R14 ;  /* 0x0000380e01007387 */ /* 0x0007e20000100800 */
[----:B-1----:R-:W-:-:S03]  /*23b30*/  FFMA R13, R204, R164, R50 ;  /* 0x000000a4cc0d7223 */ /* 0x002fc60000000032 */
        /* <DEDUP_REMOVED lines=8> */
[----:B------:R-:W-:Y:S01]  /*23bc0*/  LDS.128 R24, [R0.X4+UR5+0x3e0] ;  /* 0x0003e00500187984 */ /* 0x000fe20008004c00 */
[C---:B--2---:R-:W-:Y:S01]  /*23bd0*/  FFMA R12, R208.reuse, R168, R45 ;  /* 0x000000a8d00c7223 */ /* 0x044fe2000000002d */
[----:B------:R-:W-:Y:S02]  /*23be0*/  FFMA R208, R208, R172, R44 ;  /* 0x000000acd0d07223 */ /* 0x000fe4000000002c */
[----:B------:R1:W-:Y:S01]  /*23bf0*/  STL [R1+0x44], R13 ;  /* 0x0000440d01007387 */ /* 0x0003e20000100800 */
[----:B---3--:R-:W-:-:S03]  /*23c00*/  FFMA R14, R212, R164, R22 ;  /* 0x000000a4d40e7223 */ /* 0x008fc60000000016 */
[----:B------:R2:W-:Y:S04]  /*23c10*/  STL [R1+0x3c], R12 ;  /* 0x00003c0c01007387 */ /* 0x0005e80000100800 */
[----:B------:R-:W-:Y:S01]  /*23c20*/  LDS.128 R44, [R0.X4+UR5+0x25e0] ;  /* 0x0025e005002c7984 */ /* 0x000fe20008004c00 */
[----:B-1----:R-:W-:-:S03]  /*23c30*/  FFMA R13, R212, R160, R23 ;  /* 0x000000a0d40d7223 */ /* 0x002fc60000000017 */
[----:B------:R-:W-:Y:S01]  /*23c40*/  LDS.128 R48, [R0.X4+UR5+0x27e0] ;  /* 0x0027e00500307984 */ /* 0x000fe20008004c00 */
[----:B--2---:R-:W-:-:S03]  /*23c50*/  FFMA R12, R212, R168, R21 ;  /* 0x000000a8d40c7223 */ /* 0x004fc60000000015 */
[----:B------:R1:W-:Y:S04]  /*23c60*/  STL [R1+0x54], R13 ;  /* 0x0000540d01007387 */ /* 0x0003e80000100800 */
[----:B------:R2:W-:Y:S04]  /*23c70*/  STL [R1+0x50], R14 ;  /* 0x0000500e01007387 */ /* 0x0005e80000100800 */
[----:B------:R3:W-:Y:S01]  /*23c80*/  STL [R1+0x4c], R12 ;  /* 0x00004c0c01007387 */ /* 0x0007e20000100800 */
[----:B-1----:R-:W-:Y:S01]  /*23c90*/  FFMA R13, R212, R172, R20 ;  /* 0x000000acd40d7223 */ /* 0x002fe20000000014 */
[----:B------:R-:W-:-:S02]  /*23ca0*/  MOV R212, R235 ;  /* 0x000000eb00d47202 */ /* 0x000fc40000000f00 */
[----:B------:R-:W-:Y:S01]  /*23cb0*/  LDS.128 R20, [R80+0x3e0] ;  /* 0x0003e00050147984 */ /* 0x000fe20000000c00 */
[----:B--2---:R-:W-:-:S03]  /*23cc0*/  FFMA R14, R216, R160, R19 ;  /* 0x000000a0d80e7223 */ /* 0x004fc60000000013 */
[----:B------:R1:W-:Y:S01]  /*23cd0*/  STL [R1+0x40], R13 ;  /* 0x0000400d01007387 */ /* 0x0003e20000100800 */
[----:B---3--:R-:W-:-:S03]  /*23ce0*/  FFMA R12, R216, R164, R18 ;  /* 0x000000a4d80c7223 */ /* 0x008fc60000000012 */
[----:B------:R-:W-:Y:S04]  /*23cf0*/  STL [R1+0x68], R14 ;  /* 0x0000680e01007387 */ /* 0x000fe80000100800 */
[----:B------:R2:W-:Y:S01]  /*23d00*/  STL [R1+0x64], R12 ;  /* 0x0000640c01007387 */ /* 0x0005e20000100800 */
[C---:B-1----:R-:W-:Y:S01]  /*23d10*/  FFMA R13, R216.reuse, R168, R17 ;  /* 0x000000a8d80d7223 */ /* 0x042fe20000000011 */
[----:B------:R-:W-:Y:S02]  /*23d20*/  FFMA R216, R216, R172, R16 ;  /* 0x000000acd8d87223 */ /* 0x000fe40000000010 */
[----:B------:R-:W-:Y:S04]  /*23d30*/  LDS.128 R52, [R0.X4+UR5+0x41e0] ;  /* 0x0041e00500347984 */ /* 0x000fe80008004c00 */
[----:B------:R-:W-:Y:S01]  /*23d40*/  STL [R1+0x5c], R13 ;  /* 0x00005c0d01007387 */ /* 0x000fe20000100800 */
[C---:B--2---:R-:W-:Y:S01]  /*23d50*/  FFMA R12, R220.reuse, R160, R11 ;  /* 0x000000a0dc0c7223 */ /* 0x044fe2000000000b */
[C---:B------:R-:W-:Y:S01]  /*23d60*/  FFMA R11, R220.reuse, R164, R10 ;  /* 0x000000a4dc0b7223 */ /* 0x040fe2000000000a */
[C---:B------:R-:W-:Y:S01]  /*23d70*/  FFMA R10, R220.reuse, R168, R9 ;  /* 0x000000a8dc0a7223 */ /* 0x040fe20000000009 */
[----:B------:R-:W-:Y:S01]  /*23d80*/  FFMA R9, R220, R172, R8 ;  /* 0x000000acdc097223 */ /* 0x000fe20000000008 */
[----:B------:R-:W-:Y:S01]  /*23d90*/  FFMA R8, R224, R160, R43 ;  /* 0x000000a0e0087223 */ /* 0x000fe2000000002b */
[----:B------:R-:W-:Y:S01]  /*23da0*/  STL [R1+0x7c], R12 ;  /* 0x00007c0c01007387 */ /* 0x000fe20000100800 */
[----:B------:R-:W-:-:S02]  /*23db0*/  MOV R220, R234 ;  /* 0x000000ea00dc7202 */ /* 0x000fc40000000f00 */
[----:B------:R-:W-:Y:S01]  /*23dc0*/  MOV R160, R232 ;  /* 0x000000e800a07202 */ /* 0x000fe20000000f00 */
[----:B------:R-:W-:Y:S04]  /*23dd0*/  STL [R1+0x74], R11 ;  /* 0x0000740b01007387 */ /* 0x000fe80000100800 */
[----:B------:R1:W-:Y:S04]  /*23de0*/  STL [R1+0x70], R10 ;  /* 0x0000700a01007387 */ /* 0x0003e80000100800 */
[----:B------:R2:W-:Y:S04]  /*23df0*/  STL [R1+0x60], R9 ;  /* 0x0000600901007387 */ /* 0x0005e80000100800 */
[----:B------:R-:W3:Y:S01]  /*23e00*/  LDS.128 R16, [R80+0x5e0] ;  /* 0x0005e00050107984 */ /* 0x000ee20000000c00 */
[----:B-1----:R-:W-:Y:S01]  /*23e10*/  FFMA R10, R224, R164, R31 ;  /* 0x000000a4e00a7223 */ /* 0x002fe2000000001f */
[----:B------:R-:W-:-:S02]  /*23e20*/  MOV R164, R233 ;  /* 0x000000e900a47202 */ /* 0x000fc40000000f00 */
[----:B------:R1:W-:Y:S01]  /*23e30*/  STL [R1+0x80], R8 ;  /* 0x0000800801007387 */ /* 0x0003e20000100800 */
[----:B--2---:R-:W-:-:S03]  /*23e40*/  FFMA R9, R224, R168, R39 ;  /* 0x000000a8e0097223 */ /* 0x004fc60000000027 */
[----:B------:R-:W-:Y:S04]  /*23e50*/  STL [R1+0x78], R10 ;  /* 0x0000780a01007387 */ /* 0x000fe80000100800 */
[----:B------:R-:W-:Y:S01]  /*23e60*/  STL [R1+0x6c], R9 ;  /* 0x00006c0901007387 */ /* 0x000fe20000100800 */
[----:B-1----:R-:W-:-:S03]  /*23e70*/  FFMA R8, R224, R172, R35 ;  /* 0x000000ace0087223 */ /* 0x002fc60000000023 */
[----:B------:R-:W1:Y:S04]  /*23e80*/  LDS.128 R12, [R80+0x1e0] ;  /* 0x0001e000500c7984 */ /* 0x000e680000000c00 */
[----:B------:R-:W-:Y:S04]  /*23e90*/  STL [R1+0x58], R8 ;  /* 0x0000580801007387 */ /* 0x000fe80000100800 */
[----:B------:R-:W2:Y:S04]  /*23ea0*/  LDS.128 R8, [R80+0x7e0] ;  /* 0x0007e00050087984 */ /* 0x000ea80000000c00 */
[----:B------:R-:W4:Y:S04]  /*23eb0*/  LDS.128 R232, [R0.X4+UR5+0x1f0] ;  /* 0x0001f00500e87984 */ /* 0x000f280008004c00 */
[----:B------:R-:W5:Y:S04]  /*23ec0*/  LDS.128 R80, [R80+0x3f0] ;  /* 0x0003f00050507984 */ /* 0x000f680000000c00 */
[----:B------:R1:W5:Y:S04]  /*23ed0*/  LDS.128 R28, [R0.X4+UR5+0x5e0] ;  /* 0x0005e005001c7984 */ /* 0x0003680008004c00 */
[----:B------:R1:W5:Y:S01]  /*23ee0*/  LDS.128 R32, [R0.X4+UR5+0x7e0] ;  /* 0x0007e00500207984 */ /* 0x0003620008004c00 */
[----:B---3--:R-:W-:-:S03]  /*23ef0*/  FFMA R168, R228, R16, R220 ;  /* 0x00000010e4a87223 */ /* 0x008fc600000000dc */
[----:B------:R3:W3:Y:S01]  /*23f00*/  LDS.128 R36, [R0.X4+UR5+0x21e0] ;  /* 0x0021e00500247984 */ /* 0x0006e20008004c00 */
[----:B------:R-:W-:-:S03]  /*23f10*/  FFMA R168, R229, R17, R168 ;  /* 0x00000011e5a87223 */ /* 0x000fc600000000a8 */
[----:B------:R1:W3:Y:S01]  /*23f20*/  LDS.128 R40, [R0.X4+UR5+0x23e0] ;  /* 0x0023e00500287984 */ /* 0x0002e20008004c00 */
[----:B------:R-:W-:-:S03]  /*23f30*/  FFMA R168, R230, R18, R168 ;  /* 0x00000012e6a87223 */ /* 0x000fc600000000a8 */
[----:B------:R2:W3:Y:S01]  /*23f40*/  LDS.128 R56, [R0.X4+UR5+0x43e0] ;  /* 0x0043e00500387984 */ /* 0x0004e20008004c00 */
[----:B------:R-:W-:-:S03]  /*23f50*/  FFMA R168, R231, R19, R168 ;  /* 0x00000013e7a87223 */ /* 0x000fc600000000a8 */
[----:B------:R2:W3:Y:S01]  /*23f60*/  LDS.128 R60, [R0.X4+UR5+0x45e0] ;  /* 0x0045e005003c7984 */ /* 0x0004e20008004c00 */
[----:B-1----:R-:W-:-:S03]  /*23f70*/  FFMA R164, R228, R12, R164 ;  /* 0x0000000ce4a47223 */ /* 0x002fc600000000a4 */
[----:B------:R1:W1:Y:S01]  /*23f80*/  LDS.128 R64, [R0.X4+UR5+0x47e0] ;  /* 0x0047e00500407984 */ /* 0x0002620008004c00 */
[----:B------:R-:W-:-:S03]  /*23f90*/  FFMA R164, R229, R13, R164 ;  /* 0x0000000de5a47223 */ /* 0x000fc600000000a4 */
[----:B------:R1:W1:Y:S01]  /*23fa0*/  LDS.128 R84, [R0.X4+UR5+0x61e0] ;  /* 0x0061e00500547984 */ /* 0x0002620008004c00 */
[C---:B--2---:R-:W-:Y:S01]  /*23fb0*/  FFMA R160, R228.reuse, R8, R160 ;  /* 0x00000008e4a07223 */ /* 0x044fe200000000a0 */
[----:B------:R-:W-:Y:S01]  /*23fc0*/  FFMA R228, R228, R20, R212 ;  /* 0x00000014e4e47223 */ /* 0x000fe200000000d4 */
[C---:B------:R-:W-:Y:S01]  /*23fd0*/  FFMA R164, R230.reuse, R14, R164 ;  /* 0x0000000ee6a47223 */ /* 0x040fe200000000a4 */
[----:B------:R2:W1:Y:S01]  /*23fe0*/  LDS.128 R88, [R0.X4+UR5+0x63e0] ;  /* 0x0063e00500587984 */ /* 0x0004620008004c00 */
[C---:B------:R-:W-:Y:S01]  /*23ff0*/  FFMA R160, R229.reuse, R9, R160 ;  /* 0x00000009e5a07223 */ /* 0x040fe200000000a0 */
[----:B------:R-:W-:Y:S01]  /*24000*/  FFMA R228, R229, R21, R228 ;  /* 0x00000015e5e47223 */ /* 0x000fe200000000e4 */
[C---:B------:R-:W-:Y:S01]  /*24010*/  FFMA R164, R231.reuse, R15, R164 ;  /* 0x0000000fe7a47223 */ /* 0x040fe200000000a4 */
[----:B------:R2:W1:Y:S01]  /*24020*/  LDS.128 R92, [R0.X4+UR5+0x65e0] ;  /* 0x0065e005005c7984 */ /* 0x0004620008004c00 */
[C---:B------:R-:W-:Y:S01]  /*24030*/  FFMA R160, R230.reuse, R10, R160 ;  /* 0x0000000ae6a07223 */ /* 0x040fe200000000a0 */
[----:B------:R-:W-:Y:S01]  /*24040*/  FFMA R228, R230, R22, R228 ;  /* 0x00000016e6e47223 */ /* 0x000fe200000000e4 */
[C---:B----4-:R-:W-:Y:S01]  /*24050*/  FFMA R164, R232.reuse, R68, R164 ;  /* 0x00000044e8a47223 */ /* 0x050fe200000000a4 */
[----:B------:R2:W4:Y:S01]  /*24060*/  LDS.128 R96, [R0.X4+UR5+0x67e0] ;  /* 0x0067e00500607984 */ /* 0x0005220008004c00 */
[C---:B------:R-:W-:Y:S01]  /*24070*/  FFMA R160, R231.reuse, R11, R160 ;  /* 0x0000000be7a07223 */ /* 0x040fe200000000a0 */
[----:B------:R-:W-:Y:S01]  /*24080*/  FFMA R228, R231, R23, R228 ;  /* 0x00000017e7e47223 */ /* 0x000fe200000000e4 */
[C---:B------:R-:W-:Y:S01]  /*24090*/  FFMA R168, R232.reuse, R76, R168 ;  /* 0x0000004ce8a87223 */ /* 0x040fe200000000a8 */
[----:B------:R2:W1:Y:S01]  /*240a0*/  LDS.128 R100, [R0.X4+UR5+0x3f0] ;  /* 0x0003f00500647984 */ /* 0x0004620008004c00 */
[C---:B------:R-:W-:Y:S01]  /*240b0*/  FFMA R160, R232.reuse, R72, R160 ;  /* 0x00000048e8a07223 */ /* 0x040fe200000000a0 */
[----:B-----5:R-:W-:Y:S01]  /*240c0*/  FFMA R228, R232, R80, R228 ;  /* 0x00000050e8e47223 */ /* 0x020fe200000000e4 */
[C---:B------:R-:W-:Y:S01]  /*240d0*/  FFMA R168, R233.reuse, R77, R168 ;  /* 0x0000004de9a87223 */ /* 0x040fe200000000a8 */
[----:B------:R2:W1:Y:S01]  /*240e0*/  LDS.128 R104, [R0.X4+UR5+0x5f0] ;  /* 0x0005f00500687984 */ /* 0x0004620008004c00 */
[C---:B------:R-:W-:Y:S01]  /*240f0*/  FFMA R160, R233.reuse, R73, R160 ;  /* 0x00000049e9a07223 */ /* 0x040fe200000000a0 */
[C---:B------:R-:W-:Y:S01]  /*24100*/  FFMA R164, R233.reuse, R69, R164 ;  /* 0x00000045e9a47223 */ /* 0x040fe200000000a4 */
[----:B------:R-:W-:Y:S01]  /*24110*/  FFMA R229, R233, R81, R228 ;  /* 0x00000051e9e57223 */ /* 0x000fe200000000e4 */
[----:B------:R2:W1:Y:S01]  /*24120*/  LDS.128 R108, [R0.X4+UR5+0x7f0] ;  /* 0x0007f005006c7984 */ /* 0x0004620008004c00 */
[C---:B------:R-:W-:Y:S01]  /*24130*/  FFMA R230, R234.reuse, R78, R168 ;  /* 0x0000004eeae67223 */ /* 0x040fe200000000a8 */
[C---:B------:R-:W-:Y:S01]  /*24140*/  FFMA R228, R234.reuse, R70, R164 ;  /* 0x00000046eae47223 */ /* 0x040fe200000000a4 */
[C---:B------:R-:W-:Y:S01]  /*24150*/  FFMA R229, R234.reuse, R82, R229 ;  /* 0x00000052eae57223 */ /* 0x040fe200000000e5 */
[----:B------:R2:W1:Y:S01]  /*24160*/  LDS.128 R116, [R0.X4+UR5+0x23f0] ;  /* 0x0023f00500747984 */ /* 0x0004620008004c00 */
[----:B------:R-:W-:-:S03]  /*24170*/  FFMA R231, R234, R74, R160 ;  /* 0x0000004aeae77223 */ /* 0x000fc600000000a0 */
[----:B------:R2:W1:Y:S04]  /*24180*/  LDS.128 R120, [R0.X4+UR5+0x25f0] ;  /* 0x0025f00500787984 */ /* 0x0004680008004c00 */
        /* <DEDUP_REMOVED lines=8> */
[----:B------:R-:W5:Y:S04]  /*24210*/  S2R R172, SR_TID.X ;  /* 0x0000000000ac7919 */ /* 0x000f680000002100 */
[----:B------:R-:W2:Y:S01]  /*24220*/  S2R R220, SR_TID.X ;  /* 0x0000000000dc7919 */ /* 0x000ea20000002100 */
[----:B-----5:R-:W-:-:S02]  /*24230*/  SHF.R.U32.HI R172, RZ, 0x5, R172 ;  /* 0x00000005ffac7819 */ /* 0x020fc400000116ac */
[----:B--2---:R-:W-:Y:S02]  /*24240*/  SHF.L.U32 R220, R220, 0x2, RZ ;  /* 0x00000002dcdc7819 */ /* 0x004fe400000006ff */
[----:B------:R-:W-:Y:S02]  /*24250*/  SGXT.U32 R212, R172, 0x2 ;  /* 0x00000002acd4781a */ /* 0x000fe40000000000 */
[----:B------:R-:W-:-:S04]  /*24260*/  LOP3.LUT R220, R220, 0x7c, RZ, 0xc0, !PT ;  /* 0x0000007cdcdc7812 */ /* 0x000fc800078ec0ff */
[----:B------:R-:W-:-:S02]  /*24270*/  LEA R172, R212, R220, 0x7 ;  /* 0x000000dcd4ac7211 */ /* 0x000fc400078e38ff */
[----:B-1-34-:R-:W2:Y:S04]  /*24280*/  LDL.LU R220, [R1] ;  /* 0x0000000001dc7983 */ /* 0x01aea80000300800 */
[----:B------:R-:W3:Y:S01]  /*24290*/  LDL.LU R212, [R1+0x4] ;  /* 0x0000040001d47983 */ /* 0x000ee20000300800 */
[----:B------:R-:W-:Y:S01]  /*242a0*/  SHF.L.U32 R160, R172, 0x2, RZ ;  /* 0x00000002aca07819 */ /* 0x000fe200000006ff */
[----:B------:R-:W-:Y:S01]  /*242b0*/  ULDC.64 UR10, c[0x0][0x118] ;  /* 0x00004600000a7ab9 */ /* 0x000fe20000000a00 */
[C---:B--2---:R-:W-:Y:S01]  /*242c0*/  FFMA R168, R24.reuse, R12, R220 ;  /* 0x0000000c18a87223 */ /* 0x044fe200000000dc */
[----:B---3--:R-:W-:-:S04]  /*242d0*/  FFMA R164, R24, R20, R212 ;  /* 0x0000001418a47223 */ /* 0x008fc800000000d4 */
[----:B------:R1:W-:Y:S04]  /*242e0*/  STL [R1+0x14], R168 ;  /* 0x000014a801007387 */ /* 0x0003e80000100800 */
[----:B------:R1:W-:Y:S02]  /*242f0*/  STL [R1+0x10], R164 ;  /* 0x000010a401007387 */ /* 0x0003e40000100800 */
[----:B------:R-:W2:Y:S04]  /*24300*/  LDL.LU R233, [R1+0x8] ;  /* 0x0000080001e97983 */ /* 0x000ea80000300800 */
[----:B------:R-:W3:Y:S04]  /*24310*/  LDL.LU R232, [R1+0xc] ;  /* 0x00000c0001e87983 */ /* 0x000ee80000300800 */
[----:B------:R-:W4:Y:S04]  /*24320*/  LDL.LU R224, [R1+0x18] ;  /* 0x0000180001e07983 */ /* 0x000f280000300800 */
[----:B------:R-:W5:Y:S04]  /*24330*/  LDL.LU R220, [R1+0x1c] ;  /* 0x00001c0001dc7983 */ /* 0x000f680000300800 */
[----:B------:R-:W5:Y:S01]  /*24340*/  LDL.LU R212, [R1+0x20] ;  /* 0x0000200001d47983 */ /* 0x000f620000300800 */
[----:B------:R-:W-:-:S03]  /*24350*/  FFMA R237, R5, R173, R237 ;  /* 0x000000ad05ed7223 */ /* 0x000fc600000000ed */
[----:B------:R-:W-:Y:S04]  /*24360*/  STL [R1+0x2dc], R139 ;  /* 0x0002dc8b01007387 */ /* 0x000fe80000100800 */
[----:B------:R-:W-:Y:S04]  /*24370*/  STL [R1+0x2d8], R143 ;  /* 0x0002d88f01007387 */ /* 0x000fe80000100800 */
[----:B------:R-:W-:Y:S04]  /*24380*/  STL [R1+0x2d4], R147 ;  /* 0x0002d49301007387 */ /* 0x000fe80000100800 */
[----:B------:R-:W-:Y:S04]  /*24390*/  STL [R1+0x2d0], R151 ;  /* 0x0002d09701007387 */ /* 0x000fe80000100800 */
[----:B------:R-:W-:Y:S04]  /*243a0*/  STL [R1+0x2cc], R155 ;  /* 0x0002cc9b01007387 */ /* 0x000fe80000100800 */
[----:B------:R-:W-:Y:S04]  /*243b0*/  STL [R1+0x2c8], R159 ;  /* 0x0002c89f01007387 */ /* 0x000fe80000100800 */
[----:B------:R-:W5:Y:S04]  /*243c0*/  LDL.LU R172, [R1+0x24] ;  /* 0x0000240001ac7983 */ /* 0x000f680000300800 */
[----:B-1----:R-:W5:Y:S01]  /*243d0*/  LDL.LU R168, [R1+0x28] ;  /* 0x0000280001a87983 */ /* 0x002f620000300800 */
        /* <DEDUP_REMOVED lines=29> */
[----:B------:R-:W-:Y:S01]  /*245b0*/  IADD3 R2, R2, 0x1, RZ ;  /* 0x0000000102027810 */ /* 0x000fe20007ffe0ff */
[----:B------:R-:W-:Y:S06]  /*245c0*/  BAR.SYNC 0x0 ;  /* 0x0000000000007b1d */ /* 0x000fec0000000000 */
[C---:B--2---:R-:W-:Y:S01]  /*245d0*/  FFMA R0, R24.reuse, R16, R233 ;  /* 0x0000001018007223 */ /* 0x044fe200000000e9 */
[----:B---3--:R-:W-:Y:S01]  /*245e0*/  FFMA R159, R24, R8, R232 ;  /* 0x00000008189f7223 */ /* 0x008fe200000000e8 */
[C---:B----4-:R-:W-:Y:S01]  /*245f0*/  FFMA R24, R5.reuse, R169, R224 ;  /* 0x000000a905187223 */ /* 0x050fe200000000e0 */
[C---:B-----5:R-:W-:Y:S01]  /*24600*/  FFMA R164, R5.reuse, R165, R220 ;  /* 0x000000a505a47223 */ /* 0x060fe200000000dc */
[----:B------:R-:W-:-:S02]  /*24610*/  FFMA R5, R5, R161, R212 ;  /* 0x000000a105057223 */ /* 0x000fc400000000d4 */
[----:B------:R-:W2:Y:S04]  /*24620*/  LDL.LU R212, [R1+0x48] ;  /* 0x0000480001d47983 */ /* 0x000ea80000300800 */
[----:B------:R-:W3:Y:S04]  /*24630*/  LDL.LU R224, [R1+0x50] ;  /* 0x0000500001e07983 */ /* 0x000ee80000300800 */
[----:B------:R-:W4:Y:S04]  /*24640*/  LDL.LU R220, [R1+0x54] ;  /* 0x0000540001dc7983 */ /* 0x000f280000300800 */
[----:B------:R-:W5:Y:S04]  /*24650*/  LDL.LU R234, [R1+0x68] ;  /* 0x0000680001ea7983 */ /* 0x000f680000300800 */
[----:B------:R-:W2:Y:S04]  /*24660*/  LDL.LU R233, [R1+0x60] ;  /* 0x0000600001e97983 */ /* 0x000ea80000300800 */
[----:B------:R-:W2:Y:S04]  /*24670*/  LDL.LU R232, [R1+0x70] ;  /* 0x0000700001e87983 */ /* 0x000ea80000300800 */
[----:B------:R-:W2:Y:S04]  /*24680*/  LDL.LU R139, [R1+0x7c] ;  /* 0x00007c00018b7983 */ /* 0x000ea80000300800 */
[----:B------:R-:W2:Y:S04]  /*24690*/  LDL.LU R143, [R1+0x58] ;  /* 0x00005800018f7983 */ /* 0x000ea80000300800 */
[----:B------:R-:W2:Y:S04]  /*246a0*/  LDL.LU R147, [R1+0x6c] ;  /* 0x00006c0001937983 */ /* 0x000ea80000300800 */
[----:B------:R-:W2:Y:S04]  /*246b0*/  LDL.LU R151, [R1+0x78] ;  /* 0x0000780001977983 */ /* 0x000ea80000300800 */
[----:B------:R-:W2:Y:S04]  /*246c0*/  LDL.LU R155, [R1+0x80] ;  /* 0x00008000019b7983 */ /* 0x000ea80000300800 */
[----:B------:R-:W2:Y:S04]  /*246d0*/  LDL.LU R177, [R1+0x34] ;  /* 0x0000340001b17983 */ /* 0x000ea80000300800 */
[----:B------:R-:W3:Y:S04]  /*246e0*/  LDL.LU R181, [R1+0x30] ;  /* 0x0000300001b57983 */ /* 0x000ee80000300800 */
[----:B------:R-:W4:Y:S04]  /*246f0*/  LDL.LU R185, [R1+0x2c] ;  /* 0x00002c0001b97983 */ /* 0x000f280000300800 */
[----:B------:R-:W5:Y:S04]  /*24700*/  LDL.LU R189, [R1+0x44] ;  /* 0x0000440001bd7983 */ /* 0x000f680000300800 */
[----:B------:R-:W5:Y:S04]  /*24710*/  LDL.LU R193, [R1+0x3c] ;  /* 0x00003c0001c17983 */ /* 0x000f680000300800 */
[----:B------:R-:W5:Y:S01]  /*24720*/  LDL.LU R197, [R1+0x38] ;  /* 0x0000380001c57983 */ /* 0x000f620000300800 */
[C---:B------:R-:W-:Y:S01]  /*24730*/  FFMA R172, R201.reuse, R169, R172 ;  /* 0x000000a9c9ac7223 */ /* 0x040fe200000000ac */
[-C--:B------:R-:W-:Y:S01]  /*24740*/  FFMA R168, R201, R165.reuse, R168 ;  /* 0x000000a5c9a87223 */ /* 0x080fe200000000a8 */
[C---:B--2---:R-:W-:Y:S01]  /*24750*/  FFMA R177, R205.reuse, R165, R177 ;  /* 0x000000a5cdb17223 */ /* 0x044fe200000000b1 */
[----:B---3--:R-:W-:Y:S01]  /*24760*/  FFMA R181, R205, R169, R181 ;  /* 0x000000a9cdb57223 */ /* 0x008fe200000000b5 */
[----:B----4-:R-:W-:Y:S01]  /*24770*/  FFMA R201, R201, R161, R185 ;  /* 0x000000a1c9c97223 */ /* 0x010fe200000000b9 */
[----:B------:R-:W-:-:S02]  /*24780*/  FFMA R185, R205, R173, R204 ;  /* 0x000000adcdb97223 */ /* 0x000fc400000000cc */
[----:B------:R-:W2:Y:S01]  /*24790*/  LDL.LU R204, [R1+0x4c] ;  /* 0x00004c0001cc7983 */ /* 0x000ea20000300800 */
[----:B-----5:R-:W-:Y:S01]  /*247a0*/  FFMA R205, R205, R161, R197 ;  /* 0x000000a1cdcd7223 */ /* 0x020fe200000000c5 */
[C---:B------:R-:W-:Y:S02]  /*247b0*/  FFMA R197, R209.reuse, R173, R208 ;  /* 0x000000add1c57223 */ /* 0x040fe400000000d0 */
[----:B------:R-:W3:Y:S01]  /*247c0*/  LDL.LU R208, [R1+0x40] ;  /* 0x0000400001d07983 */ /* 0x000ee20000300800 */
[C---:B------:R-:W-:Y:S01]  /*247d0*/  FFMA R193, R209.reuse, R169, R193 ;  /* 0x000000a9d1c17223 */ /* 0x040fe200000000c1 */
[C---:B------:R-:W-:Y:S01]  /*247e0*/  FFMA R189, R209.reuse, R165, R189 ;  /* 0x000000a5d1bd7223 */ /* 0x040fe200000000bd */
[----:B------:R-:W-:Y:S01]  /*247f0*/  FFMA R212, R209, R161, R212 ;  /* 0x000000a1d1d47223 */ /* 0x000fe200000000d4 */
[C---:B---3--:R-:W-:Y:S01]  /*24800*/  FFMA R209, R213.reuse, R173, R208 ;  /* 0x000000add5d17223 */ /* 0x048fe200000000d0 */
[C---:B--2---:R-:W-:Y:S01]  /*24810*/  FFMA R208, R213.reuse, R169, R204 ;  /* 0x000000a9d5d07223 */ /* 0x044fe200000000cc */
[C---:B------:R-:W-:Y:S01]  /*24820*/  FFMA R204, R213.reuse, R165, R224 ;  /* 0x000000a5d5cc7223 */ /* 0x040fe200000000e0 */
[----:B------:R-:W-:Y:S01]  /*24830*/  FFMA R224, R213, R161, R220 ;  /* 0x000000a1d5e07223 */ /* 0x000fe200000000dc */
[C---:B------:R-:W-:Y:S01]  /*24840*/  FFMA R220, R217.reuse, R173, R216 ;  /* 0x000000add9dc7223 */ /* 0x040fe200000000d8 */
[----:B------:R-:W2:Y:S04]  /*24850*/  LDL.LU R213, [R1+0x64] ;  /* 0x0000640001d57983 */ /* 0x000ea80000300800 */
[----:B------:R-:W3:Y:S01]  /*24860*/  LDL.LU R216, [R1+0x5c] ;  /* 0x00005c0001d87983 */ /* 0x000ee20000300800 */
[C---:B------:R-:W-:Y:S01]  /*24870*/  FFMA R234, R217.reuse, R161, R234 ;  /* 0x000000a1d9ea7223 */ /* 0x040fe200000000ea */
[C---:B--2---:R-:W-:Y:S01]  /*24880*/  FFMA R213, R217.reuse, R165, R213 ;  /* 0x000000a5d9d57223 */ /* 0x044fe200000000d5 */
[----:B---3--:R-:W-:-:S02]  /*24890*/  FFMA R216, R217, R169, R216 ;  /* 0x000000a9d9d87223 */ /* 0x008fc400000000d8 */
[----:B------:R-:W2:Y:S01]  /*248a0*/  LDL.LU R217, [R1+0x74] ;  /* 0x0000740001d97983 */ /* 0x000ea20000300800 */
[C---:B------:R-:W-:Y:S01]  /*248b0*/  FFMA R233, R221.reuse, R173, R233 ;  /* 0x000000addde97223 */ /* 0x040fe200000000e9 */
[----:B------:R-:W-:Y:S01]  /*248c0*/  FFMA R232, R221, R169, R232 ;  /* 0x000000a9dde87223 */ /* 0x000fe200000000e8 */
[C---:B------:R-:W-:Y:S01]  /*248d0*/  FFMA R173, R225.reuse, R173, R143 ;  /* 0x000000ade1ad7223 */ /* 0x040fe2000000008f */
[----:B------:R-:W-:Y:S01]  /*248e0*/  FFMA R169, R225, R169, R147 ;  /* 0x000000a9e1a97223 */ /* 0x000fe20000000093 */
[-C--:B------:R-:W-:Y:S01]  /*248f0*/  FFMA R164, R6, R166.reuse, R164 ;  /* 0x000000a606a47223 */ /* 0x080fe200000000a4 */
        /* <DEDUP_REMOVED lines=75> */
[C---:B--2---:R-:W-:Y:S01]  /*24db0*/  FFMA R217, R221.reuse, R165, R217 ;  /* 0x000000a5ddd97223 */ /* 0x044fe200000000d9 */
[----:B------:R-:W-:-:S02]  /*24dc0*/  FFMA R221, R221, R161, R139 ;  /* 0x000000a1dddd7223 */ /* 0x000fc4000000008b */
[----:B------:R-:W2:Y:S01]  /*24dd0*/  LDL.LU R139, [R1+0x2dc] ;  /* 0x0002dc00018b7983 */ /* 0x000ea20000300800 */
[C---:B------:R-:W-:Y:S01]  /*24de0*/  FFMA R165, R225.reuse, R165, R151 ;  /* 0x000000a5e1a57223 */ /* 0x040fe20000000097 */
[----:B------:R-:W-:Y:S02]  /*24df0*/  FFMA R161, R225, R161, R155 ;  /* 0x000000a1e1a17223 */ /* 0x000fe4000000009b */
[----:B------:R-:W3:Y:S04]  /*24e00*/  LDL.LU R143, [R1+0x2d8] ;  /* 0x0002d800018f7983 */ /* 0x000ee80000300800 */
[----:B------:R-:W4:Y:S04]  /*24e10*/  LDL.LU R147, [R1+0x2d4] ;  /* 0x0002d40001937983 */ /* 0x000f280000300800 */
[----:B------:R-:W5:Y:S04]  /*24e20*/  LDL.LU R151, [R1+0x2d0] ;  /* 0x0002d00001977983 */ /* 0x000f680000300800 */
[----:B------:R-:W2:Y:S04]  /*24e30*/  LDL.LU R155, [R1+0x2cc] ;  /* 0x0002cc00019b7983 */ /* 0x000ea80000300800 */
[----:B------:R-:W2:Y:S01]  /*24e40*/  LDL.LU R225, [R1+0x14] ;  /* 0x0000140001e17983 */ /* 0x000ea20000300800 */
[----:B------:R-:W-:-:S03]  /*24e50*/  FFMA R217, R222, R166, R217 ;  /* 0x000000a6ded97223 */ /* 0x000fc600000000d9 */
[----:B------:R-:W3:Y:S01]  /*24e60*/  LDL.LU R235, [R1+0x10] ;  /* 0x0000100001eb7983 */ /* 0x000ee20000300800 */
[----:B------:R-:W-:Y:S01]  /*24e70*/  FFMA R165, R226, R166, R165 ;  /* 0x000000a6e2a57223 */ /* 0x000fe200000000a5 */
[----:B------:R-:W-:Y:S02]  /*24e80*/  FFMA R166, R25, R9, R159 ;  /* 0x0000000919a67223 */ /* 0x000fe4000000009f */
[----:B------:R-:W4:Y:S01]  /*24e90*/  LDL.LU R159, [R1+0x2c8] ;  /* 0x0002c800019f7983 */ /* 0x000f220000300800 */
[-C--:B------:R-:W-:Y:S01]  /*24ea0*/  FFMA R221, R222, R162.reuse, R221 ;  /* 0x000000a2dedd7223 */ /* 0x080fe200000000dd */
[----:B------:R-:W-:Y:S02]  /*24eb0*/  FFMA R161, R226, R162, R161 ;  /* 0x000000a2e2a17223 */ /* 0x000fe400000000a1 */
[----:B------:R-:W4:Y:S01]  /*24ec0*/  LDL R174, [R1+0x10c] ;  /* 0x00010c0001ae7983 */ /* 0x000f220000100800 */
[-C--:B------:R-:W-:Y:S01]  /*24ed0*/  FFMA R221, R223, R163.reuse, R221 ;  /* 0x000000a3dfdd7223 */ /* 0x080fe200000000dd */
[----:B------:R-:W-:-:S02]  /*24ee0*/  FFMA R161, R227, R163, R161 ;  /* 0x000000a3e3a17223 */ /* 0x000fc400000000a1 */
[----:B------:R-:W5:Y:S01]  /*24ef0*/  LDL R170, [R1+0x108] ;  /* 0x0001080001aa7983 */ /* 0x000f620000100800 */
[-C--:B------:R-:W-:Y:S01]  /*24f00*/  FFMA R221, R92, R12.reuse, R221 ;  /* 0x0000000c5cdd7223 */ /* 0x080fe200000000dd */
[----:B------:R-:W-:Y:S02]  /*24f10*/  FFMA R161, R96, R12, R161 ;  /* 0x0000000c60a17223 */ /* 0x000fe400000000a1 */
[----:B------:R-:W5:Y:S01]  /*24f20*/  LDL R12, [R1+0x114] ;  /* 0x00011400010c7983 */ /* 0x000f620000100800 */
[----:B------:R-:W-:Y:S01]  /*24f30*/  ISETP.GE.AND P1, PT, R2, 0x3, PT ;  /* 0x000000030200780c */ /* 0x000fe20003f26270 */
        /* <DEDUP_REMOVED lines=15> */
[----:B------:R-:W-:Y:S01]  /*25030*/  SEL R2, R2, RZ, !P1 ;  /* 0x000000ff02027207 */ /* 0x000fe20004800000 */
[----:B------:R-:W-:Y:S01]  /*25040*/  FFMA R4, R179, R167, R4 ;  /* 0x000000a7b3047223 */ /* 0x000fe20000000004 */
[C---:B------:R-:W-:Y:S01]  /*25050*/  FFMA R24, R7.reuse, R171, R24 ;  /* 0x000000ab07187223 */ /* 0x040fe20000000018 */
[----:B------:R-:W-:Y:S01]  /*25060*/  FFMA R164, R7, R167, R164 ;  /* 0x000000a707a47223 */ /* 0x000fe200000000a4 */
        /* <DEDUP_REMOVED lines=15> */
[----:B------:R-:W-:Y:S01]  /*25160*/  LEA R7, R2, R160, 0xf ;  /* 0x000000a002077211 */ /* 0x000fe200078e78ff */
[----:B------:R-:W5:Y:S01]  /*25170*/  LDL R8, [R1+0x110] ;  /* 0x0001100001087983 */ /* 0x000f620000100800 */
[----:B------:R-:W-:-:S03]  /*25180*/  FFMA R4, R32, R20, R4 ;  /* 0x0000001420047223 */ /* 0x000fc60000000004 */
[----:B------:R-:W5:Y:S01]  /*25190*/  LDL R163, [R1+0xc0] ;  /* 0x0000c00001a37983 */ /* 0x000f620000100800 */
        /* <DEDUP_REMOVED lines=13> */
[----:B------:R-:W-:-:S02]  /*25270*/  FFMA R173, R97, R9, R173 ;  /* 0x0000000961ad7223 */ /* 0x000fc400000000ad */
[----:B------:R-:W5:Y:S01]  /*25280*/  LDL R9, [R1+0x118] ;  /* 0x0001180001097983 */ /* 0x000f620000100800 */
[C---:B--2---:R-:W-:Y:S01]  /*25290*/  FFMA R162, R25.reuse, R13, R225 ;  /* 0x0000000d19a27223 */ /* 0x044fe200000000e1 */
[C---:B---3--:R-:W-:Y:S01]  /*252a0*/  FFMA R6, R25.reuse, R21, R235 ;  /* 0x0000001519067223 */ /* 0x048fe200000000eb */
[----:B------:R-:W-:Y:S02]  /*252b0*/  FFMA R25, R25, R17, R0 ;  /* 0x0000001119197223 */ /* 0x000fe40000000000 */
[C---:B------:R-:W-:Y:S01]  /*252c0*/  FFMA R162, R26.reuse, R14, R162 ;  /* 0x0000000e1aa27223 */ /* 0x040fe200000000a2 */
[C---:B------:R-:W-:Y:S01]  /*252d0*/  FFMA R6, R26.reuse, R22, R6 ;  /* 0x000000161a067223 */ /* 0x040fe20000000006 */
[----:B------:R-:W-:Y:S01]  /*252e0*/  FFMA R25, R26, R18, R25 ;  /* 0x000000121a197223 */ /* 0x000fe20000000019 */
[----:B----4-:R-:W-:Y:S02]  /*252f0*/  IADD3 R26, P2, R174, UR6, RZ ;  /* 0x00000006ae1a7c10 */ /* 0x010fe4000ff5e0ff */
[C---:B------:R-:W-:Y:S01]  /*25300*/  FFMA R6, R27.reuse, R23, R6 ;  /* 0x000000171b067223 */ /* 0x040fe20000000006 */
[C---:B------:R-:W-:Y:S01]  /*25310*/  FFMA R162, R27.reuse, R15, R162 ;  /* 0x0000000f1ba27223 */ /* 0x040fe200000000a2 */
[----:B------:R-:W-:Y:S01]  /*25320*/  FFMA R25, R27, R19, R25 ;  /* 0x000000131b197223 */ /* 0x000fe20000000019 */
[----:B-----5:R-:W-:-:S05]  /*25330*/  IADD3.X R27, R170, UR7, RZ, P2, !PT ;  /* 0x00000007aa1b7c10 */ /* 0x020fca00097fe4ff */
[----:B------:R-:W-:Y:S01]  /*25340*/  @!PT LDS RZ, [RZ] ;  /* 0x00000000fffff984 */ /* 0x000fe20000000800 */
[----:B------:R-:W-:Y:S01]  /*25350*/  @!PT LDS RZ, [RZ] ;  /* 0x00000000fffff984 */ /* 0x000fe20000000800 */
[----:B------:R-:W-:Y:S01]  /*25360*/  @!PT LDS RZ, [RZ] ;  /* 0x00000000fffff984 */ /* 0x000fe20000000800 */
[----:B------:R1:W-:Y:S02]  /*25370*/  LDGSTS.E.BYPASS.128 [R7], [R26.64], !P0 ;  /* 0x000000001a077fae */ /* 0x0003e4000c101c4a */
[----:B-1----:R-:W-:Y:S01]  /*25380*/  FFMA R7, R33, R21, R4 ;  /* 0x0000001521077223 */ /* 0x002fe20000000004 */
[----:B------:R-:W-:Y:S02]  /*25390*/  IADD3 R4, P1, R12, UR6, RZ ;  /* 0x000000060c047c10 */ /* 0x000fe4000ff3e0ff */
[----:B------:R-:W2:Y:S01]  /*253a0*/  LDL R12, [R1+0x11c] ;  /* 0x00011c00010c7983 */ /* 0x000ea20000100800 */
        /* <DEDUP_REMOVED lines=8> */
[----:B------:R-:W-:-:S02]  /*25430*/  FFMA R169, R96, R16, R169 ;  /* 0x0000001060a97223 */ /* 0x000fc400000000a9 */
[----:B------:R-:W3:Y:S01]  /*25440*/  LDL R96, [R1+0xbc] ;  /* 0x0000bc0001607983 */ /* 0x000ee20000100800 */
[-C--:B------:R-:W-:Y:S01]  /*25450*/  FFMA R237, R30, R10.reuse, R237 ;  /* 0x0000000a1eed7223 */ /* 0x080fe200000000ed */
[-C--:B------:R-:W-:Y:S01]  /*25460*/  FFMA R240, R34, R10.reuse, R240 ;  /* 0x0000000a22f07223 */ /* 0x080fe200000000f0 */
[-C--:B------:R-:W-:Y:S01]  /*25470*/  FFMA R243, R38, R10.reuse, R243 ;  /* 0x0000000a26f37223 */ /* 0x080fe200000000f3 */
[----:B------:R-:W-:Y:S02]  /*25480*/  IADD3.X R5, R8, UR7, RZ, P1, !PT ;  /* 0x0000000708057c10 */ /* 0x000fe40008ffe4ff */
[----:B------:R-:W-:Y:S01]  /*25490*/  LEA R8, R2, R163, 0xf ;  /* 0x000000a302087211 */ /* 0x000fe200078e78ff */
[-C--:B------:R-:W-:Y:S01]  /*254a0*/  FFMA R246, R42, R10.reuse, R246 ;  /* 0x0000000a2af67223 */ /* 0x080fe200000000f6 */
[-C--:B------:R-:W-:Y:S01]  /*254b0*/  FFMA R249, R46, R10.reuse, R249 ;  /* 0x0000000a2ef97223 */ /* 0x080fe200000000f9 */
[-C--:B------:R-:W-:Y:S01]  /*254c0*/  FFMA R252, R50, R10.reuse, R252 ;  /* 0x0000000a32fc7223 */ /* 0x080fe200000000fc */
[-C--:B------:R-:W-:Y:S01]  /*254d0*/  FFMA R196, R54, R10.reuse, R196 ;  /* 0x0000000a36c47223 */ /* 0x080fe200000000c4 */
[----:B------:R2:W-:Y:S01]  /*254e0*/  LDGSTS.E.BYPASS.128 [R8], [R4.64], !P0 ;  /* 0x0000000004087fae */ /* 0x0005e2000c101c4a */
[-C--:B------:R-:W-:Y:S01]  /*254f0*/  FFMA R200, R58, R10.reuse, R200 ;  /* 0x0000000a3ac87223 */ /* 0x080fe200000000c8 */
[-C--:B------:R-:W-:Y:S01]  /*25500*/  FFMA R185, R62, R10.reuse, R185 ;  /* 0x0000000a3eb97223 */ /* 0x080fe200000000b9 */
[-C--:B------:R-:W-:Y:S01]  /*25510*/  FFMA R197, R66, R10.reuse, R197 ;  /* 0x0000000a42c57223 */ /* 0x080fe200000000c5 */
[-C--:B------:R-:W-:Y:S01]  /*25520*/  FFMA R209, R86, R10.reuse, R209 ;  /* 0x0000000a56d17223 */ /* 0x080fe200000000d1 */
[-C--:B------:R-:W-:Y:S01]  /*25530*/  FFMA R220, R90, R10.reuse, R220 ;  /* 0x0000000a5adc7223 */ /* 0x080fe200000000dc */
[-C--:B------:R-:W-:Y:S01]  /*25540*/  FFMA R233, R94, R10.reuse, R233 ;  /* 0x0000000a5ee97223 */ /* 0x080fe200000000e9 */
[----:B------:R-:W-:-:S02]  /*25550*/  FFMA R173, R98, R10, R173 ;  /* 0x0000000a62ad7223 */ /* 0x000fc400000000ad */
[----:B------:R-:W4:Y:S01]  /*25560*/  LDL R10, [R1+0x124] ;  /* 0x00012400010a7983 */ /* 0x000f220000100800 */
[----:B--2---:R-:W-:Y:S01]  /*25570*/  IADD3 R4, P1, R12, UR6, RZ ;  /* 0x000000060c047c10 */ /* 0x004fe2000ff3e0ff */
[C---:B------:R-:W-:Y:S01]  /*25580*/  FFMA R193, R211.reuse, R171, R193 ;  /* 0x000000abd3c17223 */ /* 0x040fe200000000c1 */
[----:B------:R-:W-:Y:S01]  /*25590*/  FFMA R189, R211, R167, R189 ;  /* 0x000000a7d3bd7223 */ /* 0x000fe200000000bd */
[C---:B------:R-:W-:Y:S01]  /*255a0*/  FFMA R162, R100.reuse, R68, R162 ;  /* 0x0000004464a27223 */ /* 0x040fe200000000a2 */
[----:B------:R-:W-:Y:S01]  /*255b0*/  IADD3.X R5, R9, UR7, RZ, P1, !PT ;  /* 0x0000000709057c10 */ /* 0x000fe20008ffe4ff */
[----:B------:R-:W-:Y:S01]  /*255c0*/  FFMA R6, R100, R80, R6 ;  /* 0x0000005064067223 */ /* 0x000fe20000000006 */
[----:B------:R-:W2:Y:S01]  /*255d0*/  LDL R9, [R1+0x120] ;  /* 0x0001200001097983 */ /* 0x000ea20000100800 */
[C---:B------:R-:W-:Y:S01]  /*255e0*/  FFMA R189, R64.reuse, R20, R189 ;  /* 0x0000001440bd7223 */ /* 0x040fe200000000bd */
[----:B------:R-:W-:Y:S02]  /*255f0*/  FFMA R193, R64, R16, R193 ;  /* 0x0000001040c17223 */ /* 0x000fe400000000c1 */
[----:B------:R-:W5:Y:S01]  /*25600*/  LDL R64, [R1+0xb8] ;  /* 0x0000b80001407983 */ /* 0x000f620000100800 */
[----:B---3--:R-:W-:Y:S01]  /*25610*/  LEA R8, R2, R96, 0xf ;  /* 0x0000006002087211 */ /* 0x008fe200078e78ff */
[C---:B------:R-:W-:Y:S01]  /*25620*/  FFMA R25, R100.reuse, R76, R25 ;  /* 0x0000004c64197223 */ /* 0x040fe20000000019 */
[----:B------:R-:W-:Y:S01]  /*25630*/  FFMA R166, R100, R72, R166 ;  /* 0x0000004864a67223 */ /* 0x000fe200000000a6 */
        /* <DEDUP_REMOVED lines=17> */
[----:B------:R-:W3:Y:S01]  /*25750*/  LDL R101, [R1+0xb4] ;  /* 0x0000b40001657983 */ /* 0x000ee20000100800 */
[-C--:B------:R-:W-:Y:S01]  /*25760*/  FFMA R176, R36, R16.reuse, R176 ;  /* 0x0000001024b07223 */ /* 0x080fe200000000b0 */
[----:B------:R-:W-:Y:S01]  /*25770*/  FFMA R180, R40, R16, R180 ;  /* 0x0000001028b47223 */ /* 0x000fe200000000b4 */
[-C--:B------:R-:W-:Y:S01]  /*25780*/  FFMA R193, R65, R17.reuse, R193 ;  /* 0x0000001141c17223 */ /* 0x080fe200000000c1 */
[----:B------:R-:W-:Y:S01]  /*25790*/  FFMA R169, R97, R17, R169 ;  /* 0x0000001161a97223 */ /* 0x000fe200000000a9 */
[----:B------:R-:W3:Y:S01]  /*257a0*/  LDL R12, [R1+0x134] ;  /* 0x00013400010c7983 */ /* 0x000ee20000100800 */
[----:B----4-:R-:W-:Y:S01]  /*257b0*/  IADD3 R4, P1, R10, UR6, RZ ;  /* 0x000000060a047c10 */ /* 0x010fe2000ff3e0ff */
[----:B------:R-:W-:-:S02]  /*257c0*/  FFMA R24, R30, R18, R24 ;  /* 0x000000121e187223 */ /* 0x000fc40000000018 */
[----:B------:R-:W4:Y:S01]  /*257d0*/  LDL R10, [R1+0x12c] ;  /* 0x00012c00010a7983 */ /* 0x000f220000100800 */
        /* <DEDUP_REMOVED lines=32> */
[----:B------:R-:W4:Y:S04]  /*259e0*/  LDL R100, [R1+0xb0] ;  /* 0x0000b00001647983 */ /* 0x000f280000100800 */
[----:B------:R-:W4:Y:S01]  /*259f0*/  LDL R18, [R1+0x130] ;  /* 0x0001300001127983 */ /* 0x000f220000100800 */
[----:B--2---:R-:W-:-:S03]  /*25a00*/  IADD3.X R5, R9, UR7, RZ, P1, !PT ;  /* 0x0000000709057c10 */ /* 0x004fc60008ffe4ff */
[----:B------:R-:W2:Y:S01]  /*25a10*/  LDL R9, [R1+0x128] ;  /* 0x0001280001097983 */ /* 0x000ea20000100800 */
[----:B-----5:R-:W-:-:S05]  /*25a20*/  LEA R8, R2, R64, 0xf ;  /* 0x0000004002087211 */ /* 0x020fca00078e78ff */
[----:B------:R3:W-:Y:S01]  /*25a30*/  LDGSTS.E.BYPASS.128 [R8], [R4.64], !P0 ;  /* 0x0000000004087fae */ /* 0x0007e2000c101c4a */
        /* <DEDUP_REMOVED lines=10> */
[----:B---3--:R-:W-:-:S02]  /*25ae0*/  LEA R8, R2, R101, 0xf ;  /* 0x0000006502087211 */ /* 0x008fc400078e78ff */
[----:B----4-:R-:W-:Y:S01]  /*25af0*/  IADD3 R4, P1, R10, UR6, RZ ;  /* 0x000000060a047c10 */ /* 0x010fe2000ff3e0ff */
[-C--:B------:R-:W-:Y:S01]  /*25b00*/  FFMA R181, R63, R19.reuse, R181 ;  /* 0x000000133fb57223 */ /* 0x080fe200000000b5 */
[-C--:B------:R-:W-:Y:S01]  /*25b10*/  FFMA R193, R67, R19.reuse, R193 ;  /* 0x0000001343c17223 */ /* 0x080fe200000000c1 */
[-C--:B------:R-:W-:Y:S01]  /*25b20*/  FFMA R208, R87, R19.reuse, R208 ;  /* 0x0000001357d07223 */ /* 0x080fe200000000d0 */
[-C--:B------:R-:W-:Y:S01]  /*25b30*/  FFMA R216, R91, R19.reuse, R216 ;  /* 0x000000135bd87223 */ /* 0x080fe200000000d8 */
[-C--:B------:R-:W-:Y:S01]  /*25b40*/  FFMA R232, R95, R19.reuse, R232 ;  /* 0x000000135fe87223 */ /* 0x080fe200000000e8 */
[----:B------:R-:W-:Y:S01]  /*25b50*/  FFMA R169, R99, R19, R169 ;  /* 0x0000001363a97223 */ /* 0x000fe200000000a9 */
[C---:B------:R-:W-:Y:S01]  /*25b60*/  FFMA R165, R98.reuse, R22, R165 ;  /* 0x0000001662a57223 */ /* 0x040fe200000000a5 */
[----:B------:R-:W3:Y:S01]  /*25b70*/  LDL R19, [R1+0x13c] ;  /* 0x00013c0001137983 */ /* 0x000ee20000100800 */
[----:B------:R-:W-:Y:S01]  /*25b80*/  FFMA R161, R98, R14, R161 ;  /* 0x0000000e62a17223 */ /* 0x000fe200000000a1 */
[----:B------:R-:W-:-:S02]  /*25b90*/  FFMA R250, R199, R167, R250 ;  /* 0x000000a7c7fa7223 */ /* 0x000fc400000000fa */
[----:B------:R-:W4:Y:S02]  /*25ba0*/  LDL R98, [R1+0xac] ;  /* 0x0000ac0001627983 */ /* 0x000f240000100800 */
[----:B------:R-:W-:Y:S02]  /*25bb0*/  FFMA R250, R52, R20, R250 ;  /* 0x0000001434fa7223 */ /* 0x000fe400000000fa */
        /* <DEDUP_REMOVED lines=41> */
[----:B------:R-:W5:Y:S01]  /*25e50*/  LDL R97, [R1+0x16c] ;  /* 0x00016c0001617983 */ /* 0x000f620000100800 */
[----:B--2---:R-:W-:Y:S01]  /*25e60*/  IADD3.X R5, R9, UR7, RZ, P1, !PT ;  /* 0x0000000709057c10 */ /* 0x004fe20008ffe4ff */
        /* <DEDUP_REMOVED lines=15> */
[----:B------:R-:W-:Y:S01]  /*25f60*/  FFMA R251, R54, R14, R251 ;  /* 0x0000000e36fb7223 */ /* 0x000fe200000000fb */
[----:B-1----:R-:W-:Y:S01]  /*25f70*/  IADD3 R4, P1, R12, UR6, RZ ;  /* 0x000000060c047c10 */ /* 0x002fe2000ff3e0ff */
[-C--:B------:R-:W-:Y:S01]  /*25f80*/  FFMA R238, R37, R21.reuse, R238 ;  /* 0x0000001525ee7223 */ /* 0x080fe200000000ee */
[-C--:B------:R-:W-:Y:S01]  /*25f90*/  FFMA R241, R41, R21.reuse, R241 ;  /* 0x0000001529f17223 */ /* 0x080fe200000000f1 */
[-C--:B------:R-:W-:Y:S01]  /*25fa0*/  FFMA R244, R45, R21.reuse, R244 ;  /* 0x000000152df47223 */ /* 0x080fe200000000f4 */
[----:B------:R-:W-:Y:S01]  /*25fb0*/  IADD3.X R5, R18, UR7, RZ, P1, !PT ;  /* 0x0000000712057c10 */ /* 0x000fe20008ffe4ff */
[-C--:B------:R-:W-:Y:S01]  /*25fc0*/  FFMA R247, R49, R21.reuse, R247 ;  /* 0x0000001531f77223 */ /* 0x080fe200000000f7 */
[----:B------:R-:W2:Y:S01]  /*25fd0*/  LDL R18, [R1+0x138] ;  /* 0x0001380001127983 */ /* 0x000ea20000100800 */
        /* <DEDUP_REMOVED lines=16> */
[----:B------:R-:W-:Y:S01]  /*260e0*/  LEA R6, R2, R100, 0xf ;  /* 0x0000006402067211 */ /* 0x000fe200078e78ff */
        /* <DEDUP_REMOVED lines=26> */
[----:B---3--:R-:W-:Y:S01]  /*26290*/  IADD3 R4, P1, R19, UR6, RZ ;  /* 0x0000000613047c10 */ /* 0x008fe2000ff3e0ff */
[----:B------:R-:W3:Y:S01]  /*262a0*/  LDL R53, [R1+0x140] ;  /* 0x0001400001357983 */ /* 0x000ee20000100800 */
[----:B------:R-:W-:-:S03]  /*262b0*/  FFMA R251, R55, R15, R251 ;  /* 0x0000000f37fb7223 */ /* 0x000fc600000000fb */
[----:B------:R-:W3:Y:S01]  /*262c0*/  LDL R6, [R1+0x14c] ;  /* 0x00014c0001067983 */ /* 0x000ee20000100800 */
[----:B----4-:R-:W-:-:S03]  /*262d0*/  LEA R19, R2, R98, 0xf ;  /* 0x0000006202137211 */ /* 0x010fc600078e78ff */
[----:B------:R-:W4:Y:S01]  /*262e0*/  LDL R80, [R1+0xa8] ;  /* 0x0000a80001507983 */ /* 0x000f220000100800 */
[-C--:B------:R-:W-:Y:S01]  /*262f0*/  FFMA R237, R104, R72.reuse, R237 ;  /* 0x0000004868ed7223 */ /* 0x080fe200000000ed */
[-C--:B------:R-:W-:Y:S01]  /*26300*/  FFMA R240, R108, R72.reuse, R240 ;  /* 0x000000486cf07223 */ /* 0x080fe200000000f0 */
[-C--:B------:R-:W-:Y:S01]  /*26310*/  FFMA R243, R112, R72.reuse, R243 ;  /* 0x0000004870f37223 */ /* 0x080fe200000000f3 */
        /* <DEDUP_REMOVED lines=12> */
[----:B------:R-:W4:Y:S01]  /*263e0*/  LDL R93, [R1+0xa4] ;  /* 0x0000a400015d7983 */ /* 0x000f220000100800 */
[----:B------:R-:W-:-:S03]  /*263f0*/  FFMA R212, R66, R14, R212 ;  /* 0x0000000e42d47223 */ /* 0x000fc600000000d4 */
[----:B------:R-:W4:Y:S01]  /*26400*/  LDL R72, [R1+0x15c] ;  /* 0x00015c0001487983 */ /* 0x000f220000100800 */
[----:B------:R-:W-:-:S03]  /*26410*/  FFMA R212, R67, R15, R212 ;  /* 0x0000000f43d47223 */ /* 0x000fc600000000d4 */
[----:B------:R-:W4:Y:S01]  /*26420*/  LDL R65, [R1+0x150] ;  /* 0x0001500001417983 */ /* 0x000f220000100800 */
[-C--:B------:R-:W-:Y:S01]  /*26430*/  FFMA R236, R34, R14.reuse, R236 ;  /* 0x0000000e22ec7223 */ /* 0x080fe200000000ec */
[-C--:B------:R-:W-:Y:S02]  /*26440*/  FFMA R239, R38, R14.reuse, R239 ;  /* 0x0000000e26ef7223 */ /* 0x080fe400000000ef */
        /* <DEDUP_REMOVED lines=9> */
[----:B------:R-:W-:Y:S01]  /*264e0*/  FFMA R221, R94, R14, R221 ;  /* 0x0000000e5edd7223 */ /* 0x000fe200000000dd */
        /* <DEDUP_REMOVED lines=31> */
[----:B--2---:R-:W-:Y:S01]  /*266e0*/  IADD3.X R5, R18, UR7, RZ, P1, !PT ;  /* 0x0000000712057c10 */ /* 0x004fe20008ffe4ff */
[----:B------:R-:W-:-:S02]  /*266f0*/  FFMA R25, R102, R78, R25 ;  /* 0x0000004e66197223 */ /* 0x000fc40000000019 */
[----:B------:R-:W2:Y:S04]  /*26700*/  LDL R18, [R1+0x154] ;  /* 0x0001540001127983 */ /* 0x000ea80000100800 */
[----:B------:R5:W-:Y:S01]  /*26710*/  LDGSTS.E.BYPASS.128 [R19], [R4.64], !P0 ;  /* 0x0000000004137fae */ /* 0x000be2000c101c4a */
        /* <DEDUP_REMOVED lines=11> */
[----:B-----5:R-:W-:Y:S01]  /*267d0*/  IADD3 R4, P1, R52, UR6, RZ ;  /* 0x0000000634047c10 */ /* 0x020fe2000ff3e0ff */
[----:B------:R-:W-:Y:S01]  /*267e0*/  FFMA R27, R145, R73, R209 ;  /* 0x00000049911b7223 */ /* 0x000fe200000000d1 */
[----:B------:R-:W5:Y:S01]  /*267f0*/  LDL R52, [R1+0x158] ;  /* 0x0001580001347983 */ /* 0x000f620000100800 */
[----:B------:R-:W-:Y:S01]  /*26800*/  FFMA R22, R103, R79, R25 ;  /* 0x0000004f67167223 */ /* 0x000fe20000000019 */
[-C--:B------:R-:W-:Y:S01]  /*26810*/  FFMA R11, R149, R73.reuse, R220 ;  /* 0x00000049950b7223 */ /* 0x080fe200000000dc */
[-C--:B------:R-:W-:Y:S01]  /*26820*/  FFMA R15, R153, R73.reuse, R233 ;  /* 0x00000049990f7223 */ /* 0x080fe200000000e9 */
[----:B------:R-:W-:Y:S01]  /*26830*/  FFMA R173, R157, R73, R173 ;  /* 0x000000499dad7223 */ /* 0x000fe200000000ad */
[----:B------:R-:W-:Y:S01]  /*26840*/  FFMA R7, R110, R82, R7 ;  /* 0x000000526e077223 */ /* 0x000fe20000000007 */
        /* <DEDUP_REMOVED lines=14> */
[----:B------:R-:W5:Y:S01]  /*26930*/  LDL R66, [R1+0x90] ;  /* 0x0000900001427983 */ /* 0x000f620000100800 */
[----:B------:R-:W-:-:S03]  /*26940*/  FFMA R37, R111, R83, R7 ;  /* 0x000000536f257223 */ /* 0x000fc60000000007 */
[----:B------:R-:W5:Y:S01]  /*26950*/  LDL R81, [R1+0x94] ;  /* 0x0000940001517983 */ /* 0x000f620000100800 */
[----:B---3--:R-:W-:Y:S02]  /*26960*/  IADD3.X R5, R53, UR7, RZ, P1, !PT ;  /* 0x0000000735057c10 */ /* 0x008fe40008ffe4ff */
[----:B------:R-:W-:Y:S01]  /*26970*/  IADD3 R6, P2, R6, UR6, RZ ;  /* 0x0000000606067c10 */ /* 0x000fe2000ff5e0ff */
[----:B------:R-:W3:Y:S01]  /*26980*/  LDL R91, [R1+0x170] ;  /* 0x00017000015b7983 */ /* 0x000ee20000100800 */
[----:B----4-:R-:W-:Y:S01]  /*26990*/  LEA R53, R2, R80, 0xf ;  /* 0x0000005002357211 */ /* 0x010fe200078e78ff */
[-C--:B------:R-:W-:Y:S01]  /*269a0*/  FFMA R24, R104, R76.reuse, R24 ;  /* 0x0000004c68187223 */ /* 0x080fe20000000018 */
[-C--:B------:R-:W-:Y:S01]  /*269b0*/  FFMA R3, R108, R76.reuse, R3 ;  /* 0x0000004c6c037223 */ /* 0x080fe20000000003 */
[-C--:B------:R-:W-:Y:S01]  /*269c0*/  FFMA R176, R112, R76.reuse, R176 ;  /* 0x0000004c70b07223 */ /* 0x080fe200000000b0 */
[----:B------:R-:W-:Y:S01]  /*269d0*/  IADD3.X R7, R55, UR7, RZ, P2, !PT ;  /* 0x0000000737077c10 */ /* 0x000fe200097fe4ff */
        /* <DEDUP_REMOVED lines=41> */
[----:B-1----:R-:W-:Y:S01]  /*26c70*/  IADD3 R4, P2, R72, UR6, RZ ;  /* 0x0000000648047c10 */ /* 0x002fe2000ff5e0ff */
        /* <DEDUP_REMOVED lines=16> */
[----:B------:R-:W4:Y:S04]  /*26d80*/  LDL R77, [R1+0x8c] ;  /* 0x00008c00014d7983 */ /* 0x000f280000100800 */
[----:B------:R1:W-:Y:S01]  /*26d90*/  LDGSTS.E.BYPASS.128 [R55], [R6.64], !P0 ;  /* 0x0000000006377fae */ /* 0x0003e2000c101c4a */
[----:B------:R-:W-:-:S03]  /*26da0*/  LEA R53, R2, R88, 0xf ;  /* 0x0000005802357211 */ /* 0x000fc600078e78ff */
[----:B------:R-:W4:Y:S04]  /*26db0*/  LDL R76, [R1+0x180] ;  /* 0x00018000014c7983 */ /* 0x000f280000100800 */
[----:B------:R-:W4:Y:S04]  /*26dc0*/  LDL R95, [R1+0x88] ;  /* 0x00008800015f7983 */ /* 0x000f280000100800 */
[----:B------:R-:W4:Y:S01]  /*26dd0*/  LDL R72, [R1+0x194] ;  /* 0x0001940001487983 */ /* 0x000f220000100800 */
[----:B--2---:R-:W-:-:S04]  /*26de0*/  IADD3 R18, P1, R18, UR6, RZ ;  /* 0x0000000612127c10 */ /* 0x004fc8000ff3e0ff */
[----:B------:R-:W-:Y:S02]  /*26df0*/  IADD3.X R19, R65, UR7, RZ, P1, !PT ;  /* 0x0000000741137c10 */ /* 0x000fe40008ffe4ff */
[C---:B------:R-:W-:Y:S02]  /*26e00*/  LEA R65, R2.reuse, R54, 0xf ;  /* 0x0000003602417211 */ /* 0x040fe400078e78ff */
[----:B-1----:R-:W-:Y:S02]  /*26e10*/  IADD3 R6, P1, R67, UR6, RZ ;  /* 0x0000000643067c10 */ /* 0x002fe4000ff3e0ff */
[----:B------:R-:W-:Y:S01]  /*26e20*/  LEA R67, R2, R89, 0xf ;  /* 0x0000005902437211 */ /* 0x000fe200078e78ff */
[----:B------:R1:W-:Y:S01]  /*26e30*/  LDGSTS.E.BYPASS.128 [R65], [R18.64], !P0 ;  /* 0x0000000012417fae */ /* 0x0003e2000c101c4a */
[----:B------:R-:W-:-:S03]  /*26e40*/  IADD3.X R7, R94, UR7, RZ, P1, !PT ;  /* 0x000000075e077c10 */ /* 0x000fc60008ffe4ff */
[----:B------:R-:W2:Y:S01]  /*26e50*/  LDL R94, [R1+0x190] ;  /* 0x00019000015e7983 */ /* 0x000ea20000100800 */
[----:B-----5:R-:W-:-:S03]  /*26e60*/  IADD3.X R5, R52, UR7, RZ, P2, !PT ;  /* 0x0000000734057c10 */ /* 0x020fc600097fe4ff */
[----:B------:R-:W5:Y:S01]  /*26e70*/  LDL R52, [R1+0x188] ;  /* 0x0001880001347983 */ /* 0x000f620000100800 */
[----:B-1----:R-:W-:-:S03]  /*26e80*/  IADD3 R18, P2, R97, UR6, RZ ;  /* 0x0000000661127c10 */ /* 0x002fc6000ff5e0ff */
[----:B------:R1:W-:Y:S01]  /*26e90*/  LDGSTS.E.BYPASS.128 [R67], [R4.64], !P0 ;  /* 0x0000000004437fae */ /* 0x0003e2000c101c4a */
[----:B------:R-:W-:-:S03]  /*26ea0*/  IADD3.X R19, R92, UR7, RZ, P2, !PT ;  /* 0x000000075c137c10 */ /* 0x000fc600097fe4ff */
[----:B------:R1:W-:Y:S04]  /*26eb0*/  LDGSTS.E.BYPASS.128 [R53], [R6.64], !P0 ;  /* 0x0000000006357fae */ /* 0x0003e8000c101c4a */
[----:B------:R-:W2:Y:S04]  /*26ec0*/  LDL R97, [R1+0x19c] ;  /* 0x00019c0001617983 */ /* 0x000ea80000100800 */
[----:B-1----:R-:W2:Y:S01]  /*26ed0*/  LDL R67, [R1+0x198] ;  /* 0x0001980001437983 */ /* 0x002ea20000100800 */
[----:B------:R-:W-:-:S03]  /*26ee0*/  IADD3 R6, P2, R68, UR6, RZ ;  /* 0x0000000644067c10 */ /* 0x000fc6000ff5e0ff */
[----:B------:R-:W2:Y:S04]  /*26ef0*/  LDL R92, [R1+0x1ac] ;  /* 0x0001ac00015c7983 */ /* 0x000ea80000100800 */
[----:B------:R-:W2:Y:S01]  /*26f00*/  LDL R68, [R1+0x1a4] ;  /* 0x0001a40001447983 */ /* 0x000ea20000100800 */
[----:B------:R-:W-:Y:S02]  /*26f10*/  IADD3 R4, P1, R99, UR6, RZ ;  /* 0x0000000663047c10 */ /* 0x000fe4000ff3e0ff */
[C---:B------:R-:W-:Y:S01]  /*26f20*/  LEA R55, R2.reuse, R81, 0xf ;  /* 0x0000005102377211 */ /* 0x040fe200078e78ff */
[----:B------:R-:W2:Y:S01]  /*26f30*/  LDL R99, [R1+0x1b8] ;  /* 0x0001b80001637983 */ /* 0x000ea20000100800 */
[----:B---3--:R-:W-:Y:S02]  /*26f40*/  IADD3.X R5, R91, UR7, RZ, P1, !PT ;  /* 0x000000075b057c10 */ /* 0x008fe40008ffe4ff */
[----:B------:R-:W-:Y:S01]  /*26f50*/  LEA R65, R2, R66, 0xf ;  /* 0x0000004202417211 */ /* 0x000fe200078e78ff */
[----:B------:R1:W-:Y:S04]  /*26f60*/  LDGSTS.E.BYPASS.128 [R55], [R18.64], !P0 ;  /* 0x0000000012377fae */ /* 0x0003e8000c101c4a */
[----:B------:R-:W3:Y:S04]  /*26f70*/  LDL R91, [R1+0x1a0] ;  /* 0x0001a000015b7983 */ /* 0x000ee80000100800 */
[----:B------:R1:W-:Y:S01]  /*26f80*/  LDGSTS.E.BYPASS.128 [R65], [R4.64], !P0 ;  /* 0x0000000004417fae */ /* 0x0003e2000c101c4a */
[----:B----4-:R-:W-:-:S02]  /*26f90*/  IADD3.X R7, R69, UR7, RZ, P2, !PT ;  /* 0x0000000745077c10 */ /* 0x010fc400097fe4ff */
[----:B-1----:R-:W-:Y:S02]  /*26fa0*/  IADD3 R18, P2, R82, UR6, RZ ;  /* 0x0000000652127c10 */ /* 0x002fe4000ff5e0ff */
[----:B------:R-:W4:Y:S01]  /*26fb0*/  LDL R82, [R1+0x1a8] ;  /* 0x0001a80001527983 */ /* 0x000f220000100800 */
[----:B------:R-:W-:-:S03]  /*26fc0*/  IADD3 R4, P1, R90, UR6, RZ ;  /* 0x000000065a047c10 */ /* 0x000fc6000ff3e0ff */
[----:B------:R-:W4:Y:S01]  /*26fd0*/  LDL R90, [R1+0x1b4] ;  /* 0x0001b400015a7983 */ /* 0x000f220000100800 */
[----:B------:R-:W-:-:S05]  /*26fe0*/  LEA R69, R2, R77, 0xf ;  /* 0x0000004d02457211 */ /* 0x000fca00078e78ff */
[----:B------:R1:W-:Y:S01]  /*26ff0*/  LDGSTS.E.BYPASS.128 [R69], [R6.64], !P0 ;  /* 0x0000000006457fae */ /* 0x0003e2000c101c4a */
[----:B------:R-:W-:-:S03]  /*27000*/  IADD3.X R5, R76, UR7, RZ, P1, !PT ;  /* 0x000000074c057c10 */ /* 0x000fc60008ffe4ff */
[----:B------:R-:W4:Y:S01]  /*27010*/  LDL R76, [R1+0x1bc] ;  /* 0x0001bc00014c7983 */ /* 0x000f220000100800 */
[----:B------:R-:W-:Y:S02]  /*27020*/  LEA R53, R2, R95, 0xf ;  /* 0x0000005f02357211 */ /* 0x000fe400078e78ff */
[----:B-1----:R-:W-:Y:S01]  /*27030*/  IADD3 R6, P1, R72, UR6, RZ ;  /* 0x0000000648067c10 */ /* 0x002fe2000ff3e0ff */
[----:B------:R-:W4:Y:S04]  /*27040*/  LDL R69, [R1+0x1c4] ;  /* 0x0001c40001457983 */ /* 0x000f280000100800 */
[----:B------:R-:W4:Y:S04]  /*27050*/  LDL R72, [R1+0x1b0] ;  /* 0x0001b00001487983 */ /* 0x000f280000100800 */
[----:B------:R1:W-:Y:S04]  /*27060*/  LDGSTS.E.BYPASS.128 [R53], [R4.64], !P0 ;  /* 0x0000000004357fae */ /* 0x0003e8000c101c4a */
[----:B------:R-:W0:Y:S01]  /*27070*/  LDGDEPBAR ;  /* 0x00000000000079af */ /* 0x000e220000000000 */
[----:B-----5:R-:W-:-:S02]  /*27080*/  IADD3.X R19, R52, UR7, RZ, P2, !PT ;  /* 0x0000000734137c10 */ /* 0x020fc400097fe4ff */
[----:B------:R-:W-:-:S04]  /*27090*/  LEA R52, R2, 0x18000, 0x10 ;  /* 0x0001800002347811 */ /* 0x000fc800078e80ff */
[-C--:B------:R-:W-:Y:S02]  /*270a0*/  IADD3 R55, R160, R52.reuse, RZ ;  /* 0x00000034a0377210 */ /* 0x080fe40007ffe0ff */
[----:B--2---:R-:W-:Y:S02]  /*270b0*/  IADD3.X R7, R94, UR7, RZ, P1, !PT ;  /* 0x000000075e077c10 */ /* 0x004fe40008ffe4ff */
[----:B-1----:R-:W-:Y:S01]  /*270c0*/  IADD3 R4, P2, R97, UR6, RZ ;  /* 0x0000000661047c10 */ /* 0x002fe2000ff5e0ff */
[----:B------:R1:W-:Y:S03]  /*270d0*/  LDGSTS.E.BYPASS.128 [R55], [R18.64], !P0 ;  /* 0x0000000012377fae */ /* 0x0003e6000c101c4a */
[----:B------:R-:W-:Y:S01]  /*270e0*/  IADD3.X R5, R67, UR7, RZ, P2, !PT ;  /* 0x0000000743057c10 */ /* 0x000fe200097fe4ff */
[----:B------:R-:W2:Y:S01]  /*270f0*/  LDL R97, [R1+0x1c0] ;  /* 0x0001c00001617983 */ /* 0x000ea20000100800 */
[----:B------:R-:W-:-:S03]  /*27100*/  IADD3 R67, R96, R52, RZ ;  /* 0x0000003460437210 */ /* 0x000fc60007ffe0ff */
[----:B------:R-:W5:Y:S01]  /*27110*/  LDL R96, [R1+0x1d4] ;  /* 0x0001d40001607983 */ /* 0x000f620000100800 */
[----:B-1----:R-:W-:-:S03]  /*27120*/  IADD3 R18, P1, R68, UR6, RZ ;  /* 0x0000000644127c10 */ /* 0x002fc6000ff3e0ff */
[----:B------:R-:W5:Y:S04]  /*27130*/  LDL R94, [R1+0x1c8] ;  /* 0x0001c800015e7983 */ /* 0x000f680000100800 */
[----:B------:R-:W5:Y:S01]  /*27140*/  LDL R68, [R1+0x1cc] ;  /* 0x0001cc0001447983 */ /* 0x000f620000100800 */
[----:B------:R-:W-:-:S03]  /*27150*/  IADD3 R53, R64, R52, RZ ;  /* 0x0000003440357210 */ /* 0x000fc60007ffe0ff */
[----:B------:R-:W5:Y:S01]  /*27160*/  LDL R64, [R1+0x1d0] ;  /* 0x0001d00001407983 */ /* 0x000f620000100800 */
[-C--:B------:R-:W-:Y:S02]  /*27170*/  IADD3 R65, R163, R52.reuse, RZ ;  /* 0x00000034a3417210 */ /* 0x080fe40007ffe0ff */
[----:B---3--:R-:W-:Y:S02]  /*27180*/  IADD3.X R19, R91, UR7, RZ, P1, !PT ;  /* 0x000000075b137c10 */ /* 0x008fe40008ffe4ff */
[----:B------:R-:W-:Y:S01]  /*27190*/  IADD3 R55, R101, R52, RZ ;  /* 0x0000003465377210 */ /* 0x000fe20007ffe0ff */
[----:B------:R1:W-:Y:S04]  /*271a0*/  LDGSTS.E.BYPASS.128 [R65], [R6.64], !P0 ;  /* 0x0000000006417fae */ /* 0x0003e8000c101c4a */
[----:B------:R3:W-:Y:S04]  /*271b0*/  LDGSTS.E.BYPASS.128 [R67], [R4.64], !P0 ;  /* 0x0000000004437fae */ /* 0x0007e8000c101c4a */
[----:B------:R3:W-:Y:S01]  /*271c0*/  LDGSTS.E.BYPASS.128 [R53], [R18.64], !P0 ;  /* 0x0000000012357fae */ /* 0x0007e2000c101c4a */
[----:B-1----:R-:W-:-:S03]  /*271d0*/  IADD3 R6, P2, R92, UR6, RZ ;  /* 0x000000065c067c10 */ /* 0x002fc6000ff5e0ff */
[----:B------:R-:W5:Y:S04]  /*271e0*/  LDL R91, [R1+0x1e4] ;  /* 0x0001e400015b7983 */ /* 0x000f680000100800 */
[----:B------:R-:W5:Y:S01]  /*271f0*/  LDL R92, [R1+0x1dc] ;  /* 0x0001dc00015c7983 */ /* 0x000f620000100800 */
[-C--:B------:R-:W-:Y:S02]  /*27200*/  IADD3 R65, R100, R52.reuse, RZ ;  /* 0x0000003464417210 */ /* 0x080fe40007ffe0ff */
[-C--:B---3--:R-:W-:Y:S02]  /*27210*/  IADD3 R67, R98, R52.reuse, RZ ;  /* 0x0000003462437210 */ /* 0x088fe40007ffe0ff */
[----:B------:R-:W-:Y:S01]  /*27220*/  IADD3 R53, R80, R52, RZ ;  /* 0x0000003450357210 */ /* 0x000fe20007ffe0ff */
[----:B------:R-:W3:Y:S04]  /*27230*/  LDL R98, [R1+0x254] ;  /* 0x0002540001627983 */ /* 0x000ee80000100800 */
[----:B------:R-:W3:Y:S01]  /*27240*/  LDL R80, [R1+0x1f0] ;  /* 0x0001f00001507983 */ /* 0x000ee20000100800 */
[----:B----4-:R-:W-:-:S03]  /*27250*/  IADD3.X R7, R82, UR7, RZ, P2, !PT ;  /* 0x0000000752077c10 */ /* 0x010fc600097fe4ff */
[----:B------:R-:W4:Y:S04]  /*27260*/  LDL R82, [R1+0x1f4] ;  /* 0x0001f40001527983 */ /* 0x000f280000100800 */
[----:B------:R1:W-:Y:S01]  /*27270*/  LDGSTS.E.BYPASS.128 [R55], [R6.64], !P0 ;  /* 0x0000000006377fae */ /* 0x0003e2000c101c4a */
[----:B------:R-:W-:-:S03]  /*27280*/  IADD3 R4, P1, R90, UR6, RZ ;  /* 0x000000065a047c10 */ /* 0x000fc6000ff3e0ff */
[----:B------:R-:W3:Y:S01]  /*27290*/  LDL R90, [R1+0x1d8] ;  /* 0x0001d800015a7983 */ /* 0x000ee20000100800 */
[----:B------:R-:W-:-:S03]  /*272a0*/  IADD3 R18, P2, R76, UR6, RZ ;  /* 0x000000064c127c10 */ /* 0x000fc6000ff5e0ff */
[----:B------:R-:W4:Y:S01]  /*272b0*/  LDL R76, [R1+0x1ec] ;  /* 0x0001ec00014c7983 */ /* 0x000f220000100800 */
[----:B------:R-:W-:Y:S02]  /*272c0*/  IADD3.X R19, R99, UR7, RZ, P2, !PT ;  /* 0x0000000763137c10 */ /* 0x000fe400097fe4ff */
[----:B------:R-:W-:Y:S02]  /*272d0*/  IADD3.X R5, R72, UR7, RZ, P1, !PT ;  /* 0x0000000748057c10 */ /* 0x000fe40008ffe4ff */
[----:B------:R-:W4:Y:S01]  /*272e0*/  LDL R72, [R1+0x1e0] ;  /* 0x0001e00001487983 */ /* 0x000f220000100800 */
[----:B-1----:R-:W-:-:S03]  /*272f0*/  IADD3 R6, P1, R69, UR6, RZ ;  /* 0x0000000645067c10 */ /* 0x002fc6000ff3e0ff */
[----:B------:R-:W4:Y:S04]  /*27300*/  LDL R69, [R1+0x1e8] ;  /* 0x0001e80001457983 */ /* 0x000f280000100800 */
[----:B------:R1:W-:Y:S04]  /*27310*/  LDGSTS.E.BYPASS.128 [R65], [R4.64], !P0 ;  /* 0x0000000004417fae */ /* 0x0003e8000c101c4a */
[----:B------:R2:W-:Y:S01]  /*27320*/  LDGSTS.E.BYPASS.128 [R67], [R18.64], !P0 ;  /* 0x0000000012437fae */ /* 0x0005e2000c101c4a */
[----:B-1----:R-:W-:-:S03]  /*27330*/  IADD3 R65, R54, R52, RZ ;  /* 0x0000003436417210 */ /* 0x002fc60007ffe0ff */
[----:B------:R-:W4:Y:S01]  /*27340*/  LDL R54, [R1+0x1f8] ;  /* 0x0001f80001367983 */ /* 0x000f220000100800 */
[----:B--2---:R-:W-:Y:S02]  /*27350*/  IADD3.X R7, R97, UR7, RZ, P1, !PT ;  /* 0x0000000761077c10 */ /* 0x004fe40008ffe4ff */
[----:B-----5:R-:W-:-:S03]  /*27360*/  IADD3 R4, P2, R68, UR6, RZ ;  /* 0x0000000644047c10 */ /* 0x020fc6000ff5e0ff */
[----:B------:R1:W-:Y:S01]  /*27370*/  LDGSTS.E.BYPASS.128 [R53], [R6.64], !P0 ;  /* 0x0000000006357fae */ /* 0x0003e2000c101c4a */
[----:B------:R-:W-:-:S03]  /*27380*/  IADD3 R18, P1, R96, UR6, RZ ;  /* 0x0000000660127c10 */ /* 0x000fc6000ff3e0ff */
[----:B------:R-:W2:Y:S01]  /*27390*/  LDL R68, [R1+0x1fc] ;  /* 0x0001fc0001447983 */ /* 0x000ea20000100800 */
[----:B------:R-:W-:-:S03]  /*273a0*/  IADD3.X R19, R64, UR7, RZ, P1, !PT ;  /* 0x0000000740137c10 */ /* 0x000fc60008ffe4ff */
[----:B------:R-:W5:Y:S01]  /*273b0*/  LDL R64, [R1+0x204] ;  /* 0x0002040001407983 */ /* 0x000f620000100800 */
[----:B------:R-:W-:Y:S02]  /*273c0*/  IADD3.X R5, R94, UR7, RZ, P2, !PT ;  /* 0x000000075e057c10 */ /* 0x000fe400097fe4ff */
[-C--:B------:R-:W-:Y:S01]  /*273d0*/  IADD3 R55, R93, R52.reuse, RZ ;  /* 0x000000345d377210 */ /* 0x080fe20007ffe0ff */
[----:B------:R-:W5:Y:S04]  /*273e0*/  LDL R94, [R1+0x208] ;  /* 0x00020800015e7983 */ /* 0x000f680000100800 */
[----:B------:R1:W-:Y:S01]  /*273f0*/  LDGSTS.E.BYPASS.128 [R55], [R4.64], !P0 ;  /* 0x0000000004377fae */ /* 0x0003e2000c101c4a */
[----:B------:R-:W-:-:S03]  /*27400*/  IADD3 R67, R89, R52, RZ ;  /* 0x0000003459437210 */ /* 0x000fc60007ffe0ff */
[----:B------:R1:W-:Y:S02]  /*27410*/  LDGSTS.E.BYPASS.128 [R65], [R18.64], !P0 ;  /* 0x0000000012417fae */ /* 0x0003e4000c101c4a */
[-C--:B-1----:R-:W-:Y:S02]  /*27420*/  IADD3 R53, R88, R52.reuse, RZ ;  /* 0x0000003458357210 */ /* 0x082fe40007ffe0ff */
[----:B------:R-:W5:Y:S01]  /*27430*/  LDL R93, [R1+0x104] ;  /* 0x00010400015d7983 */ /* 0x000f620000100800 */
[----:B------:R-:W-:Y:S02]  /*27440*/  IADD3 R6, P2, R92, UR6, RZ ;  /* 0x000000065c067c10 */ /* 0x000fe4000ff5e0ff */
[----:B------:R-:W-:Y:S01]  /*27450*/  IADD3 R4, P1, R91, UR6, RZ ;  /* 0x000000065b047c10 */ /* 0x000fe2000ff3e0ff */
[----:B------:R-:W5:Y:S01]  /*27460*/  LDL R92, [R1+0x210] ;  /* 0x00021000015c7983 */ /* 0x000f620000100800 */
[----:B------:R-:W-:-:S03]  /*27470*/  IADD3 R55, R81, R52, RZ ;  /* 0x0000003451377210 */ /* 0x000fc60007ffe0ff */
[----:B------:R-:W5:Y:S01]  /*27480*/  LDL R91, [R1+0x100] ;  /* 0x00010000015b7983 */ /* 0x000f620000100800 */
[----:B------:R-:W-:-:S03]  /*27490*/  IADD3 R65, R66, R52, RZ ;  /* 0x0000003442417210 */ /* 0x000fc60007ffe0ff */
[----:B------:R-:W5:Y:S04]  /*274a0*/  LDL R89, [R1+0x218] ;  /* 0x0002180001597983 */ /* 0x000f680000100800 */
[----:B------:R-:W5:Y:S04]  /*274b0*/  LDL R88, [R1+0x22c] ;  /* 0x00022c0001587983 */ /* 0x000f680000100800 */
[----:B------:R-:W5:Y:S04]  /*274c0*/  LDL R66, [R1+0xfc] ;  /* 0x0000fc0001427983 */ /* 0x000f680000100800 */
[----:B------:R-:W5:Y:S04]  /*274d0*/  LDL R81, [R1+0x228] ;  /* 0x0002280001517983 */ /* 0x000f680000100800 */
[----:B------:R-:W5:Y:S04]  /*274e0*/  LDL R97, [R1+0x248] ;  /* 0x0002480001617983 */ /* 0x000f680000100800 */
[----:B------:R-:W5:Y:S01]  /*274f0*/  LDL R96, [R1+0x25c] ;  /* 0x00025c0001607983 */ /* 0x000f620000100800 */
[----:B---3--:R-:W-:-:S03]  /*27500*/  IADD3.X R7, R90, UR7, RZ, P2, !PT ;  /* 0x000000075a077c10 */ /* 0x008fc600097fe4ff */
[----:B------:R-:W3:Y:S04]  /*27510*/  LDL R90, [R1+0x224] ;  /* 0x00022400015a7983 */ /* 0x000ee80000100800 */
[----:B------:R1:W-:Y:S01]  /*27520*/  LDGSTS.E.BYPASS.128 [R67], [R6.64], !P0 ;  /* 0x0000000006437fae */ /* 0x0003e2000c101c4a */
[----:B----4-:R-:W-:-:S03]  /*27530*/  IADD3 R18, P2, R76, UR6, RZ ;  /* 0x000000064c127c10 */ /* 0x010fc6000ff5e0ff */
[----:B------:R-:W4:Y:S01]  /*27540*/  LDL R76, [R1+0x20c] ;  /* 0x00020c00014c7983 */ /* 0x000f220000100800 */
[----:B------:R-:W-:-:S03]  /*27550*/  IADD3.X R5, R72, UR7, RZ, P1, !PT ;  /* 0x0000000748057c10 */ /* 0x000fc60008ffe4ff */
[----:B------:R-:W3:Y:S01]  /*27560*/  LDL R72, [R1+0x200] ;  /* 0x0002000001487983 */ /* 0x000ee20000100800 */
[----:B------:R-:W-:-:S03]  /*27570*/  IADD3.X R19, R69, UR7, RZ, P2, !PT ;  /* 0x0000000745137c10 */ /* 0x000fc600097fe4ff */
[----:B------:R-:W3:Y:S04]  /*27580*/  LDL R69, [R1+0x214] ;  /* 0x0002140001457983 */ /* 0x000ee80000100800 */
[----:B------:R1:W-:Y:S02]  /*27590*/  LDGSTS.E.BYPASS.128 [R53], [R4.64], !P0 ;  /* 0x0000000004357fae */ /* 0x0003e4000c101c4a */
[----:B-1----:R-:W-:Y:S02]  /*275a0*/  IADD3 R6, P1, R82, UR6, RZ ;  /* 0x0000000652067c10 */ /* 0x002fe4000ff3e0ff */
[----:B------:R5:W-:Y:S02]  /*275b0*/  LDGSTS.E.BYPASS.128 [R55], [R18.64], !P0 ;  /* 0x0000000012377fae */ /* 0x000be4000c101c4a */
[----:B------:R-:W-:-:S02]  /*275c0*/  IADD3.X R7, R80, UR7, RZ, P1, !PT ;  /* 0x0000000750077c10 */ /* 0x000fc40008ffe4ff */
[----:B------:R-:W3:Y:S01]  /*275d0*/  LDL R80, [R1+0xf4] ;  /* 0x0000f40001507983 */ /* 0x000ee20000100800 */
[----:B------:R-:W-:-:S03]  /*275e0*/  IADD3 R67, R77, R52, RZ ;  /* 0x000000344d437210 */ /* 0x000fc60007ffe0ff */
[----:B------:R1:W-:Y:S01]  /*275f0*/  LDGSTS.E.BYPASS.128 [R65], [R6.64], !P0 ;  /* 0x0000000006417fae */ /* 0x0003e2000c101c4a */
[----:B------:R-:W-:-:S03]  /*27600*/  IADD3 R53, R95, R52, RZ ;  /* 0x000000345f357210 */ /* 0x000fc60007ffe0ff */
[----:B------:R-:W3:Y:S04]  /*27610*/  LDL R82, [R1+0x234] ;  /* 0x0002340001527983 */ /* 0x000ee80000100800 */
[----:B------:R-:W3:Y:S04]  /*27620*/  LDL R77, [R1+0x23c] ;  /* 0x00023c00014d7983 */ /* 0x000ee80000100800 */
[----:B------:R-:W3:Y:S01]  /*27630*/  LDL R95, [R1+0x250] ;  /* 0x00025000015f7983 */ /* 0x000ee20000100800 */
[----:B--2---:R-:W-:-:S03]  /*27640*/  IADD3 R4, P2, R68, UR6, RZ ;  /* 0x0000000644047c10 */ /* 0x004fc6000ff5e0ff */
[----:B------:R-:W2:Y:S01]  /*27650*/  LDL R68, [R1+0x21c] ;  /* 0x00021c0001447983 */ /* 0x000ea20000100800 */
[----:B-----5:R-:W-:Y:S02]  /*27660*/  IADD3 R18, P1, R64, UR6, RZ ;  /* 0x0000000640127c10 */ /* 0x020fe4000ff3e0ff */
[----:B------:R-:W-:Y:S01]  /*27670*/  IADD3.X R5, R54, UR7, RZ, P2, !PT ;  /* 0x0000000736057c10 */ /* 0x000fe200097fe4ff */
[----:B------:R-:W5:Y:S04]  /*27680*/  LDL R64, [R1+0x220] ;  /* 0x0002200001407983 */ /* 0x000f680000100800 */
[----:B------:R-:W5:Y:S04]  /*27690*/  LDL R54, [R1+0xf8] ;  /* 0x0000f80001367983 */ /* 0x000f680000100800 */
[----:B------:R1:W-:Y:S01]  /*276a0*/  LDGSTS.E.BYPASS.128 [R67], [R4.64], !P0 ;  /* 0x0000000004437fae */ /* 0x0003e2000c101c4a */
[----:B------:R-:W-:-:S03]  /*276b0*/  IADD3 R55, R93, R52, RZ ;  /* 0x000000345d377210 */ /* 0x000fc60007ffe0ff */
[----:B------:R-:W5:Y:S01]  /*276c0*/  LDL R93, [R1+0x284] ;  /* 0x00028400015d7983 */ /* 0x000f620000100800 */
[----:B-1----:R-:W-:-:S03]  /*276d0*/  IADD3 R65, R91, R52, RZ ;  /* 0x000000345b417210 */ /* 0x002fc60007ffe0ff */
[----:B------:R-:W5:Y:S01]  /*276e0*/  LDL R91, [R1+0xdc] ;  /* 0x0000dc00015b7983 */ /* 0x000f620000100800 */
[----:B------:R-:W-:-:S03]  /*276f0*/  IADD3 R67, R66, R52, RZ ;  /* 0x0000003442437210 */ /* 0x000fc60007ffe0ff */
[----:B------:R-:W5:Y:S01]  /*27700*/  LDL R66, [R1+0xec] ;  /* 0x0000ec0001427983 */ /* 0x000f620000100800 */
[----:B----4-:R-:W-:-:S03]  /*27710*/  IADD3 R6, P2, R76, UR6, RZ ;  /* 0x000000064c067c10 */ /* 0x010fc6000ff5e0ff */
[----:B------:R-:W4:Y:S01]  /*27720*/  LDL R76, [R1+0x230] ;  /* 0x00023000014c7983 */ /* 0x000f220000100800 */
[----:B------:R-:W-:-:S03]  /*27730*/  IADD3.X R7, R94, UR7, RZ, P2, !PT ;  /* 0x000000075e077c10 */ /* 0x000fc600097fe4ff */
[----:B------:R-:W4:Y:S01]  /*27740*/  LDL R94, [R1+0xe0] ;  /* 0x0000e000015e7983 */ /* 0x000f220000100800 */
[----:B---3--:R-:W-:-:S03]  /*27750*/  IADD3.X R19, R72, UR7, RZ, P1, !PT ;  /* 0x0000000748137c10 */ /* 0x008fc60008ffe4ff */
[----:B------:R-:W3:Y:S01]  /*27760*/  LDL R72, [R1+0xf0] ;  /* 0x0000f00001487983 */ /* 0x000ee20000100800 */
[----:B------:R-:W-:-:S03]  /*27770*/  IADD3 R4, P1, R69, UR6, RZ ;  /* 0x0000000645047c10 */ /* 0x000fc6000ff3e0ff */
[----:B------:R2:W-:Y:S01]  /*27780*/  LDGSTS.E.BYPASS.128 [R53], [R18.64], !P0 ;  /* 0x0000000012357fae */ /* 0x0005e2000c101c4a */
[----:B------:R-:W-:-:S03]  /*27790*/  IADD3.X R5, R92, UR7, RZ, P1, !PT ;  /* 0x000000075c057c10 */ /* 0x000fc60008ffe4ff */
[----:B------:R1:W-:Y:S04]  /*277a0*/  LDGSTS.E.BYPASS.128 [R55], [R6.64], !P0 ;  /* 0x0000000006377fae */ /* 0x0003e8000c101c4a */
[----:B------:R2:W-:Y:S04]  /*277b0*/  LDGSTS.E.BYPASS.128 [R65], [R4.64], !P0 ;  /* 0x0000000004417fae */ /* 0x0005e8000c101c4a */
[----:B------:R-:W3:Y:S01]  /*277c0*/  LDL R69, [R1+0x244] ;  /* 0x0002440001457983 */ /* 0x000ee20000100800 */
[----:B-1----:R-:W-:-:S03]  /*277d0*/  IADD3 R6, P1, R90, UR6, RZ ;  /* 0x000000065a067c10 */ /* 0x002fc6000ff3e0ff */
[----:B------:R-:W3:Y:S01]  /*277e0*/  LDL R92, [R1+0x258] ;  /* 0x00025800015c7983 */ /* 0x000ee20000100800 */
[----:B------:R-:W-:-:S03]  /*277f0*/  IADD3 R55, R80, R52, RZ ;  /* 0x0000003450377210 */ /* 0x000fc60007ffe0ff */
[----:B------:R-:W3:Y:S04]  /*27800*/  LDL R90, [R1+0x280] ;  /* 0x00028000015a7983 */ /* 0x000ee80000100800 */
[----:B------:R-:W3:Y:S01]  /*27810*/  LDL R80, [R1+0x278] ;  /* 0x0002780001507983 */ /* 0x000ee20000100800 */
[----:B--2---:R-:W-:-:S03]  /*27820*/  IADD3 R18, P2, R68, UR6, RZ ;  /* 0x0000000644127c10 */ /* 0x004fc6000ff5e0ff */
[----:B------:R-:W2:Y:S01]  /*27830*/  LDL R68, [R1+0x238] ;  /* 0x0002380001447983 */ /* 0x000ea20000100800 */
[----:B------:R-:W-:Y:S02]  /*27840*/  IADD3.X R19, R89, UR7, RZ, P2, !PT ;  /* 0x0000000759137c10 */ /* 0x000fe400097fe4ff */
[----:B------:R-:W-:Y:S01]  /*27850*/  IADD3 R4, P2, R88, UR6, RZ ;  /* 0x0000000658047c10 */ /* 0x000fe2000ff5e0ff */
[----:B------:R-:W2:Y:S01]  /*27860*/  LDL R89, [R1+0x260] ;  /* 0x0002600001597983 */ /* 0x000ea20000100800 */
[----:B-----5:R-:W-:Y:S02]  /*27870*/  IADD3.X R7, R64, UR7, RZ, P1, !PT ;  /* 0x0000000740077c10 */ /* 0x020fe40008ffe4ff */
[----:B------:R-:W-:Y:S01]  /*27880*/  IADD3 R53, R54, R52, RZ ;  /* 0x0000003436357210 */ /* 0x000fe20007ffe0ff */
[----:B------:R-:W5:Y:S01]  /*27890*/  LDL R64, [R1+0x24c] ;  /* 0x00024c0001407983 */ /* 0x000f620000100800 */
[----:B------:R-:W-:-:S03]  /*278a0*/  IADD3.X R5, R81, UR7, RZ, P2, !PT ;  /* 0x0000000751057c10 */ /* 0x000fc600097fe4ff */
[----:B------:R1:W-:Y:S04]  /*278b0*/  LDGSTS.E.BYPASS.128 [R67], [R18.64], !P0 ;  /* 0x0000000012437fae */ /* 0x0003e8000c101c4a */
[----:B------:R1:W-:Y:S04]  /*278c0*/  LDGSTS.E.BYPASS.128 [R53], [R6.64], !P0 ;  /* 0x0000000006357fae */ /* 0x0003e8000c101c4a */
[----:B------:R-:W5:Y:S04]  /*278d0*/  LDL R54, [R1+0x240] ;  /* 0x0002400001367983 */ /* 0x000f680000100800 */
[----:B------:R1:W-:Y:S04]  /*278e0*/  LDGSTS.E.BYPASS.128 [R55], [R4.64], !P0 ;  /* 0x0000000004377fae */ /* 0x0003e8000c101c4a */
[----:B-1----:R-:W5:Y:S04]  /*278f0*/  LDL R53, [R1+0xe8] ;  /* 0x0000e80001357983 */ /* 0x002f680000100800 */
[----:B------:R-:W5:Y:S04]  /*27900*/  LDL R88, [R1+0xd8] ;  /* 0x0000d80001587983 */ /* 0x000f680000100800 */
[----:B------:R-:W5:Y:S01]  /*27910*/  LDL R55, [R1+0xe4] ;  /* 0x0000e40001377983 */ /* 0x000f620000100800 */
[----:B------:R-:W-:-:S02]  /*27920*/  IADD3 R18, P1, R82, UR6, RZ ;  /* 0x0000000652127c10 */ /* 0x000fc4000ff3e0ff */
[----:B------:R-:W-:Y:S01]  /*27930*/  IADD3 R6, P2, R77, UR6, RZ ;  /* 0x000000064d067c10 */ /* 0x000fe2000ff5e0ff */
[----:B------:R-:W5:Y:S01]  /*27940*/  LDL R82, [R1+0x264] ;  /* 0x0002640001527983 */ /* 0x000f620000100800 */
[----:B------:R-:W-:-:S03]  /*27950*/  IADD3 R67, R66, R52, RZ ;  /* 0x0000003442437210 */ /* 0x000fc60007ffe0ff */
[----:B------:R-:W5:Y:S04]  /*27960*/  LDL R81, [R1+0x27c] ;  /* 0x00027c0001517983 */ /* 0x000f680000100800 */
[----:B------:R-:W5:Y:S04]  /*27970*/  LDL R77, [R1+0x274] ;  /* 0x00027400014d7983 */ /* 0x000f680000100800 */
[----:B------:R-:W5:Y:S01]  /*27980*/  LDL R66, [R1+0x270] ;  /* 0x0002700001427983 */ /* 0x000f620000100800 */
[----:B----4-:R-:W-:-:S03]  /*27990*/  IADD3.X R19, R76, UR7, RZ, P1, !PT ;  /* 0x000000074c137c10 */ /* 0x010fc60008ffe4ff */
[----:B------:R-:W4:Y:S01]  /*279a0*/  LDL R76, [R1+0x268] ;  /* 0x00026800014c7983 */ /* 0x000f220000100800 */
[----:B---3--:R-:W-:-:S03]  /*279b0*/  IADD3 R65, R72, R52, RZ ;  /* 0x0000003448417210 */ /* 0x008fc60007ffe0ff */
[----:B------:R-:W3:Y:S04]  /*279c0*/  LDL R72, [R1+0x26c] ;  /* 0x00026c0001487983 */ /* 0x000ee80000100800 */
[----:B------:R1:W-:Y:S01]  /*279d0*/  LDGSTS.E.BYPASS.128 [R65], [R18.64], !P0 ;  /* 0x0000000012417fae */ /* 0x0003e2000c101c4a */
[----:B------:R-:W-:-:S03]  /*279e0*/  IADD3 R4, P1, R69, UR6, RZ ;  /* 0x0000000645047c10 */ /* 0x000fc6000ff3e0ff */
[----:B------:R-:W3:Y:S01]  /*279f0*/  LDL R69, [R1+0xd4] ;  /* 0x0000d40001457983 */ /* 0x000ee20000100800 */
[----:B-1----:R-:W-:Y:S02]  /*27a00*/  IADD3 R65, R94, R52, RZ ;  /* 0x000000345e417210 */ /* 0x002fe40007ffe0ff */
[----:B--2---:R-:W-:Y:S02]  /*27a10*/  IADD3.X R7, R68, UR7, RZ, P2, !PT ;  /* 0x0000000744077c10 */ /* 0x004fe400097fe4ff */
[----:B------:R-:W2:Y:S04]  /*27a20*/  LDL R68, [R1+0xd0] ;  /* 0x0000d00001447983 */ /* 0x000ea80000100800 */
[----:B------:R1:W-:Y:S01]  /*27a30*/  LDGSTS.E.BYPASS.128 [R67], [R6.64], !P0 ;  /* 0x0000000006437fae */ /* 0x0003e2000c101c4a */
[----:B-----5:R-:W-:-:S03]  /*27a40*/  IADD3 R18, P2, R64, UR6, RZ ;  /* 0x0000000640127c10 */ /* 0x020fc6000ff5e0ff */
[----:B------:R-:W5:Y:S01]  /*27a50*/  LDL R64, [R1+0xcc] ;  /* 0x0000cc0001407983 */ /* 0x000f620000100800 */
[----:B------:R-:W-:Y:S02]  /*27a60*/  IADD3.X R19, R97, UR7, RZ, P2, !PT ;  /* 0x0000000761137c10 */ /* 0x000fe400097fe4ff */
[----:B------:R-:W-:Y:S02]  /*27a70*/  IADD3.X R5, R54, UR7, RZ, P1, !PT ;  /* 0x0000000736057c10 */ /* 0x000fe40008ffe4ff */
[----:B-1----:R-:W-:Y:S01]  /*27a80*/  IADD3 R6, P1, R98, UR6, RZ ;  /* 0x0000000662067c10 */ /* 0x002fe2000ff3e0ff */
[----:B------:R-:W5:Y:S01]  /*27a90*/  LDL R54, [R1+0xc8] ;  /* 0x0000c80001367983 */ /* 0x000f620000100800 */
[----:B------:R-:W-:Y:S02]  /*27aa0*/  IADD3 R53, R53, R52, RZ ;  /* 0x0000003435357210 */ /* 0x000fe40007ffe0ff */
[----:B------:R-:W-:-:S03]  /*27ab0*/  IADD3.X R7, R95, UR7, RZ, P1, !PT ;  /* 0x000000075f077c10 */ /* 0x000fc60008ffe4ff */
[----:B------:R1:W-:Y:S01]  /*27ac0*/  LDGSTS.E.BYPASS.128 [R53], [R4.64], !P0 ;  /* 0x0000000004357fae */ /* 0x0003e2000c101c4a */
[----:B------:R-:W-:-:S05]  /*27ad0*/  IADD3 R55, R55, R52, RZ ;  /* 0x0000003437377210 */ /* 0x000fca0007ffe0ff */
[----:B------:R1:W-:Y:S02]  /*27ae0*/  LDGSTS.E.BYPASS.128 [R55], [R18.64], !P0 ;  /* 0x0000000012377fae */ /* 0x0003e4000c101c4a */
[----:B-1----:R-:W-:Y:S02]  /*27af0*/  IADD3 R4, P2, R96, UR6, RZ ;  /* 0x0000000660047c10 */ /* 0x002fe4000ff5e0ff */
[----:B------:R1:W-:Y:S01]  /*27b00*/  LDGSTS.E.BYPASS.128 [R65], [R6.64], !P0 ;  /* 0x0000000006417fae */ /* 0x0003e2000c101c4a */
[----:B------:R-:W-:Y:S02]  /*27b10*/  IADD3 R67, R91, R52, RZ ;  /* 0x000000345b437210 */ /* 0x000fe40007ffe0ff */
[----:B------:R-:W-:Y:S02]  /*27b20*/  IADD3.X R5, R92, UR7, RZ, P2, !PT ;  /* 0x000000075c057c10 */ /* 0x000fe400097fe4ff */
[----:B------:R-:W-:-:S03]  /*27b30*/  IADD3 R18, P1, R93, UR6, RZ ;  /* 0x000000065d127c10 */ /* 0x000fc6000ff3e0ff */
[----:B------:R1:W-:Y:S01]  /*27b40*/  LDGSTS.E.BYPASS.128 [R67], [R4.64], !P0 ;  /* 0x0000000004437fae */ /* 0x0003e2000c101c4a */
[----:B------:R-:W-:Y:S02]  /*27b50*/  IADD3 R53, R88, R52, RZ ;  /* 0x0000003458357210 */ /* 0x000fe40007ffe0ff */
[----:B------:R-:W-:-:S05]  /*27b60*/  IADD3.X R19, R89, UR7, RZ, P1, !PT ;  /* 0x0000000759137c10 */ /* 0x000fca0008ffe4ff */
[----:B------:R1:W-:Y:S04]  /*27b70*/  LDGSTS.E.BYPASS.128 [R53], [R18.64], !P0 ;  /* 0x0000000012357fae */ /* 0x0003e8000c101c4a */
[----:B-1----:R-:W5:Y:S01]  /*27b80*/  LDL.LU R53, [R1+0x84] ;  /* 0x0000840001357983 */ /* 0x002f620000300800 */
[----:B------:R-:W-:-:S04]  /*27b90*/  IADD3 R6, P2, R90, UR6, RZ ;  /* 0x000000065a067c10 */ /* 0x000fc8000ff5e0ff */
[----:B------:R-:W-:Y:S02]  /*27ba0*/  IADD3.X R7, R82, UR7, RZ, P2, !PT ;  /* 0x0000000752077c10 */ /* 0x000fe400097fe4ff */
[----:B------:R-:W-:Y:S02]  /*27bb0*/  IADD3 R4, P1, R81, UR6, RZ ;  /* 0x0000000651047c10 */ /* 0x000fe4000ff3e0ff */
[----:B------:R-:W-:Y:S02]  /*27bc0*/  IADD3 R18, P2, R80, UR6, RZ ;  /* 0x0000000650127c10 */ /* 0x000fe4000ff5e0ff */
[----:B----4-:R-:W-:Y:S02]  /*27bd0*/  IADD3.X R5, R76, UR7, RZ, P1, !PT ;  /* 0x000000074c057c10 */ /* 0x010fe40008ffe4ff */
[----:B---3--:R-:W-:Y:S02]  /*27be0*/  IADD3.X R19, R72, UR7, RZ, P2, !PT ;  /* 0x0000000748137c10 */ /* 0x008fe400097fe4ff */
[----:B------:R-:W-:-:S05]  /*27bf0*/  IADD3 R69, R69, R52, RZ ;  /* 0x0000003445457210 */ /* 0x000fca0007ffe0ff */
[----:B------:R1:W-:Y:S02]  /*27c00*/  LDGSTS.E.BYPASS.128 [R69], [R6.64], !P0 ;  /* 0x0000000006457fae */ /* 0x0003e4000c101c4a */
[----:B-1----:R-:W-:-:S04]  /*27c10*/  IADD3 R6, P3, R77, UR6, RZ ;  /* 0x000000064d067c10 */ /* 0x002fc8000ff7e0ff */
[----:B------:R-:W-:Y:S01]  /*27c20*/  IADD3.X R7, R66, UR7, RZ, P3, !PT ;  /* 0x0000000742077c10 */ /* 0x000fe20009ffe4ff */
[----:B------:R-:W1:Y:S01]  /*27c30*/  S2R R0, SR_TID.X ;  /* 0x0000000000007919 */ /* 0x000e620000002100 */
[----:B------:R-:W-:Y:S01]  /*27c40*/  UIADD3 UR4, UR4, 0x1, URZ ;  /* 0x0000000104047890 */ /* 0x000fe2000fffe03f */
[----:B------:R-:W-:-:S03]  /*27c50*/  FFMA R38, R110, R78, R3 ;  /* 0x0000004e6e267223 */ /* 0x000fc60000000003 */
[----:B------:R-:W-:Y:S01]  /*27c60*/  UISETP.GE.AND UP0, UPT, UR4, 0x3, UPT ;  /* 0x000000030400788c */ /* 0x000fe2000bf06270 */
[C---:B------:R-:W-:Y:S01]  /*27c70*/  FFMA R16, R142.reuse, R70, R16 ;  /* 0x000000468e107223 */ /* 0x040fe20000000010 */
[----:B------:R-:W-:Y:S01]  /*27c80*/  FFMA R3, R142, R78, R193 ;  /* 0x0000004e8e037223 */ /* 0x000fe200000000c1 */
[----:B------:R-:W-:Y:S01]  /*27c90*/  UIADD3 UR6, UP1, UR6, 0x200, URZ ;  /* 0x0000020006067890 */ /* 0x000fe2000ff3e03f */
[----:B------:R-:W-:Y:S01]  /*27ca0*/  FFMA R166, R102, R74, R166 ;  /* 0x0000004a66a67223 */ /* 0x000fe200000000a6 */
[----:B------:R-:W-:Y:S01]  /*27cb0*/  USEL UR4, UR4, URZ, !UP0 ;  /* 0x0000003f04047287 */ /* 0x000fe2000c000000 */
[C---:B------:R-:W-:Y:S01]  /*27cc0*/  FFMA R30, R106.reuse, R78, R24 ;  /* 0x0000004e6a1e7223 */ /* 0x040fe20000000018 */
        /* <DEDUP_REMOVED lines=16> */
[C---:B------:R-:W-:Y:S01]  /*27dd0*/  FFMA R239, R114.reuse, R70, R239 ;  /* 0x0000004672ef7223 */ /* 0x040fe200000000ef */
        /* <DEDUP_REMOVED lines=19> */
[----:B------:R-:W-:Y:S01]  /*27f10*/  FFMA R74, R158, R74, R173 ;  /* 0x0000004a9e4a7223 */ /* 0x000fe200000000ad */
[----:B-1----:R-:W-:Y:S01]  /*27f20*/  SHF.L.U32 R0, R0, 0x4, RZ ;  /* 0x0000000400007819 */ /* 0x002fe200000006ff */
[C---:B------:R-:W-:Y:S01]  /*27f30*/  FFMA R70, R158.reuse, R70, R161 ;  /* 0x000000469e467223 */ /* 0x040fe200000000a1 */
[----:B------:R-:W-:Y:S01]  /*27f40*/  FFMA R78, R158, R78, R169 ;  /* 0x0000004e9e4e7223 */ /* 0x000fe200000000a9 */
[----:B------:R-:W-:Y:S01]  /*27f50*/  UIADD3.X UR7, URZ, UR7, URZ, UP1, !UPT ;  /* 0x000000073f077290 */ /* 0x000fe20008ffe43f */
[-C--:B------:R-:W-:Y:S01]  /*27f60*/  FFMA R23, R103, R75.reuse, R166 ;  /* 0x0000004b67177223 */ /* 0x080fe200000000a6 */
[----:B------:R-:W-:Y:S01]  /*27f70*/  USHF.L.U32 UR5, UR4, 0xf, URZ ;  /* 0x0000000f04057899 */ /* 0x000fe2000800063f */
[-C--:B------:R-:W-:Y:S01]  /*27f80*/  FFMA R31, R107, R75.reuse, R237 ;  /* 0x0000004b6b1f7223 */ /* 0x080fe200000000ed */
[----:B------:R-:W-:Y:S01]  /*27f90*/  ULEA UR8, UR4, 0x18000, 0x10 ;  /* 0x0001800004087891 */ /* 0x000fe2000f8e803f */
        /* <DEDUP_REMOVED lines=11> */
[----:B------:R-:W-:Y:S01]  /*28050*/  LOP3.LUT R0, R0, 0x1e00, RZ, 0xc0, !PT ;  /* 0x00001e0000007812 */ /* 0x000fe200078ec0ff */
        /* <DEDUP_REMOVED lines=40> */
[----:B--2---:R-:W-:-:S05]  /*282e0*/  IADD3 R55, R68, R52, RZ ;  /* 0x0000003444377210 */ /* 0x004fca0007ffe0ff */
[----:B------:R1:W-:Y:S01]  /*282f0*/  LDGSTS.E.BYPASS.128 [R55], [R4.64], !P0 ;  /* 0x0000000004377fae */ /* 0x0003e2000c101c4a */
[----:B-----5:R-:W-:-:S05]  /*28300*/  IADD3 R65, R64, R52, RZ ;  /* 0x0000003440417210 */ /* 0x020fca0007ffe0ff */
[----:B------:R2:W-:Y:S01]  /*28310*/  LDGSTS.E.BYPASS.128 [R65], [R18.64], !P0 ;  /* 0x0000000012417fae */ /* 0x0005e2000c101c4a */
[----:B------:R-:W-:-:S05]  /*28320*/  IADD3 R67, R54, R52, RZ ;  /* 0x0000003436437210 */ /* 0x000fca0007ffe0ff */
[----:B------:R1:W-:Y:S04]  /*28330*/  LDGSTS.E.BYPASS.128 [R67], [R6.64], !P0 ;  /* 0x0000000006437fae */ /* 0x0003e8000c101c4a */
[----:B------:R-:W0:Y:S01]  /*28340*/  LDGDEPBAR ;  /* 0x00000000000079af */ /* 0x000e220000000000 */
[-C--:B--2---:R-:W-:Y:S01]  /*28350*/  FFMA R19, R143, R75.reuse, R142 ;  /* 0x0000004b8f137223 */ /* 0x084fe2000000008e */
[----:B------:R-:W-:Y:S01]  /*28360*/  FFMA R75, R159, R75, R74 ;  /* 0x0000004b9f4b7223 */ /* 0x000fe2000000004a */
[-C--:B------:R-:W-:Y:S01]  /*28370*/  FFMA R18, R143, R79.reuse, R3 ;  /* 0x0000004f8f127223 */ /* 0x080fe20000000003 */
[----:B------:R-:W-:Y:S01]  /*28380*/  FFMA R74, R159, R79, R78 ;  /* 0x0000004f9f4a7223 */ /* 0x000fe2000000004e */
[----:B------:R-:W-:-:S04]  /*28390*/  DEPBAR.LE SB0, 0x4 ;  /* 0x000081000000791a */ /* 0x000fc80000000000 */
[----:B------:R-:W-:-:S05]  /*283a0*/  IADD3 R53, R53, 0x80, RZ ;  /* 0x0000008035357810 */ /* 0x000fca0007ffe0ff */
[----:B------:R-:W-:Y:S04]  /*283b0*/  STL [R1+0x84], R53 ;  /* 0x0000843501007387 */ /* 0x000fe80000100800 */
[----:B------:R-:W-:Y:S06]  /*283c0*/  BAR.SYNC 0x0 ;  /* 0x0000000000007b1d */ /* 0x000fec0000000000 */
[----:B------:R-:W-:-:S13]  /*283d0*/  ISETP.GE.U32.AND P0, PT, R53, 0x180, PT ;  /* 0x000001803500780c */ /* 0x000fda0003f06070 */
[----:B-1----:R-:W-:Y:S01]  /*283e0*/  @P0 CALL.REL.NOINC `(.L_x_0) ;  /* 0x0000001000000944 */ /* 0x002fe20003c00000 */
[----:B------:R-:W-:Y:S05]  /*283f0*/  BRA `(.L_x_1) ;  /* 0xfffdbc5000007947 */ /* 0x000fea000383ffff */
.L_x_0:
[----:B------:R-:W2:Y:S01]  /*28400*/  LDL.LU R53, [R1+0xc4] ;  /* 0x0000c40001357983 */ /* 0x000ea20000300800 */
[----:B------:R-:W-:-:S04]  /*28410*/  DEPBAR.LE SB0, 0x0 ;  /* 0x000080000000791a */ /* 0x000fc80000000000 */
[----:B------:R-:W3:Y:S04]  /*28420*/  LDL.LU R98, [R1+0x2c4] ;  /* 0x0002c40001627983 */ /* 0x000ee80000300800 */
[----:B------:R-:W4:Y:S04]  /*28430*/  LDL.LU R66, [R1+0x2c0] ;  /* 0x0002c00001427983 */ /* 0x000f280000300800 */
[----:B------:R-:W5:Y:S04]  /*28440*/  LDL.LU R65, [R1+0x2bc] ;  /* 0x0002bc0001417983 */ /* 0x000f680000300800 */
[----:B------:R-:W1:Y:S04]  /*28450*/  S2R R235, SR_TID.X ;  /* 0x0000000000eb7919 */ /* 0x000e680000002100 */
[----:B------:R-:W1:Y:S04]  /*28460*/  S2R R225, SR_TID.X ;  /* 0x0000000000e17919 */ /* 0x000e680000002100 */
[----:B------:R-:W3:Y:S04]  /*28470*/  LDL.LU R97, [R1+0x2b8] ;  /* 0x0002b80001617983 */ /* 0x000ee80000300800 */
[----:B------:R-:W3:Y:S04]  /*28480*/  LDL.LU R96, [R1+0x2b4] ;  /* 0x0002b40001607983 */ /* 0x000ee80000300800 */
[----:B------:R-:W3:Y:S01]  /*28490*/  LDL.LU R67, [R1+0x2b0] ;  /* 0x0002b00001437983 */ /* 0x000ee20000300800 */
[----:B-1----:R-:W-:-:S02]  /*284a0*/  SHF.L.U32 R235, R235, 0x2, RZ ;  /* 0x00000002ebeb7819 */ /* 0x002fc400000006ff */
[----:B------:R-:W-:Y:S02]  /*284b0*/  SHF.R.U32.HI R225, RZ, 0x5, R225 ;  /* 0x00000005ffe17819 */ /* 0x000fe400000116e1 */
[----:B------:R-:W-:Y:S02]  /*284c0*/  LOP3.LUT R235, R235, 0x7c, RZ, 0xc0, !PT ;  /* 0x0000007cebeb7812 */ /* 0x000fe400078ec0ff */
[----:B------:R-:W-:-:S05]  /*284d0*/  SGXT.U32 R225, R225, 0x2 ;  /* 0x00000002e1e1781a */ /* 0x000fca0000000000 */
[----:B------:R-:W-:Y:S01]  /*284e0*/  IMAD R3, R225, 0x210, R235 ;  /* 0x00000210e1037824 */ /* 0x000fe200078e02eb */
[----:B------:R-:W-:Y:S06]  /*284f0*/  BAR.SYNC 0x0 ;  /* 0x0000000000007b1d */ /* 0x000fec0000000000 */
[----:B------:R-:W-:Y:S01]  /*28500*/  SHF.L.U32 R2, R3, 0x2, RZ ;  /* 0x0000000203027819 */ /* 0x000fe200000006ff */
[----:B------:R-:W-:Y:S04]  /*28510*/  STS.128 [R3.X4], R228 ;  /* 0x000000e403007388 */ /* 0x000fe80000004c00 */
[----:B------:R-:W-:Y:S01]  /*28520*/  IMAD R64, R225, -0x630, R2 ;  /* 0xfffff9d0e1407824 */ /* 0x000fe200078e0202 */
[----:B------:R-:W-:Y:S04]  /*28530*/  STS.128 [R3.X4+0x210], R20 ;  /* 0x0002101403007388 */ /* 0x000fe80000004c00 */
[----:B------:R-:W-:Y:S04]  /*28540*/  STS.128 [R3.X4+0x420], R28 ;  /* 0x0004201c03007388 */ /* 0x000fe80000004c00 */
[----:B------:R-:W-:Y:S04]  /*28550*/  STS.128 [R3.X4+0x630], R36 ;  /* 0x0006302403007388 */ /* 0x000fe80000004c00 */
[----:B------:R-:W-:Y:S06]  /*28560*/  BAR.SYNC 0x0 ;  /* 0x0000000000007b1d */ /* 0x000fec0000000000 */
[----:B------:R-:W1:Y:S04]  /*28570*/  LDS.128 R68, [R64] ;  /* 0x0000000040447984 */ /* 0x000e680000000c00 */
[----:B------:R-:W1:Y:S04]  /*28580*/  LDS.128 R76, [R64+0x840] ;  /* 0x00084000404c7984 */ /* 0x000e680000000c00 */
[----:B------:R-:W1:Y:S04]  /*28590*/  LDS.128 R80, [R64+0x1080] ;  /* 0x0010800040507984 */ /* 0x000e680000000c00 */
[----:B------:R-:W1:Y:S04]  /*285a0*/  LDS.128 R88, [R64+0x18c0] ;  /* 0x0018c00040587984 */ /* 0x000e680000000c00 */
[----:B------:R-:W-:Y:S06]  /*285b0*/  BAR.SYNC 0x0 ;  /* 0x0000000000007b1d */ /* 0x000fec0000000000 */
[----:B------:R-:W-:Y:S04]  /*285c0*/  STS.128 [R3.X4], R40 ;  /* 0x0000002803007388 */ /* 0x000fe80000004c00 */
[----:B------:R-:W-:Y:S04]  /*285d0*/  STS.128 [R3.X4+0x210], R44 ;  /* 0x0002102c03007388 */ /* 0x000fe80000004c00 */
[----:B------:R-:W-:Y:S04]  /*285e0*/  STS.128 [R3.X4+0x420], R56 ;  /* 0x0004203803007388 */ /* 0x000fe80000004c00 */
[----:B------:R-:W-:Y:S04]  /*285f0*/  STS.128 [R3.X4+0x630], R60 ;  /* 0x0006303c03007388 */ /* 0x000fe80000004c00 */
[----:B------:R-:W-:Y:S06]  /*28600*/  BAR.SYNC 0x0 ;  /* 0x0000000000007b1d */ /* 0x000fec0000000000 */
[----:B------:R-:W1:Y:S04]  /*28610*/  LDS.128 R92, [R64] ;  /* 0x00000000405c7984 */ /* 0x000e680000000c00 */
[----:B------:R-:W1:Y:S04]  /*28620*/  LDS.128 R28, [R64+0x840] ;  /* 0x00084000401c7984 */ /* 0x000e680000000c00 */
[----:B------:R-:W1:Y:S01]  /*28630*/  LDS.128 R36, [R64+0x1080] ;  /* 0x0010800040247984 */ /* 0x000e620000000c00 */
[----:B--2---:R-:W-:-:S03]  /*28640*/  LOP3.LUT R0, R53, R235, RZ, 0xfc, !PT ;  /* 0x000000eb35007212 */ /* 0x004fc600078efcff */
[----:B------:R-:W2:Y:S04]  /*28650*/  LDS.128 R52, [R64+0x18c0] ;  /* 0x0018c00040347984 */ /* 0x000ea80000000c00 */
[----:B------:R-:W-:Y:S06]  /*28660*/  BAR.SYNC 0x0 ;  /* 0x0000000000007b1d */ /* 0x000fec0000000000 */
[----:B------:R-:W-:Y:S01]  /*28670*/  ISETP.GE.AND P0, PT, R0, 0x100, PT ;  /* 0x000001000000780c */ /* 0x000fe20003f06270 */
[----:B------:R1:W-:Y:S03]  /*28680*/  STS.128 [R3.X4+0x630], R16 ;  /* 0x0006301003007388 */ /* 0x0003e60000004c00 */
[----:B----4-:R-:W-:-:S02]  /*28690*/  ISETP.LT.AND P2, PT, R66, c[0x0][0x178], !P0 ;  /* 0x00005e0042007a0c */ /* 0x010fc40004741270 */
[C---:B-----5:R-:W-:Y:S01]  /*286a0*/  ISETP.LT.AND P3, PT, R65.reuse, c[0x0][0x178], !P0 ;  /* 0x00005e0041007a0c */ /* 0x060fe20004761270 */
[----:B------:R-:W-:Y:S01]  /*286b0*/  STS.128 [R3.X4], R84 ;  /* 0x0000005403007388 */ /* 0x000fe20000004c00 */
[-C--:B-1----:R-:W-:Y:S02]  /*286c0*/  LEA R16, R66, R0.reuse, 0x8 ;  /* 0x0000000042107211 */ /* 0x082fe400078e40ff */
[----:B------:R-:W-:Y:S01]  /*286d0*/  LEA R17, R65, R0, 0x8 ;  /* 0x0000000041117211 */ /* 0x000fe200078e40ff */
[----:B------:R-:W4:Y:S04]  /*286e0*/  LDL.LU R66, [R1+0x2ac] ;  /* 0x0002ac0001427983 */ /* 0x000f280000300800 */
[----:B------:R-:W5:Y:S04]  /*286f0*/  LDL.LU R65, [R1+0x2a8] ;  /* 0x0002a80001417983 */ /* 0x000f680000300800 */
[----:B------:R-:W2:Y:S04]  /*28700*/  LDL.LU R63, [R1+0x2a4] ;  /* 0x0002a400013f7983 */ /* 0x000ea80000300800 */
[----:B------:R-:W2:Y:S04]  /*28710*/  LDL.LU R62, [R1+0x2a0] ;  /* 0x0002a000013e7983 */ /* 0x000ea80000300800 */
        /* <DEDUP_REMOVED lines=8> */
[----:B------:R3:W-:Y:S04]  /*287a0*/  STS.128 [R3.X4], R24 ;  /* 0x0000001803007388 */ /* 0x0007e80000004c00 */
[----:B------:R-:W2:Y:S04]  /*287b0*/  LDL.LU R60, [R1+0x29c] ;  /* 0x00029c00013c7983 */ /* 0x000ea80000300800 */
[----:B---3--:R-:W3:Y:S04]  /*287c0*/  LDL.LU R27, [R1+0x298] ;  /* 0x00029800011b7983 */ /* 0x008ee80000300800 */
[----:B------:R-:W3:Y:S04]  /*287d0*/  LDL.LU R26, [R1+0x294] ;  /* 0x00029400011a7983 */ /* 0x000ee80000300800 */
[----:B------:R-:W3:Y:S04]  /*287e0*/  LDL.LU R19, [R1+0x290] ;  /* 0x0002900001137983 */ /* 0x000ee80000300800 */
[----:B------:R-:W3:Y:S04]  /*287f0*/  LDL.LU R24, [R1+0x28c] ;  /* 0x00028c0001187983 */ /* 0x000ee80000300800 */
[----:B------:R-:W3:Y:S01]  /*28800*/  LDL R25, [R1+0x288] ;  /* 0x0002880001197983 */ /* 0x000ee20000100800 */
[----:B------:R-:W-:-:S03]  /*28810*/  ISETP.LT.AND P1, PT, R98, c[0x0][0x178], !P0 ;  /* 0x00005e0062007a0c */ /* 0x000fc60004721270 */
[----:B------:R-:W-:Y:S01]  /*28820*/  STS.128 [R3.X4+0x210], R8 ;  /* 0x0002100803007388 */ /* 0x000fe20000004c00 */
[----:B------:R-:W-:-:S03]  /*28830*/  MOV R61, 0x4 ;  /* 0x00000004003d7802 */ /* 0x000fc60000000f00 */
[----:B------:R-:W-:Y:S01]  /*28840*/  STS.128 [R3.X4+0x420], R12 ;  /* 0x0004200c03007388 */ /* 0x000fe20000004c00 */
[----:B------:R-:W-:-:S03]  /*28850*/  LEA R2, R98, R0, 0x8 ;  /* 0x0000000062027211 */ /* 0x000fc600078e40ff */
[----:B------:R-:W-:Y:S04]  /*28860*/  STS.128 [R3.X4+0x630], R72 ;  /* 0x0006304803007388 */ /* 0x000fe80000004c00 */
[----:B------:R-:W-:Y:S06]  /*28870*/  BAR.SYNC 0x0 ;  /* 0x0000000000007b1d */ /* 0x000fec0000000000 */
[----:B------:R-:W-:Y:S01]  /*28880*/  ISETP.LT.AND P4, PT, R97, c[0x0][0x178], !P0 ;  /* 0x00005e0061007a0c */ /* 0x000fe20004781270 */
[----:B------:R-:W1:Y:S01]  /*28890*/  LDS.128 R32, [R64] ;  /* 0x0000000040207984 */ /* 0x000e620000000c00 */
[----:B------:R-:W-:-:S03]  /*288a0*/  ISETP.LT.AND P5, PT, R96, c[0x0][0x178], !P0 ;  /* 0x00005e0060007a0c */ /* 0x000fc600047a1270 */
[----:B------:R-:W1:Y:S01]  /*288b0*/  LDS.128 R48, [R64+0x840] ;  /* 0x0008400040307984 */ /* 0x000e620000000c00 */
[----:B------:R-:W-:-:S03]  /*288c0*/  LEA R18, R97, R0, 0x8 ;  /* 0x0000000061127211 */ /* 0x000fc600078e40ff */
[----:B------:R-:W1:Y:S01]  /*288d0*/  LDS.128 R56, [R64+0x1080] ;  /* 0x0010800040387984 */ /* 0x000e620000000c00 */
[----:B------:R-:W-:Y:S01]  /*288e0*/  LEA R14, R96, R0, 0x8 ;  /* 0x00000000600e7211 */ /* 0x000fe200078e40ff */
[----:B------:R-:W-:-:S04]  /*288f0*/  IMAD.WIDE R2, R2, R61, c[0x0][0x170] ;  /* 0x00005c0002027625 */ /* 0x000fc800078e023d */
[-C--:B------:R-:W-:Y:S01]  /*28900*/  IMAD.WIDE R8, R16, R61.reuse, c[0x0][0x170] ;  /* 0x00005c0010087625 */ /* 0x080fe200078e023d */
[----:B------:R1:W-:Y:S03]  /*28910*/  @P1 STG.E.128 [R2.64], R68 ;  /* 0x0000004402001986 */ /* 0x0003e6000c101d0a */
[-C--:B------:R-:W-:Y:S01]  /*28920*/  IMAD.WIDE R10, R17, R61.reuse, c[0x0][0x170] ;  /* 0x00005c00110a7625 */ /* 0x080fe200078e023d */
[----:B------:R1:W-:Y:S03]  /*28930*/  @P2 STG.E.128 [R8.64], R76 ;  /* 0x0000004c08002986 */ /* 0x0003e6000c101d0a */
[----:B------:R-:W-:Y:S01]  /*28940*/  IMAD.WIDE R12, R18, R61, c[0x0][0x170] ;  /* 0x00005c00120c7625 */ /* 0x000fe200078e023d */
[----:B------:R-:W-:-:S03]  /*28950*/  ISETP.LT.AND P1, PT, R67, c[0x0][0x178], !P0 ;  /* 0x00005e0043007a0c */ /* 0x000fc60004721270 */
[----:B------:R-:W-:Y:S01]  /*28960*/  IMAD.WIDE R14, R14, R61, c[0x0][0x170] ;  /* 0x00005c000e0e7625 */ /* 0x000fe200078e023d */
[----:B------:R1:W-:Y:S01]  /*28970*/  @P3 STG.E.128 [R10.64], R80 ;  /* 0x000000500a003986 */ /* 0x0003e2000c101d0a */
[----:B------:R-:W-:-:S03]  /*28980*/  LEA R16, R67, R0, 0x8 ;  /* 0x0000000043107211 */ /* 0x000fc600078e40ff */
[----:B------:R2:W-:Y:S04]  /*28990*/  @P4 STG.E.128 [R12.64], R88 ;  /* 0x000000580c004986 */ /* 0x0005e8000c101d0a */
[----:B------:R2:W-:Y:S01]  /*289a0*/  @P5 STG.E.128 [R14.64], R92 ;  /* 0x0000005c0e005986 */ /* 0x0005e2000c101d0a */
[----:B-1----:R-:W-:-:S05]  /*289b0*/  IMAD.WIDE R2, R16, R61, c[0x0][0x170] ;  /* 0x00005c0010027625 */ /* 0x002fca00078e023d */
[----:B------:R1:W-:Y:S01]  /*289c0*/  @P1 STG.E.128 [R2.64], R28 ;  /* 0x0000001c02001986 */ /* 0x0003e2000c101d0a */
[C---:B----4-:R-:W-:Y:S02]  /*289d0*/  ISETP.LT.AND P2, PT, R66.reuse, c[0x0][0x178], !P0 ;  /* 0x00005e0042007a0c */ /* 0x050fe40004741270 */
[-C--:B------:R-:W-:Y:S02]  /*289e0*/  LEA R8, R66, R0.reuse, 0x8 ;  /* 0x0000000042087211 */ /* 0x080fe400078e40ff */
[C---:B-----5:R-:W-:Y:S02]  /*289f0*/  ISETP.LT.AND P3, PT, R65.reuse, c[0x0][0x178], !P0 ;  /* 0x00005e0041007a0c */ /* 0x060fe40004761270 */
[-C--:B------:R-:W-:Y:S02]  /*28a00*/  LEA R10, R65, R0.reuse, 0x8 ;  /* 0x00000000410a7211 */ /* 0x080fe400078e40ff */
[C---:B--2---:R-:W-:Y:S02]  /*28a10*/  ISETP.LT.AND P4, PT, R63.reuse, c[0x0][0x178], !P0 ;  /* 0x00005e003f007a0c */ /* 0x044fe40004781270 */
[----:B------:R-:W-:-:S02]  /*28a20*/  LEA R12, R63, R0, 0x8 ;  /* 0x000000003f0c7211 */ /* 0x000fc400078e40ff */
[C---:B------:R-:W-:Y:S02]  /*28a30*/  ISETP.LT.AND P5, PT, R62.reuse, c[0x0][0x178], !P0 ;  /* 0x00005e003e007a0c */ /* 0x040fe400047a1270 */
[----:B------:R-:W-:Y:S01]  /*28a40*/  LEA R14, R62, R0, 0x8 ;  /* 0x000000003e0e7211 */ /* 0x000fe200078e40ff */
[----:B------:R-:W-:-:S04]  /*28a50*/  IMAD.WIDE R8, R8, R61, c[0x0][0x170] ;  /* 0x00005c0008087625 */ /* 0x000fc800078e023d */
[-C--:B------:R-:W-:Y:S01]  /*28a60*/  IMAD.WIDE R10, R10, R61.reuse, c[0x0][0x170] ;  /* 0x00005c000a0a7625 */ /* 0x080fe200078e023d */
[----:B------:R2:W-:Y:S03]  /*28a70*/  @P2 STG.E.128 [R8.64], R36 ;  /* 0x0000002408002986 */ /* 0x0005e6000c101d0a */
[-C--:B------:R-:W-:Y:S01]  /*28a80*/  IMAD.WIDE R12, R12, R61.reuse, c[0x0][0x170] ;  /* 0x00005c000c0c7625 */ /* 0x080fe200078e023d */
[----:B------:R4:W-:Y:S03]  /*28a90*/  @P3 STG.E.128 [R10.64], R52 ;  /* 0x000000340a003986 */ /* 0x0009e6000c101d0a */
[----:B------:R-:W-:Y:S01]  /*28aa0*/  IMAD.WIDE R14, R14, R61, c[0x0][0x170] ;  /* 0x00005c000e0e7625 */ /* 0x000fe200078e023d */
[----:B------:R5:W-:Y:S04]  /*28ab0*/  @P4 STG.E.128 [R12.64], R40 ;  /* 0x000000280c004986 */ /* 0x000be8000c101d0a */
[----:B------:R1:W-:Y:S01]  /*28ac0*/  @P5 STG.E.128 [R14.64], R44 ;  /* 0x0000002c0e005986 */ /* 0x0003e2000c101d0a */
[----:B------:R-:W-:-:S02]  /*28ad0*/  ISETP.LT.AND P1, PT, R60, c[0x0][0x178], !P0 ;  /* 0x00005e003c007a0c */ /* 0x000fc40004721270 */
[-C--:B------:R-:W-:Y:S02]  /*28ae0*/  LEA R16, R60, R0.reuse, 0x8 ;  /* 0x000000003c107211 */ /* 0x080fe400078e40ff */
[C---:B---3--:R-:W-:Y:S02]  /*28af0*/  ISETP.LT.AND P2, PT, R27.reuse, c[0x0][0x178], !P0 ;  /* 0x00005e001b007a0c */ /* 0x048fe40004741270 */
[-C--:B------:R-:W-:Y:S02]  /*28b00*/  LEA R17, R27, R0.reuse, 0x8 ;  /* 0x000000001b117211 */ /* 0x080fe400078e40ff */
[C---:B------:R-:W-:Y:S02]  /*28b10*/  ISETP.LT.AND P3, PT, R26.reuse, c[0x0][0x178], !P0 ;  /* 0x00005e001a007a0c */ /* 0x040fe40004761270 */
[----:B------:R-:W-:Y:S02]  /*28b20*/  LEA R18, R26, R0, 0x8 ;  /* 0x000000001a127211 */ /* 0x000fe400078e40ff */
[----:B------:R-:W-:-:S02]  /*28b30*/  ISETP.LT.AND P4, PT, R19, c[0x0][0x178], !P0 ;  /* 0x00005e0013007a0c */ /* 0x000fc40004781270 */
[-C--:B------:R-:W-:Y:S02]  /*28b40*/  LEA R19, R19, R0.reuse, 0x8 ;  /* 0x0000000013137211 */ /* 0x080fe400078e40ff */
[----:B------:R-:W-:Y:S01]  /*28b50*/  ISETP.LT.AND P5, PT, R24, c[0x0][0x178], !P0 ;  /* 0x00005e0018007a0c */ /* 0x000fe200047a1270 */
[-C--:B-1----:R-:W-:Y:S01]  /*28b60*/  IMAD.WIDE R2, R16, R61.reuse, c[0x0][0x170] ;  /* 0x00005c0010027625 */ /* 0x082fe200078e023d */
[----:B------:R-:W-:Y:S02]  /*28b70*/  LEA R24, R24, R0, 0x8 ;  /* 0x0000000018187211 */ /* 0x000fe400078e40ff */
[----:B------:R-:W-:Y:S01]  /*28b80*/  ISETP.LT.AND P0, PT, R25, c[0x0][0x178], !P0 ;  /* 0x00005e0019007a0c */ /* 0x000fe20004701270 */
[-C--:B--2---:R-:W-:Y:S01]  /*28b90*/  IMAD.WIDE R8, R17, R61.reuse, c[0x0][0x170] ;  /* 0x00005c0011087625 */ /* 0x084fe200078e023d */
[----:B------:R1:W-:Y:S03]  /*28ba0*/  @P1 STG.E.128 [R2.64], R4 ;  /* 0x0000000402001986 */ /* 0x0003e6000c101d0a */
[-C--:B----4-:R-:W-:Y:S01]  /*28bb0*/  IMAD.WIDE R10, R18, R61.reuse, c[0x0][0x170] ;  /* 0x00005c00120a7625 */ /* 0x090fe200078e023d */
[----:B------:R1:W-:Y:S03]  /*28bc0*/  @P2 STG.E.128 [R8.64], R20 ;  /* 0x0000001408002986 */ /* 0x0003e6000c101d0a */
[-C--:B-----5:R-:W-:Y:S01]  /*28bd0*/  IMAD.WIDE R12, R19, R61.reuse, c[0x0][0x170] ;  /* 0x00005c00130c7625 */ /* 0x0a0fe200078e023d */
[----:B------:R1:W-:Y:S03]  /*28be0*/  @P3 STG.E.128 [R10.64], R32 ;  /* 0x000000200a003986 */ /* 0x0003e6000c101d0a */
[----:B------:R-:W-:Y:S01]  /*28bf0*/  IMAD.WIDE R14, R24, R61, c[0x0][0x170] ;  /* 0x00005c00180e7625 */ /* 0x000fe200078e023d */
[----:B------:R1:W-:Y:S04]  /*28c00*/  @P4 STG.E.128 [R12.64], R48 ;  /* 0x000000300c004986 */ /* 0x0003e8000c101d0a */
[----:B------:R1:W-:Y:S01]  /*28c10*/  @P5 STG.E.128 [R14.64], R56 ;  /* 0x000000380e005986 */ /* 0x0003e2000c101d0a */
[----:B------:R-:W-:Y:S05]  /*28c20*/  @!P0 EXIT ;  /* 0x000000000000894d */ /* 0x000fea0003800000 */
[----:B------:R-:W2:Y:S01]  /*28c30*/  LDS.128 R64, [R64+0x18c0] ;  /* 0x0018c00040407984 */ /* 0x000ea20000000c00 */
[----:B-1----:R-:W-:-:S05]  /*28c40*/  LEA R2, R25, R0, 0x8 ;  /* 0x0000000019027211 */ /* 0x002fca00078e40ff */
[----:B------:R-:W-:-:S05]  /*28c50*/  IMAD.WIDE R2, R2, R61, c[0x0][0x170] ;  /* 0x00005c0002027625 */ /* 0x000fca00078e023d */
[----:B--2---:R-:W-:Y:S01]  /*28c60*/  STG.E.128 [R2.64], R64 ;  /* 0x0000004002007986 */ /* 0x004fe2000c101d0a */
[----:B------:R-:W-:Y:S05]  /*28c70*/  EXIT ;  /* 0x000000000000794d */ /* 0x000fea0003800000 */
.L_x_2:
[----:B------:R-:W-:-:S00]  /*28c80*/  BRA `(.L_x_2) ;  /* 0xfffffff000007947 */ /* 0x000fc0000383ffff */
[----:B------:R-:W-:-:S00]  /*28c90*/  NOP ;  /* 0x0000000000007918 */ /* 0x000fc00000000000 */
        /* <DEDUP_REMOVED lines=14> */
.L_x_3:


//--------------------- .nv.shared.triton_mm      --------------------------
	.section	.nv.shared.triton_mm,"aw",@nobits
	.align	16
